//
// Generated by NVIDIA NVVM Compiler
//
// Compiler Build ID: CL-36424714
// Cuda compilation tools, release 13.0, V13.0.88
// Based on NVVM 20.0.0
//

.version 9.0
.target sm_100
.address_size 64

	// .globl	_Z26ProjConeArcDisCUDA3dKernelPfyPKfiiiiiiffffffffffff
.func  (.param .align 16 .b8 func_retval0[16]) __internal_trig_reduction_slowpathd
(
	.param .b64 __internal_trig_reduction_slowpathd_param_0
)
;
// _ZZ26ProjConeArcDisCUDA3dKernelPfyPKfiiiiiiffffffffffffE8ProjTemp has been demoted
// _ZZ26ProjConeArcDisCUDA3dKernelPfyPKfiiiiiiffffffffffffE16DetRow0Proj2Axis has been demoted
// _ZZ26ProjConeArcDisCUDA3dKernelPfyPKfiiiiiiffffffffffffE16DetRow1Proj2Axis has been demoted
// _ZZ26ProjConeArcDisCUDA3dKernelPfyPKfiiiiiiffffffffffffE15DetColProj2Axis has been demoted
// _ZZ31ProjTransConeArcDisCUDA3dKernelPfPKfS1_iiiiiiffffffffffffE8ProjTemp has been demoted
// _ZZ31ProjTransConeArcDisCUDA3dKernelPfPKfS1_iiiiiiffffffffffffE16DetRow0Proj2Axis has been demoted
// _ZZ31ProjTransConeArcDisCUDA3dKernelPfPKfS1_iiiiiiffffffffffffE16DetRow1Proj2Axis has been demoted
// _ZZ31ProjTransConeArcDisCUDA3dKernelPfPKfS1_iiiiiiffffffffffffE15DetColProj2Axis has been demoted
// _ZZ30BackProjConeArcDisCUDA3dKernelILb0EEvPfPKfS2_iiiiiiffffffffffffE8ProjTemp has been demoted
// _ZZ30BackProjConeArcDisCUDA3dKernelILb0EEvPfPKfS2_iiiiiiffffffffffffE16DetRow0Proj2Axis has been demoted
// _ZZ30BackProjConeArcDisCUDA3dKernelILb0EEvPfPKfS2_iiiiiiffffffffffffE16DetRow1Proj2Axis has been demoted
// _ZZ30BackProjConeArcDisCUDA3dKernelILb0EEvPfPKfS2_iiiiiiffffffffffffE15DetColProj2Axis has been demoted
// _ZZ35BackProjTransConeArcDisCUDA3dKernelILb0EEvPfyPKfiiiiiiffffffffffffE8ProjTemp has been demoted
// _ZZ35BackProjTransConeArcDisCUDA3dKernelILb0EEvPfyPKfiiiiiiffffffffffffE16DetRow0Proj2Axis has been demoted
// _ZZ35BackProjTransConeArcDisCUDA3dKernelILb0EEvPfyPKfiiiiiiffffffffffffE16DetRow1Proj2Axis has been demoted
// _ZZ35BackProjTransConeArcDisCUDA3dKernelILb0EEvPfyPKfiiiiiiffffffffffffE15DetColProj2Axis has been demoted
// _ZZ30BackProjConeArcDisCUDA3dKernelILb1EEvPfPKfS2_iiiiiiffffffffffffE8ProjTemp has been demoted
// _ZZ30BackProjConeArcDisCUDA3dKernelILb1EEvPfPKfS2_iiiiiiffffffffffffE16DetRow0Proj2Axis has been demoted
// _ZZ30BackProjConeArcDisCUDA3dKernelILb1EEvPfPKfS2_iiiiiiffffffffffffE16DetRow1Proj2Axis has been demoted
// _ZZ30BackProjConeArcDisCUDA3dKernelILb1EEvPfPKfS2_iiiiiiffffffffffffE15DetColProj2Axis has been demoted
// _ZZ35BackProjTransConeArcDisCUDA3dKernelILb1EEvPfyPKfiiiiiiffffffffffffE8ProjTemp has been demoted
// _ZZ35BackProjTransConeArcDisCUDA3dKernelILb1EEvPfyPKfiiiiiiffffffffffffE16DetRow0Proj2Axis has been demoted
// _ZZ35BackProjTransConeArcDisCUDA3dKernelILb1EEvPfyPKfiiiiiiffffffffffffE16DetRow1Proj2Axis has been demoted
// _ZZ35BackProjTransConeArcDisCUDA3dKernelILb1EEvPfyPKfiiiiiiffffffffffffE15DetColProj2Axis has been demoted
.global .align 4 .b8 __cudart_i2opi_f[24] = {65, 144, 67, 60, 153, 149, 98, 219, 192, 221, 52, 245, 209, 87, 39, 252, 41, 21, 68, 78, 110, 131, 249, 162};
.global .align 8 .b8 __cudart_i2opi_d[144] = {8, 93, 141, 31, 177, 95, 251, 107, 234, 146, 82, 138, 247, 57, 7, 61, 123, 241, 229, 235, 199, 186, 39, 117, 45, 234, 95, 158, 102, 63, 70, 79, 183, 9, 203, 39, 207, 126, 54, 109, 31, 109, 10, 90, 139, 17, 47, 239, 15, 152, 5, 222, 255, 151, 248, 31, 59, 40, 249, 189, 139, 95, 132, 156, 244, 57, 83, 131, 57, 214, 145, 57, 65, 126, 95, 180, 38, 112, 156, 233, 132, 68, 187, 46, 245, 53, 130, 232, 62, 167, 41, 177, 28, 235, 29, 254, 28, 146, 209, 9, 234, 46, 73, 6, 224, 210, 77, 66, 58, 110, 36, 183, 97, 197, 187, 222, 171, 99, 81, 254, 65, 144, 67, 60, 153, 149, 98, 219, 192, 221, 52, 245, 209, 87, 39, 252, 41, 21, 68, 78, 110, 131, 249, 162};
.global .align 16 .b8 __cudart_sin_cos_coeffs[128] = {70, 210, 176, 44, 241, 229, 90, 190, 146, 227, 172, 105, 227, 29, 199, 62, 161, 98, 219, 25, 160, 1, 42, 191, 24, 8, 17, 17, 17, 17, 129, 63, 84, 85, 85, 85, 85, 85, 197, 191, 0, 0, 0, 0, 0, 0, 0, 0, 0, 0, 0, 0, 0, 0, 0, 0, 100, 129, 253, 32, 131, 255, 168, 189, 40, 133, 239, 193, 167, 238, 33, 62, 217, 230, 6, 142, 79, 126, 146, 190, 233, 188, 221, 25, 160, 1, 250, 62, 71, 93, 193, 22, 108, 193, 86, 191, 81, 85, 85, 85, 85, 85, 165, 63, 0, 0, 0, 0, 0, 0, 224, 191, 0, 0, 0, 0, 0, 0, 240, 63};

.visible .entry _Z26ProjConeArcDisCUDA3dKernelPfyPKfiiiiiiffffffffffff(
	.param .u64 .ptr .align 1 _Z26ProjConeArcDisCUDA3dKernelPfyPKfiiiiiiffffffffffff_param_0,
	.param .u64 _Z26ProjConeArcDisCUDA3dKernelPfyPKfiiiiiiffffffffffff_param_1,
	.param .u64 .ptr .align 1 _Z26ProjConeArcDisCUDA3dKernelPfyPKfiiiiiiffffffffffff_param_2,
	.param .u32 _Z26ProjConeArcDisCUDA3dKernelPfyPKfiiiiiiffffffffffff_param_3,
	.param .u32 _Z26ProjConeArcDisCUDA3dKernelPfyPKfiiiiiiffffffffffff_param_4,
	.param .u32 _Z26ProjConeArcDisCUDA3dKernelPfyPKfiiiiiiffffffffffff_param_5,
	.param .u32 _Z26ProjConeArcDisCUDA3dKernelPfyPKfiiiiiiffffffffffff_param_6,
	.param .u32 _Z26ProjConeArcDisCUDA3dKernelPfyPKfiiiiiiffffffffffff_param_7,
	.param .u32 _Z26ProjConeArcDisCUDA3dKernelPfyPKfiiiiiiffffffffffff_param_8,
	.param .f32 _Z26ProjConeArcDisCUDA3dKernelPfyPKfiiiiiiffffffffffff_param_9,
	.param .f32 _Z26ProjConeArcDisCUDA3dKernelPfyPKfiiiiiiffffffffffff_param_10,
	.param .f32 _Z26ProjConeArcDisCUDA3dKernelPfyPKfiiiiiiffffffffffff_param_11,
	.param .f32 _Z26ProjConeArcDisCUDA3dKernelPfyPKfiiiiiiffffffffffff_param_12,
	.param .f32 _Z26ProjConeArcDisCUDA3dKernelPfyPKfiiiiiiffffffffffff_param_13,
	.param .f32 _Z26ProjConeArcDisCUDA3dKernelPfyPKfiiiiiiffffffffffff_param_14,
	.param .f32 _Z26ProjConeArcDisCUDA3dKernelPfyPKfiiiiiiffffffffffff_param_15,
	.param .f32 _Z26ProjConeArcDisCUDA3dKernelPfyPKfiiiiiiffffffffffff_param_16,
	.param .f32 _Z26ProjConeArcDisCUDA3dKernelPfyPKfiiiiiiffffffffffff_param_17,
	.param .f32 _Z26ProjConeArcDisCUDA3dKernelPfyPKfiiiiiiffffffffffff_param_18,
	.param .f32 _Z26ProjConeArcDisCUDA3dKernelPfyPKfiiiiiiffffffffffff_param_19,
	.param .f32 _Z26ProjConeArcDisCUDA3dKernelPfyPKfiiiiiiffffffffffff_param_20
)
{
	.local .align 4 .b8 	__local_depot0[28];
	.reg .b64 	%SP;
	.reg .b64 	%SPL;
	.reg .pred 	%p<155>;
	.reg .b32 	%r<541>;
	.reg .b32 	%f<612>;
	.reg .b64 	%rd<171>;
	.reg .b64 	%fd<311>;
	// demoted variable
	.shared .align 4 .b8 _ZZ26ProjConeArcDisCUDA3dKernelPfyPKfiiiiiiffffffffffffE8ProjTemp[1024];
	// demoted variable
	.shared .align 4 .b8 _ZZ26ProjConeArcDisCUDA3dKernelPfyPKfiiiiiiffffffffffffE16DetRow0Proj2Axis[1024];
	// demoted variable
	.shared .align 4 .b8 _ZZ26ProjConeArcDisCUDA3dKernelPfyPKfiiiiiiffffffffffffE16DetRow1Proj2Axis[1024];
	// demoted variable
	.shared .align 4 .b8 _ZZ26ProjConeArcDisCUDA3dKernelPfyPKfiiiiiiffffffffffffE15DetColProj2Axis[1028];
	mov.u64 	%SPL, __local_depot0;
	ld.param.u64 	%rd52, [_Z26ProjConeArcDisCUDA3dKernelPfyPKfiiiiiiffffffffffff_param_1];
	ld.param.u64 	%rd53, [_Z26ProjConeArcDisCUDA3dKernelPfyPKfiiiiiiffffffffffff_param_2];
	ld.param.u32 	%r177, [_Z26ProjConeArcDisCUDA3dKernelPfyPKfiiiiiiffffffffffff_param_3];
	ld.param.u32 	%r178, [_Z26ProjConeArcDisCUDA3dKernelPfyPKfiiiiiiffffffffffff_param_4];
	ld.param.u32 	%r179, [_Z26ProjConeArcDisCUDA3dKernelPfyPKfiiiiiiffffffffffff_param_5];
	ld.param.u32 	%r182, [_Z26ProjConeArcDisCUDA3dKernelPfyPKfiiiiiiffffffffffff_param_6];
	ld.param.u32 	%r180, [_Z26ProjConeArcDisCUDA3dKernelPfyPKfiiiiiiffffffffffff_param_7];
	ld.param.f32 	%f178, [_Z26ProjConeArcDisCUDA3dKernelPfyPKfiiiiiiffffffffffff_param_12];
	ld.param.f32 	%f181, [_Z26ProjConeArcDisCUDA3dKernelPfyPKfiiiiiiffffffffffff_param_15];
	ld.param.f32 	%f185, [_Z26ProjConeArcDisCUDA3dKernelPfyPKfiiiiiiffffffffffff_param_19];
	cvta.to.global.u64 	%rd54, %rd53;
	add.u64 	%rd1, %SPL, 0;
	mov.u32 	%r183, %ctaid.x;
	div.u32 	%r1, %r183, %r182;
	mul.lo.s32 	%r184, %r1, %r182;
	sub.s32 	%r185, %r183, %r184;
	mov.u32 	%r2, %ctaid.y;
	mov.u32 	%r186, %ctaid.z;
	mov.u32 	%r187, %ntid.x;
	mul.lo.s32 	%r3, %r186, %r187;
	mov.u32 	%r4, %tid.x;
	add.s32 	%r5, %r3, %r4;
	add.s32 	%r188, %r3, %r187;
	setp.gt.u32 	%p1, %r188, %r180;
	sub.s32 	%r189, %r180, %r3;
	selp.b32 	%r6, %r189, %r187, %p1;
	mul.wide.u32 	%rd56, %r185, 4;
	add.s64 	%rd2, %rd54, %rd56;
	ld.global.nc.f32 	%f1, [%rd2];
	mul.f32 	%f187, %f1, 0f3F22F983;
	cvt.rni.s32.f32 	%r486, %f187;
	cvt.rn.f32.s32 	%f188, %r486;
	fma.rn.f32 	%f189, %f188, 0fBFC90FDA, %f1;
	fma.rn.f32 	%f190, %f188, 0fB3A22168, %f189;
	fma.rn.f32 	%f556, %f188, 0fA7C234C5, %f190;
	abs.f32 	%f3, %f1;
	setp.ltu.f32 	%p2, %f3, 0f47CE4780;
	mov.u32 	%r482, %r486;
	mov.f32 	%f555, %f556;
	@%p2 bra 	$L__BB0_8;
	setp.neu.f32 	%p3, %f3, 0f7F800000;
	@%p3 bra 	$L__BB0_3;
	mov.f32 	%f193, 0f00000000;
	mul.rn.f32 	%f555, %f1, %f193;
	mov.b32 	%r482, 0;
	bra.uni 	$L__BB0_8;
$L__BB0_3:
	mov.b32 	%r8, %f1;
	mov.b64 	%rd153, 0;
	mov.b32 	%r479, 0;
	mov.u64 	%rd151, __cudart_i2opi_f;
	shl.b32 	%r192, %r8, 8;
	or.b32  	%r193, %r192, -2147483648;
	mov.u64 	%rd152, %rd1;
$L__BB0_4:
	.pragma "nounroll";
	ld.global.nc.u32 	%r191, [%rd151];
	mad.wide.u32 	%rd59, %r191, %r193, %rd153;
	shr.u64 	%rd153, %rd59, 32;
	st.local.u32 	[%rd152], %rd59;
	add.s32 	%r479, %r479, 1;
	add.s64 	%rd152, %rd152, 4;
	add.s64 	%rd151, %rd151, 4;
	setp.ne.s32 	%p4, %r479, 6;
	@%p4 bra 	$L__BB0_4;
	shr.u32 	%r194, %r8, 23;
	st.local.u32 	[%rd1+24], %rd153;
	and.b32  	%r11, %r194, 31;
	and.b32  	%r195, %r194, 224;
	add.s32 	%r196, %r195, -128;
	shr.u32 	%r197, %r196, 5;
	mul.wide.u32 	%rd60, %r197, 4;
	sub.s64 	%rd9, %rd1, %rd60;
	ld.local.u32 	%r480, [%rd9+24];
	ld.local.u32 	%r481, [%rd9+20];
	setp.eq.s32 	%p5, %r11, 0;
	@%p5 bra 	$L__BB0_7;
	shf.l.wrap.b32 	%r480, %r481, %r480, %r11;
	ld.local.u32 	%r198, [%rd9+16];
	shf.l.wrap.b32 	%r481, %r198, %r481, %r11;
$L__BB0_7:
	shr.u32 	%r199, %r480, 30;
	shf.l.wrap.b32 	%r200, %r481, %r480, 2;
	shl.b32 	%r201, %r481, 2;
	shr.u32 	%r202, %r200, 31;
	add.s32 	%r203, %r202, %r199;
	neg.s32 	%r204, %r203;
	setp.lt.s32 	%p6, %r8, 0;
	selp.b32 	%r482, %r204, %r203, %p6;
	xor.b32  	%r205, %r200, %r8;
	shr.s32 	%r206, %r200, 31;
	xor.b32  	%r207, %r206, %r200;
	xor.b32  	%r208, %r206, %r201;
	cvt.u64.u32 	%rd61, %r207;
	shl.b64 	%rd62, %rd61, 32;
	cvt.u64.u32 	%rd63, %r208;
	or.b64  	%rd64, %rd62, %rd63;
	cvt.rn.f64.s64 	%fd45, %rd64;
	mul.f64 	%fd46, %fd45, 0d3BF921FB54442D19;
	cvt.rn.f32.f64 	%f191, %fd46;
	neg.f32 	%f192, %f191;
	setp.lt.s32 	%p7, %r205, 0;
	selp.f32 	%f555, %f192, %f191, %p7;
$L__BB0_8:
	setp.ltu.f32 	%p8, %f3, 0f47CE4780;
	mul.rn.f32 	%f194, %f555, %f555;
	and.b32  	%r210, %r482, 1;
	setp.eq.b32 	%p9, %r210, 1;
	selp.f32 	%f195, 0f3F800000, %f555, %p9;
	fma.rn.f32 	%f196, %f194, %f195, 0f00000000;
	fma.rn.f32 	%f197, %f194, 0f37CBAC00, 0fBAB607ED;
	selp.f32 	%f198, %f197, 0fB94D4153, %p9;
	selp.f32 	%f199, 0f3D2AAABB, 0f3C0885E4, %p9;
	fma.rn.f32 	%f200, %f198, %f194, %f199;
	selp.f32 	%f201, 0fBEFFFFFF, 0fBE2AAAA8, %p9;
	fma.rn.f32 	%f202, %f200, %f194, %f201;
	fma.rn.f32 	%f203, %f202, %f196, %f195;
	and.b32  	%r211, %r482, 2;
	setp.eq.s32 	%p10, %r211, 0;
	mov.f32 	%f204, 0f00000000;
	sub.f32 	%f205, %f204, %f203;
	selp.f32 	%f7, %f203, %f205, %p10;
	@%p8 bra 	$L__BB0_16;
	setp.neu.f32 	%p11, %f3, 0f7F800000;
	@%p11 bra 	$L__BB0_11;
	mov.f32 	%f208, 0f00000000;
	mul.rn.f32 	%f556, %f1, %f208;
	mov.b32 	%r486, 0;
	bra.uni 	$L__BB0_16;
$L__BB0_11:
	mov.b32 	%r20, %f1;
	shl.b32 	%r213, %r20, 8;
	or.b32  	%r21, %r213, -2147483648;
	mov.b64 	%rd156, 0;
	mov.b32 	%r483, 0;
	mov.u64 	%rd154, __cudart_i2opi_f;
	mov.u64 	%rd155, %rd1;
$L__BB0_12:
	.pragma "nounroll";
	ld.global.nc.u32 	%r214, [%rd154];
	mad.wide.u32 	%rd67, %r214, %r21, %rd156;
	shr.u64 	%rd156, %rd67, 32;
	st.local.u32 	[%rd155], %rd67;
	add.s32 	%r483, %r483, 1;
	add.s64 	%rd155, %rd155, 4;
	add.s64 	%rd154, %rd154, 4;
	setp.ne.s32 	%p12, %r483, 6;
	@%p12 bra 	$L__BB0_12;
	shr.u32 	%r215, %r20, 23;
	st.local.u32 	[%rd1+24], %rd156;
	and.b32  	%r24, %r215, 31;
	and.b32  	%r216, %r215, 224;
	add.s32 	%r217, %r216, -128;
	shr.u32 	%r218, %r217, 5;
	mul.wide.u32 	%rd68, %r218, 4;
	sub.s64 	%rd16, %rd1, %rd68;
	ld.local.u32 	%r484, [%rd16+24];
	ld.local.u32 	%r485, [%rd16+20];
	setp.eq.s32 	%p13, %r24, 0;
	@%p13 bra 	$L__BB0_15;
	shf.l.wrap.b32 	%r484, %r485, %r484, %r24;
	ld.local.u32 	%r219, [%rd16+16];
	shf.l.wrap.b32 	%r485, %r219, %r485, %r24;
$L__BB0_15:
	shr.u32 	%r220, %r484, 30;
	shf.l.wrap.b32 	%r221, %r485, %r484, 2;
	shl.b32 	%r222, %r485, 2;
	shr.u32 	%r223, %r221, 31;
	add.s32 	%r224, %r223, %r220;
	neg.s32 	%r225, %r224;
	setp.lt.s32 	%p14, %r20, 0;
	selp.b32 	%r486, %r225, %r224, %p14;
	xor.b32  	%r226, %r221, %r20;
	shr.s32 	%r227, %r221, 31;
	xor.b32  	%r228, %r227, %r221;
	xor.b32  	%r229, %r227, %r222;
	cvt.u64.u32 	%rd69, %r228;
	shl.b64 	%rd70, %rd69, 32;
	cvt.u64.u32 	%rd71, %r229;
	or.b64  	%rd72, %rd70, %rd71;
	cvt.rn.f64.s64 	%fd47, %rd72;
	mul.f64 	%fd48, %fd47, 0d3BF921FB54442D19;
	cvt.rn.f32.f64 	%f206, %fd48;
	neg.f32 	%f207, %f206;
	setp.lt.s32 	%p15, %r226, 0;
	selp.f32 	%f556, %f207, %f206, %p15;
$L__BB0_16:
	ld.param.f32 	%f552, [_Z26ProjConeArcDisCUDA3dKernelPfyPKfiiiiiiffffffffffff_param_20];
	ld.param.f32 	%f545, [_Z26ProjConeArcDisCUDA3dKernelPfyPKfiiiiiiffffffffffff_param_14];
	ld.param.f32 	%f542, [_Z26ProjConeArcDisCUDA3dKernelPfyPKfiiiiiiffffffffffff_param_13];
	ld.param.u32 	%r476, [_Z26ProjConeArcDisCUDA3dKernelPfyPKfiiiiiiffffffffffff_param_8];
	add.s32 	%r231, %r486, 1;
	mul.rn.f32 	%f209, %f556, %f556;
	and.b32  	%r232, %r486, 1;
	setp.eq.b32 	%p16, %r232, 1;
	selp.f32 	%f210, %f556, 0f3F800000, %p16;
	fma.rn.f32 	%f211, %f209, %f210, 0f00000000;
	fma.rn.f32 	%f212, %f209, 0f37CBAC00, 0fBAB607ED;
	selp.f32 	%f213, 0fB94D4153, %f212, %p16;
	selp.f32 	%f214, 0f3C0885E4, 0f3D2AAABB, %p16;
	fma.rn.f32 	%f215, %f213, %f209, %f214;
	selp.f32 	%f216, 0fBE2AAAA8, 0fBEFFFFFF, %p16;
	fma.rn.f32 	%f217, %f215, %f209, %f216;
	fma.rn.f32 	%f218, %f217, %f211, %f210;
	and.b32  	%r233, %r231, 2;
	setp.eq.s32 	%p17, %r233, 0;
	mov.f32 	%f219, 0f00000000;
	sub.f32 	%f220, %f219, %f218;
	selp.f32 	%f11, %f218, %f220, %p17;
	neg.f32 	%f221, %f7;
	mul.f32 	%f12, %f545, %f221;
	mul.f32 	%f13, %f545, %f11;
	cvt.rn.f64.u32 	%fd49, %r2;
	cvt.rn.f64.s32 	%fd50, %r476;
	fma.rn.f64 	%fd51, %fd50, 0dBFE0000000000000, %fd49;
	cvt.f64.f32 	%fd52, %f542;
	cvt.f64.f32 	%fd53, %f552;
	fma.rn.f64 	%fd54, %fd51, %fd52, %fd53;
	cvt.rn.f32.f64 	%f14, %fd54;
	mul.f32 	%f222, %f11, %f11;
	setp.leu.f32 	%p18, %f222, 0f3F000000;
	@%p18 bra 	$L__BB0_85;
	shl.b32 	%r357, %r4, 2;
	mov.u32 	%r358, _ZZ26ProjConeArcDisCUDA3dKernelPfyPKfiiiiiiffffffffffffE8ProjTemp;
	add.s32 	%r33, %r358, %r357;
	mov.b32 	%r359, 0;
	st.shared.u32 	[%r33], %r359;
	setp.ltu.f32 	%p86, %f11, 0f00000000;
	@%p86 bra 	$L__BB0_24;
	cvt.rn.f64.u32 	%fd177, %r3;
	cvt.rn.f64.s32 	%fd178, %r180;
	mul.f64 	%fd179, %fd178, 0d3FE0000000000000;
	sub.f64 	%fd180, %fd177, %fd179;
	cvt.f64.f32 	%fd181, %f178;
	cvt.f64.f32 	%fd182, %f185;
	fma.rn.f64 	%fd183, %fd180, %fd181, %fd182;
	cvt.f64.f32 	%fd184, %f1;
	add.f64 	%fd305, %fd183, %fd184;
	add.s32 	%r360, %r5, 1;
	cvt.rn.f64.u32 	%fd185, %r360;
	sub.f64 	%fd186, %fd185, %fd179;
	fma.rn.f64 	%fd187, %fd186, %fd181, %fd182;
	add.f64 	%fd188, %fd187, %fd184;
	cvt.rn.f32.f64 	%f557, %fd188;
	cvt.f64.f32 	%fd189, %f557;
	mul.f64 	%fd190, %fd181, 0d3FE0000000000000;
	sub.f64 	%fd2, %fd189, %fd190;
	abs.f64 	%fd3, %fd2;
	setp.neu.f64 	%p87, %fd3, 0d7FF0000000000000;
	@%p87 bra 	$L__BB0_20;
	mov.f64 	%fd196, 0d0000000000000000;
	mul.rn.f64 	%fd302, %fd2, %fd196;
	mov.b32 	%r488, 1;
	bra.uni 	$L__BB0_23;
$L__BB0_20:
	mul.f64 	%fd191, %fd2, 0d3FE45F306DC9C883;
	cvt.rni.s32.f64 	%r487, %fd191;
	cvt.rn.f64.s32 	%fd192, %r487;
	fma.rn.f64 	%fd193, %fd192, 0dBFF921FB54442D18, %fd2;
	fma.rn.f64 	%fd194, %fd192, 0dBC91A62633145C00, %fd193;
	fma.rn.f64 	%fd302, %fd192, 0dB97B839A252049C0, %fd194;
	setp.ltu.f64 	%p88, %fd3, 0d41E0000000000000;
	@%p88 bra 	$L__BB0_22;
	{ // callseq 2, 0
	.param .b64 param0;
	st.param.f64 	[param0], %fd2;
	.param .align 16 .b8 retval0[16];
	call.uni (retval0), 
	__internal_trig_reduction_slowpathd, 
	(
	param0
	);
	ld.param.f64 	%fd302, [retval0];
	ld.param.b32 	%r487, [retval0+8];
	} // callseq 2
$L__BB0_22:
	add.s32 	%r488, %r487, 1;
$L__BB0_23:
	shl.b32 	%r363, %r488, 6;
	cvt.u64.u32 	%rd111, %r363;
	and.b64  	%rd112, %rd111, 64;
	mov.u64 	%rd113, __cudart_sin_cos_coeffs;
	add.s64 	%rd114, %rd113, %rd112;
	mul.rn.f64 	%fd197, %fd302, %fd302;
	and.b32  	%r364, %r488, 1;
	setp.eq.b32 	%p89, %r364, 1;
	selp.f64 	%fd198, 0dBDA8FF8320FD8164, 0d3DE5DB65F9785EBA, %p89;
	ld.global.nc.v2.f64 	{%fd199, %fd200}, [%rd114];
	fma.rn.f64 	%fd201, %fd198, %fd197, %fd199;
	fma.rn.f64 	%fd202, %fd201, %fd197, %fd200;
	ld.global.nc.v2.f64 	{%fd203, %fd204}, [%rd114+16];
	fma.rn.f64 	%fd205, %fd202, %fd197, %fd203;
	fma.rn.f64 	%fd206, %fd205, %fd197, %fd204;
	ld.global.nc.v2.f64 	{%fd207, %fd208}, [%rd114+32];
	fma.rn.f64 	%fd209, %fd206, %fd197, %fd207;
	fma.rn.f64 	%fd210, %fd209, %fd197, %fd208;
	fma.rn.f64 	%fd211, %fd210, %fd302, %fd302;
	fma.rn.f64 	%fd212, %fd210, %fd197, 0d3FF0000000000000;
	selp.f64 	%fd213, %fd212, %fd211, %p89;
	and.b32  	%r365, %r488, 2;
	setp.eq.s32 	%p90, %r365, 0;
	mov.f64 	%fd214, 0d0000000000000000;
	sub.f64 	%fd215, %fd214, %fd213;
	selp.f64 	%fd216, %fd213, %fd215, %p90;
	cvt.f64.f32 	%fd217, %f181;
	cvt.f64.f32 	%fd218, %f13;
	mul.f64 	%fd219, %fd216, %fd217;
	sub.f64 	%fd306, %fd218, %fd219;
	mov.f32 	%f558, 0f3F800000;
	bra.uni 	$L__BB0_30;
$L__BB0_24:
	cvt.rn.f64.s32 	%fd220, %r180;
	mul.f64 	%fd221, %fd220, 0d3FE0000000000000;
	cvt.rn.f64.u32 	%fd222, %r3;
	sub.f64 	%fd223, %fd221, %fd222;
	cvt.f64.f32 	%fd224, %f178;
	cvt.f64.f32 	%fd225, %f185;
	fma.rn.f64 	%fd226, %fd223, %fd224, %fd225;
	cvt.f64.f32 	%fd227, %f1;
	add.f64 	%fd305, %fd226, %fd227;
	cvt.rn.f64.u32 	%fd228, %r5;
	sub.f64 	%fd229, %fd221, %fd228;
	add.f64 	%fd230, %fd229, 0dBFF0000000000000;
	fma.rn.f64 	%fd231, %fd230, %fd224, %fd225;
	add.f64 	%fd232, %fd231, %fd227;
	cvt.rn.f32.f64 	%f557, %fd232;
	cvt.f64.f32 	%fd233, %f557;
	fma.rn.f64 	%fd11, %fd224, 0d3FE0000000000000, %fd233;
	abs.f64 	%fd12, %fd11;
	setp.neu.f64 	%p91, %fd12, 0d7FF0000000000000;
	@%p91 bra 	$L__BB0_26;
	mov.f64 	%fd239, 0d0000000000000000;
	mul.rn.f64 	%fd304, %fd11, %fd239;
	mov.b32 	%r490, 1;
	bra.uni 	$L__BB0_29;
$L__BB0_26:
	mul.f64 	%fd234, %fd11, 0d3FE45F306DC9C883;
	cvt.rni.s32.f64 	%r489, %fd234;
	cvt.rn.f64.s32 	%fd235, %r489;
	fma.rn.f64 	%fd236, %fd235, 0dBFF921FB54442D18, %fd11;
	fma.rn.f64 	%fd237, %fd235, 0dBC91A62633145C00, %fd236;
	fma.rn.f64 	%fd304, %fd235, 0dB97B839A252049C0, %fd237;
	setp.ltu.f64 	%p92, %fd12, 0d41E0000000000000;
	@%p92 bra 	$L__BB0_28;
	{ // callseq 3, 0
	.param .b64 param0;
	st.param.f64 	[param0], %fd11;
	.param .align 16 .b8 retval0[16];
	call.uni (retval0), 
	__internal_trig_reduction_slowpathd, 
	(
	param0
	);
	ld.param.f64 	%fd304, [retval0];
	ld.param.b32 	%r489, [retval0+8];
	} // callseq 3
$L__BB0_28:
	add.s32 	%r490, %r489, 1;
$L__BB0_29:
	shl.b32 	%r368, %r490, 6;
	cvt.u64.u32 	%rd115, %r368;
	and.b64  	%rd116, %rd115, 64;
	mov.u64 	%rd117, __cudart_sin_cos_coeffs;
	add.s64 	%rd118, %rd117, %rd116;
	mul.rn.f64 	%fd240, %fd304, %fd304;
	and.b32  	%r369, %r490, 1;
	setp.eq.b32 	%p93, %r369, 1;
	selp.f64 	%fd241, 0dBDA8FF8320FD8164, 0d3DE5DB65F9785EBA, %p93;
	ld.global.nc.v2.f64 	{%fd242, %fd243}, [%rd118];
	fma.rn.f64 	%fd244, %fd241, %fd240, %fd242;
	fma.rn.f64 	%fd245, %fd244, %fd240, %fd243;
	ld.global.nc.v2.f64 	{%fd246, %fd247}, [%rd118+16];
	fma.rn.f64 	%fd248, %fd245, %fd240, %fd246;
	fma.rn.f64 	%fd249, %fd248, %fd240, %fd247;
	ld.global.nc.v2.f64 	{%fd250, %fd251}, [%rd118+32];
	fma.rn.f64 	%fd252, %fd249, %fd240, %fd250;
	fma.rn.f64 	%fd253, %fd252, %fd240, %fd251;
	fma.rn.f64 	%fd254, %fd253, %fd304, %fd304;
	fma.rn.f64 	%fd255, %fd253, %fd240, 0d3FF0000000000000;
	selp.f64 	%fd256, %fd255, %fd254, %p93;
	and.b32  	%r370, %r490, 2;
	setp.eq.s32 	%p94, %r370, 0;
	mov.f64 	%fd257, 0d0000000000000000;
	sub.f64 	%fd258, %fd257, %fd256;
	selp.f64 	%fd259, %fd256, %fd258, %p94;
	cvt.f64.f32 	%fd260, %f181;
	cvt.f64.f32 	%fd261, %f13;
	mul.f64 	%fd262, %fd259, %fd260;
	sub.f64 	%fd306, %fd261, %fd262;
	mov.f32 	%f558, 0fBF800000;
$L__BB0_30:
	cvt.rn.f32.f64 	%f19, %fd306;
	cvt.rn.f32.f64 	%f20, %fd305;
	mul.f32 	%f381, %f20, 0f3F22F983;
	cvt.rni.s32.f32 	%r494, %f381;
	cvt.rn.f32.s32 	%f382, %r494;
	fma.rn.f32 	%f383, %f382, 0fBFC90FDA, %f20;
	fma.rn.f32 	%f384, %f382, 0fB3A22168, %f383;
	fma.rn.f32 	%f559, %f382, 0fA7C234C5, %f384;
	abs.f32 	%f22, %f20;
	setp.ltu.f32 	%p95, %f22, 0f47CE4780;
	@%p95 bra 	$L__BB0_38;
	setp.neu.f32 	%p96, %f22, 0f7F800000;
	@%p96 bra 	$L__BB0_33;
	mov.f32 	%f387, 0f00000000;
	mul.rn.f32 	%f559, %f20, %f387;
	mov.b32 	%r494, 0;
	bra.uni 	$L__BB0_38;
$L__BB0_33:
	mov.b32 	%r45, %f20;
	mov.b64 	%rd159, 0;
	mov.b32 	%r491, 0;
	mov.u64 	%rd157, __cudart_i2opi_f;
	shl.b32 	%r373, %r45, 8;
	or.b32  	%r374, %r373, -2147483648;
	mov.u64 	%rd158, %rd1;
$L__BB0_34:
	.pragma "nounroll";
	ld.global.nc.u32 	%r372, [%rd157];
	mad.wide.u32 	%rd121, %r372, %r374, %rd159;
	shr.u64 	%rd159, %rd121, 32;
	st.local.u32 	[%rd158], %rd121;
	add.s32 	%r491, %r491, 1;
	add.s64 	%rd158, %rd158, 4;
	add.s64 	%rd157, %rd157, 4;
	setp.ne.s32 	%p97, %r491, 6;
	@%p97 bra 	$L__BB0_34;
	shr.u32 	%r375, %r45, 23;
	st.local.u32 	[%rd1+24], %rd159;
	and.b32  	%r48, %r375, 31;
	and.b32  	%r376, %r375, 224;
	add.s32 	%r377, %r376, -128;
	shr.u32 	%r378, %r377, 5;
	mul.wide.u32 	%rd122, %r378, 4;
	sub.s64 	%rd23, %rd1, %rd122;
	ld.local.u32 	%r492, [%rd23+24];
	ld.local.u32 	%r493, [%rd23+20];
	setp.eq.s32 	%p98, %r48, 0;
	@%p98 bra 	$L__BB0_37;
	shf.l.wrap.b32 	%r492, %r493, %r492, %r48;
	ld.local.u32 	%r379, [%rd23+16];
	shf.l.wrap.b32 	%r493, %r379, %r493, %r48;
$L__BB0_37:
	shr.u32 	%r380, %r492, 30;
	shf.l.wrap.b32 	%r381, %r493, %r492, 2;
	shl.b32 	%r382, %r493, 2;
	shr.u32 	%r383, %r381, 31;
	add.s32 	%r384, %r383, %r380;
	neg.s32 	%r385, %r384;
	setp.lt.s32 	%p99, %r45, 0;
	selp.b32 	%r494, %r385, %r384, %p99;
	xor.b32  	%r386, %r381, %r45;
	shr.s32 	%r387, %r381, 31;
	xor.b32  	%r388, %r387, %r381;
	xor.b32  	%r389, %r387, %r382;
	cvt.u64.u32 	%rd123, %r388;
	shl.b64 	%rd124, %rd123, 32;
	cvt.u64.u32 	%rd125, %r389;
	or.b64  	%rd126, %rd124, %rd125;
	cvt.rn.f64.s64 	%fd263, %rd126;
	mul.f64 	%fd264, %fd263, 0d3BF921FB54442D19;
	cvt.rn.f32.f64 	%f385, %fd264;
	neg.f32 	%f386, %f385;
	setp.lt.s32 	%p100, %r386, 0;
	selp.f32 	%f559, %f386, %f385, %p100;
$L__BB0_38:
	mul.f32 	%f388, %f559, %f559;
	fma.rn.f32 	%f389, %f388, 0f3C190000, 0f3B560000;
	fma.rn.f32 	%f390, %f389, %f388, 0f3CC70000;
	fma.rn.f32 	%f391, %f390, %f388, 0f3D5B0000;
	fma.rn.f32 	%f392, %f391, %f388, 0f3E089438;
	fma.rn.f32 	%f393, %f392, %f388, 0f3EAAAA88;
	mul.rn.f32 	%f394, %f388, %f559;
	fma.rn.f32 	%f395, %f393, %f394, %f559;
	abs.f32 	%f396, %f559;
	setp.eq.f32 	%p101, %f396, 0f3A00B43C;
	selp.f32 	%f397, %f559, %f395, %p101;
	and.b32  	%r391, %r494, 1;
	setp.eq.b32 	%p102, %r391, 1;
	neg.f32 	%f398, %f397;
	rcp.approx.ftz.f32 	%f399, %f398;
	selp.f32 	%f400, %f399, %f397, %p102;
	fma.rn.f32 	%f26, %f13, %f400, %f12;
	mul.f32 	%f401, %f557, 0f3F22F983;
	cvt.rni.s32.f32 	%r498, %f401;
	cvt.rn.f32.s32 	%f402, %r498;
	fma.rn.f32 	%f403, %f402, 0fBFC90FDA, %f557;
	fma.rn.f32 	%f404, %f402, 0fB3A22168, %f403;
	fma.rn.f32 	%f560, %f402, 0fA7C234C5, %f404;
	abs.f32 	%f28, %f557;
	setp.ltu.f32 	%p103, %f28, 0f47CE4780;
	@%p103 bra 	$L__BB0_46;
	setp.neu.f32 	%p104, %f28, 0f7F800000;
	@%p104 bra 	$L__BB0_41;
	mov.f32 	%f407, 0f00000000;
	mul.rn.f32 	%f560, %f557, %f407;
	mov.b32 	%r498, 0;
	bra.uni 	$L__BB0_46;
$L__BB0_41:
	mov.b32 	%r58, %f557;
	shl.b32 	%r393, %r58, 8;
	or.b32  	%r59, %r393, -2147483648;
	mov.b64 	%rd160, 0;
	mov.b32 	%r495, 0;
	mov.u64 	%rd129, __cudart_i2opi_f;
$L__BB0_42:
	.pragma "nounroll";
	mul.wide.u32 	%rd128, %r495, 4;
	add.s64 	%rd130, %rd129, %rd128;
	ld.global.nc.u32 	%r394, [%rd130];
	mad.wide.u32 	%rd131, %r394, %r59, %rd160;
	shr.u64 	%rd160, %rd131, 32;
	add.s64 	%rd132, %rd1, %rd128;
	st.local.u32 	[%rd132], %rd131;
	add.s32 	%r495, %r495, 1;
	setp.ne.s32 	%p105, %r495, 6;
	@%p105 bra 	$L__BB0_42;
	shr.u32 	%r395, %r58, 23;
	st.local.u32 	[%rd1+24], %rd160;
	and.b32  	%r62, %r395, 31;
	and.b32  	%r396, %r395, 224;
	add.s32 	%r397, %r396, -128;
	shr.u32 	%r398, %r397, 5;
	mul.wide.u32 	%rd133, %r398, 4;
	sub.s64 	%rd26, %rd1, %rd133;
	ld.local.u32 	%r496, [%rd26+24];
	ld.local.u32 	%r497, [%rd26+20];
	setp.eq.s32 	%p106, %r62, 0;
	@%p106 bra 	$L__BB0_45;
	shf.l.wrap.b32 	%r496, %r497, %r496, %r62;
	ld.local.u32 	%r399, [%rd26+16];
	shf.l.wrap.b32 	%r497, %r399, %r497, %r62;
$L__BB0_45:
	shr.u32 	%r400, %r496, 30;
	shf.l.wrap.b32 	%r401, %r497, %r496, 2;
	shl.b32 	%r402, %r497, 2;
	shr.u32 	%r403, %r401, 31;
	add.s32 	%r404, %r403, %r400;
	neg.s32 	%r405, %r404;
	setp.lt.s32 	%p107, %r58, 0;
	selp.b32 	%r498, %r405, %r404, %p107;
	xor.b32  	%r406, %r401, %r58;
	shr.s32 	%r407, %r401, 31;
	xor.b32  	%r408, %r407, %r401;
	xor.b32  	%r409, %r407, %r402;
	cvt.u64.u32 	%rd134, %r408;
	shl.b64 	%rd135, %rd134, 32;
	cvt.u64.u32 	%rd136, %r409;
	or.b64  	%rd137, %rd135, %rd136;
	cvt.rn.f64.s64 	%fd265, %rd137;
	mul.f64 	%fd266, %fd265, 0d3BF921FB54442D19;
	cvt.rn.f32.f64 	%f405, %fd266;
	neg.f32 	%f406, %f405;
	setp.lt.s32 	%p108, %r406, 0;
	selp.f32 	%f560, %f406, %f405, %p108;
$L__BB0_46:
	ld.param.f32 	%f544, [_Z26ProjConeArcDisCUDA3dKernelPfyPKfiiiiiiffffffffffff_param_13];
	mul.f32 	%f408, %f560, %f560;
	fma.rn.f32 	%f409, %f408, 0f3C190000, 0f3B560000;
	fma.rn.f32 	%f410, %f409, %f408, 0f3CC70000;
	fma.rn.f32 	%f411, %f410, %f408, 0f3D5B0000;
	fma.rn.f32 	%f412, %f411, %f408, 0f3E089438;
	fma.rn.f32 	%f413, %f412, %f408, 0f3EAAAA88;
	mul.rn.f32 	%f414, %f408, %f560;
	fma.rn.f32 	%f415, %f413, %f414, %f560;
	abs.f32 	%f416, %f560;
	setp.eq.f32 	%p109, %f416, 0f3A00B43C;
	selp.f32 	%f417, %f560, %f415, %p109;
	and.b32  	%r411, %r498, 1;
	setp.eq.b32 	%p110, %r411, 1;
	neg.f32 	%f418, %f417;
	rcp.approx.ftz.f32 	%f419, %f418;
	selp.f32 	%f420, %f419, %f417, %p110;
	fma.rn.f32 	%f578, %f13, %f420, %f12;
	sub.f32 	%f421, %f13, %f19;
	div.rn.f32 	%f422, %f13, %f421;
	mul.f32 	%f33, %f422, %f14;
	add.f32 	%f423, %f544, %f14;
	mul.f32 	%f34, %f423, %f422;
	setp.ne.s32 	%p111, %r4, 0;
	@%p111 bra 	$L__BB0_48;
	st.shared.f32 	[_ZZ26ProjConeArcDisCUDA3dKernelPfyPKfiiiiiiffffffffffffE15DetColProj2Axis], %f26;
$L__BB0_48:
	ld.param.f32 	%f551, [_Z26ProjConeArcDisCUDA3dKernelPfyPKfiiiiiiffffffffffff_param_18];
	ld.param.f32 	%f547, [_Z26ProjConeArcDisCUDA3dKernelPfyPKfiiiiiiffffffffffff_param_16];
	ld.param.f32 	%f541, [_Z26ProjConeArcDisCUDA3dKernelPfyPKfiiiiiiffffffffffff_param_11];
	ld.param.f32 	%f536, [_Z26ProjConeArcDisCUDA3dKernelPfyPKfiiiiiiffffffffffff_param_9];
	mov.u32 	%r413, _ZZ26ProjConeArcDisCUDA3dKernelPfyPKfiiiiiiffffffffffffE15DetColProj2Axis;
	add.s32 	%r414, %r413, %r357;
	st.shared.f32 	[%r414+4], %f578;
	mov.u32 	%r415, _ZZ26ProjConeArcDisCUDA3dKernelPfyPKfiiiiiiffffffffffffE16DetRow0Proj2Axis;
	add.s32 	%r416, %r415, %r357;
	st.shared.f32 	[%r416], %f33;
	mov.u32 	%r417, _ZZ26ProjConeArcDisCUDA3dKernelPfyPKfiiiiiiffffffffffffE16DetRow1Proj2Axis;
	add.s32 	%r418, %r417, %r357;
	st.shared.f32 	[%r418], %f34;
	bar.sync 	0;
	ld.shared.f32 	%f424, [%r414];
	sub.f32 	%f425, %f578, %f424;
	sub.f32 	%f426, %f34, %f33;
	mul.f32 	%f35, %f426, %f425;
	add.f32 	%f427, %f578, %f424;
	cvt.f64.f32 	%fd267, %f427;
	mul.f64 	%fd268, %fd267, 0d3FE0000000000000;
	cvt.f64.f32 	%fd269, %f12;
	sub.f64 	%fd270, %fd268, %fd269;
	cvt.rn.f32.f64 	%f428, %fd270;
	add.f32 	%f429, %f34, %f33;
	mul.f32 	%f430, %f429, 0f3F000000;
	mul.f32 	%f431, %f428, %f428;
	fma.rn.f32 	%f432, %f430, %f430, %f431;
	fma.rn.f32 	%f36, %f13, %f13, %f432;
	neg.s32 	%r419, %r177;
	cvt.rn.f64.s32 	%fd271, %r419;
	mul.f64 	%fd272, %fd271, 0d3FE0000000000000;
	cvt.f64.f32 	%fd273, %f536;
	cvt.f64.f32 	%fd274, %f547;
	fma.rn.f64 	%fd21, %fd272, %fd273, %fd274;
	cvt.rn.f64.s32 	%fd275, %r177;
	mul.f64 	%fd276, %fd275, 0d3FE0000000000000;
	fma.rn.f64 	%fd22, %fd276, %fd273, %fd274;
	neg.s32 	%r420, %r179;
	cvt.rn.f64.s32 	%fd277, %r420;
	mul.f64 	%fd278, %fd277, 0d3FE0000000000000;
	cvt.f64.f32 	%fd279, %f541;
	cvt.f64.f32 	%fd280, %f551;
	fma.rn.f64 	%fd281, %fd278, %fd279, %fd280;
	cvt.rn.f32.f64 	%f37, %fd281;
	cvt.rn.f64.s32 	%fd282, %r179;
	mul.f64 	%fd283, %fd282, 0d3FE0000000000000;
	fma.rn.f64 	%fd284, %fd283, %fd279, %fd280;
	cvt.rn.f32.f64 	%f38, %fd284;
	setp.eq.s32 	%p112, %r178, 0;
	@%p112 bra 	$L__BB0_83;
	cvt.rn.f32.f64 	%f433, %fd22;
	cvt.rn.f32.f64 	%f434, %fd21;
	mul.f32 	%f39, %f13, %f434;
	mul.f32 	%f40, %f13, %f433;
	cvt.rn.f64.s32 	%fd285, %r180;
	mul.f64 	%fd286, %fd285, 0d3FE0000000000000;
	cvt.rn.f64.u32 	%fd287, %r3;
	sub.f64 	%fd23, %fd286, %fd287;
	mul.lo.s32 	%r71, %r1, %r179;
	mov.b32 	%r499, 0;
	mov.u64 	%rd138, __cudart_i2opi_f;
	mov.u32 	%r500, %r499;
$L__BB0_50:
	mov.u32 	%r73, %r500;
	add.s32 	%r74, %r499, %r4;
	setp.ge.s32 	%p113, %r74, %r178;
	@%p113 bra 	$L__BB0_82;
	ld.param.f32 	%f549, [_Z26ProjConeArcDisCUDA3dKernelPfyPKfiiiiiiffffffffffff_param_17];
	ld.param.f32 	%f538, [_Z26ProjConeArcDisCUDA3dKernelPfyPKfiiiiiiffffffffffff_param_10];
	cvt.rn.f64.s32 	%fd288, %r74;
	cvt.rn.f64.s32 	%fd289, %r178;
	mul.f64 	%fd290, %fd289, 0d3FE0000000000000;
	sub.f64 	%fd291, %fd290, %fd288;
	add.f64 	%fd292, %fd291, 0dBFE0000000000000;
	cvt.f64.f32 	%fd293, %f538;
	cvt.f64.f32 	%fd294, %f549;
	fma.rn.f64 	%fd295, %fd292, %fd293, %fd294;
	cvt.rn.f32.f64 	%f436, %fd295;
	mul.f32 	%f437, %f12, %f436;
	sub.f32 	%f438, %f437, %f39;
	sub.f32 	%f439, %f436, %f13;
	div.rn.f32 	%f42, %f438, %f439;
	sub.f32 	%f440, %f437, %f40;
	div.rn.f32 	%f441, %f440, %f439;
	sub.f32 	%f442, %f13, %f436;
	div.rn.f32 	%f443, %f13, %f442;
	mul.f32 	%f43, %f443, %f37;
	mul.f32 	%f44, %f443, %f38;
	sub.f32 	%f444, %f441, %f42;
	cvt.rn.f32.s32 	%f445, %r177;
	div.rn.f32 	%f45, %f444, %f445;
	sub.f32 	%f446, %f44, %f43;
	cvt.rn.f32.s32 	%f447, %r179;
	div.rn.f32 	%f46, %f446, %f447;
	ld.global.nc.f32 	%f448, [%rd2];
	add.f32 	%f47, %f185, %f448;
	setp.eq.f32 	%p114, %f47, 0f00000000;
	mov.f32 	%f563, 0f501502F9;
	@%p114 bra 	$L__BB0_61;
	mul.f32 	%f449, %f47, 0f3F22F983;
	cvt.rni.s32.f32 	%r504, %f449;
	cvt.rn.f32.s32 	%f450, %r504;
	fma.rn.f32 	%f451, %f450, 0fBFC90FDA, %f47;
	fma.rn.f32 	%f452, %f450, 0fB3A22168, %f451;
	fma.rn.f32 	%f562, %f450, 0fA7C234C5, %f452;
	abs.f32 	%f49, %f47;
	setp.ltu.f32 	%p115, %f49, 0f47CE4780;
	@%p115 bra 	$L__BB0_60;
	setp.neu.f32 	%p116, %f49, 0f7F800000;
	@%p116 bra 	$L__BB0_55;
	mov.f32 	%f455, 0f00000000;
	mul.rn.f32 	%f562, %f47, %f455;
	mov.b32 	%r504, 0;
	bra.uni 	$L__BB0_60;
$L__BB0_55:
	mov.b32 	%r76, %f47;
	mov.b64 	%rd163, 0;
	mov.b32 	%r501, 0;
	mov.u64 	%rd161, %rd138;
	mov.u64 	%rd162, %rd1;
$L__BB0_56:
	.pragma "nounroll";
	ld.global.nc.u32 	%r423, [%rd161];
	shl.b32 	%r424, %r76, 8;
	or.b32  	%r425, %r424, -2147483648;
	mad.wide.u32 	%rd140, %r423, %r425, %rd163;
	shr.u64 	%rd163, %rd140, 32;
	st.local.u32 	[%rd162], %rd140;
	add.s32 	%r501, %r501, 1;
	add.s64 	%rd162, %rd162, 4;
	add.s64 	%rd161, %rd161, 4;
	setp.ne.s32 	%p117, %r501, 6;
	@%p117 bra 	$L__BB0_56;
	shr.u32 	%r426, %r76, 23;
	st.local.u32 	[%rd1+24], %rd163;
	and.b32  	%r79, %r426, 31;
	and.b32  	%r427, %r426, 224;
	add.s32 	%r428, %r427, -128;
	shr.u32 	%r429, %r428, 5;
	mul.wide.u32 	%rd141, %r429, 4;
	sub.s64 	%rd33, %rd1, %rd141;
	ld.local.u32 	%r502, [%rd33+24];
	ld.local.u32 	%r503, [%rd33+20];
	setp.eq.s32 	%p118, %r79, 0;
	@%p118 bra 	$L__BB0_59;
	shf.l.wrap.b32 	%r502, %r503, %r502, %r79;
	ld.local.u32 	%r430, [%rd33+16];
	shf.l.wrap.b32 	%r503, %r430, %r503, %r79;
$L__BB0_59:
	shr.u32 	%r431, %r502, 30;
	shf.l.wrap.b32 	%r432, %r503, %r502, 2;
	shl.b32 	%r433, %r503, 2;
	shr.u32 	%r434, %r432, 31;
	add.s32 	%r435, %r434, %r431;
	neg.s32 	%r436, %r435;
	setp.lt.s32 	%p119, %r76, 0;
	selp.b32 	%r504, %r436, %r435, %p119;
	xor.b32  	%r437, %r432, %r76;
	shr.s32 	%r438, %r432, 31;
	xor.b32  	%r439, %r438, %r432;
	xor.b32  	%r440, %r438, %r433;
	cvt.u64.u32 	%rd142, %r439;
	shl.b64 	%rd143, %rd142, 32;
	cvt.u64.u32 	%rd144, %r440;
	or.b64  	%rd145, %rd143, %rd144;
	cvt.rn.f64.s64 	%fd296, %rd145;
	mul.f64 	%fd297, %fd296, 0d3BF921FB54442D19;
	cvt.rn.f32.f64 	%f453, %fd297;
	neg.f32 	%f454, %f453;
	setp.lt.s32 	%p120, %r437, 0;
	selp.f32 	%f562, %f454, %f453, %p120;
$L__BB0_60:
	mul.f32 	%f456, %f562, %f562;
	fma.rn.f32 	%f457, %f456, 0f3C190000, 0f3B560000;
	fma.rn.f32 	%f458, %f457, %f456, 0f3CC70000;
	fma.rn.f32 	%f459, %f458, %f456, 0f3D5B0000;
	fma.rn.f32 	%f460, %f459, %f456, 0f3E089438;
	fma.rn.f32 	%f461, %f460, %f456, 0f3EAAAA88;
	mul.rn.f32 	%f462, %f456, %f562;
	fma.rn.f32 	%f463, %f461, %f462, %f562;
	abs.f32 	%f464, %f562;
	setp.eq.f32 	%p121, %f464, 0f3A00B43C;
	selp.f32 	%f465, %f562, %f463, %p121;
	and.b32  	%r442, %r504, 1;
	setp.eq.b32 	%p122, %r442, 1;
	neg.f32 	%f466, %f465;
	rcp.approx.ftz.f32 	%f467, %f466;
	selp.f32 	%f468, %f467, %f465, %p122;
	mov.f32 	%f469, 0fBF800000;
	div.rn.f32 	%f563, %f469, %f468;
$L__BB0_61:
	sub.f32 	%f470, %f12, %f42;
	div.rn.f32 	%f471, %f13, %f470;
	setp.eq.f32 	%p123, %f470, 0f00000000;
	selp.f32 	%f472, 0f501502F9, %f471, %p123;
	sub.f32 	%f473, %f472, %f563;
	fma.rn.f32 	%f474, %f472, %f563, 0f3F800000;
	div.rn.f32 	%f475, %f473, %f474;
	abs.f32 	%f476, %f475;
	setp.gt.f32 	%p124, %f476, 0f3F800000;
	rcp.approx.ftz.f32 	%f477, %f476;
	selp.f32 	%f478, %f477, %f476, %p124;
	mul.f32 	%f479, %f478, %f478;
	fma.rn.f32 	%f480, %f479, 0f3B2090AA, 0fBC6BE14F;
	fma.rn.f32 	%f481, %f480, %f479, 0f3D23397E;
	fma.rn.f32 	%f482, %f481, %f479, 0fBD948A7A;
	fma.rn.f32 	%f483, %f482, %f479, 0f3DD76B21;
	fma.rn.f32 	%f484, %f483, %f479, 0fBE111E88;
	fma.rn.f32 	%f485, %f484, %f479, 0f3E4CAF60;
	fma.rn.f32 	%f486, %f485, %f479, 0fBEAAAA27;
	mul.f32 	%f487, %f479, %f486;
	fma.rn.f32 	%f488, %f487, %f478, %f478;
	neg.f32 	%f489, %f488;
	fma.rn.f32 	%f490, 0f3F6EE581, 0f3FD774EB, %f489;
	selp.f32 	%f491, %f490, %f488, %p124;
	setp.num.f32 	%p125, %f476, %f476;
	copysign.f32 	%f492, %f475, %f491;
	selp.f32 	%f493, %f492, %f491, %p125;
	mul.f32 	%f494, %f558, %f493;
	div.rn.f32 	%f495, %f494, %f178;
	cvt.f64.f32 	%fd298, %f495;
	add.f64 	%fd299, %fd23, %fd298;
	cvt.rmi.f64.f64 	%fd300, %fd299;
	cvt.rzi.s32.f64 	%r508, %fd300;
	setp.gt.s32 	%p126, %r508, -1;
	mov.b32 	%r507, 0;
	mov.f32 	%f567, %f42;
	@%p126 bra 	$L__BB0_63;
	ld.shared.f32 	%f567, [_ZZ26ProjConeArcDisCUDA3dKernelPfyPKfiiiiiiffffffffffffE15DetColProj2Axis];
	sub.f32 	%f496, %f567, %f42;
	div.rn.f32 	%f497, %f496, %f45;
	cvt.rmi.f32.f32 	%f498, %f497;
	cvt.rzi.s32.f32 	%r507, %f498;
	mov.b32 	%r508, 0;
$L__BB0_63:
	add.s32 	%r445, %r507, 1;
	cvt.rn.f32.s32 	%f499, %r445;
	fma.rn.f32 	%f568, %f45, %f499, %f42;
	setp.ge.s32 	%p127, %r508, %r6;
	@%p127 bra 	$L__BB0_65;
	shl.b32 	%r446, %r508, 2;
	mov.u32 	%r447, _ZZ26ProjConeArcDisCUDA3dKernelPfyPKfiiiiiiffffffffffffE15DetColProj2Axis;
	add.s32 	%r448, %r447, %r446;
	ld.shared.f32 	%f578, [%r448+4];
$L__BB0_65:
	setp.ge.s32 	%p129, %r507, %r177;
	mov.f32 	%f566, 0f00000000;
	or.pred  	%p130, %p129, %p127;
	@%p130 bra 	$L__BB0_80;
	cvt.rn.f32.s32 	%f60, %r74;
	mov.f32 	%f566, 0f00000000;
$L__BB0_67:
	mov.f32 	%f63, %f568;
	shl.b32 	%r450, %r508, 2;
	mov.u32 	%r451, _ZZ26ProjConeArcDisCUDA3dKernelPfyPKfiiiiiiffffffffffffE16DetRow0Proj2Axis;
	add.s32 	%r452, %r451, %r450;
	ld.shared.f32 	%f502, [%r452];
	max.f32 	%f571, %f43, %f502;
	mov.u32 	%r453, _ZZ26ProjConeArcDisCUDA3dKernelPfyPKfiiiiiiffffffffffffE16DetRow1Proj2Axis;
	add.s32 	%r454, %r453, %r450;
	ld.shared.f32 	%f503, [%r454];
	min.f32 	%f66, %f44, %f503;
	setp.eq.f32 	%p131, %f571, %f43;
	mov.b32 	%r509, 0;
	@%p131 bra 	$L__BB0_69;
	sub.f32 	%f504, %f571, %f43;
	div.rn.f32 	%f505, %f504, %f46;
	cvt.rmi.f32.f32 	%f506, %f505;
	cvt.rzi.s32.f32 	%r509, %f506;
$L__BB0_69:
	setp.geu.f32 	%p132, %f63, %f578;
	@%p132 bra 	$L__BB0_74;
	setp.geu.f32 	%p141, %f571, %f66;
	setp.ge.s32 	%p142, %r509, %r179;
	or.pred  	%p143, %p141, %p142;
	@%p143 bra 	$L__BB0_73;
	add.s32 	%r463, %r509, 1;
	cvt.rn.f32.s32 	%f518, %r463;
	fma.rn.f32 	%f570, %f46, %f518, %f43;
	cvt.rn.f32.s32 	%f68, %r507;
	sub.f32 	%f69, %f63, %f567;
$L__BB0_72:
	setp.gt.f32 	%p144, %f570, %f66;
	selp.f32 	%f73, %f66, %f570, %p144;
	sub.f32 	%f519, %f73, %f571;
	mul.f32 	%f520, %f69, %f519;
	add.s32 	%r464, %r509, %r71;
	cvt.rn.f32.s32 	%f521, %r464;
	tex.3d.v4.f32.f32 	{%f522, %f523, %f524, %f525}, [%rd52, {%f68, %f60, %f521, %f521}];
	fma.rn.f32 	%f566, %f520, %f522, %f566;
	add.s32 	%r509, %r509, 1;
	add.f32 	%f570, %f46, %f73;
	setp.lt.f32 	%p145, %f73, %f66;
	setp.lt.s32 	%p146, %r509, %r179;
	and.pred  	%p147, %p145, %p146;
	mov.f32 	%f571, %f73;
	@%p147 bra 	$L__BB0_72;
$L__BB0_73:
	add.s32 	%r507, %r507, 1;
	add.f32 	%f568, %f45, %f63;
	mov.f32 	%f567, %f63;
	bra.uni 	$L__BB0_79;
$L__BB0_74:
	setp.geu.f32 	%p133, %f571, %f66;
	setp.ge.s32 	%p134, %r509, %r179;
	or.pred  	%p135, %p133, %p134;
	@%p135 bra 	$L__BB0_77;
	add.s32 	%r455, %r509, 1;
	cvt.rn.f32.s32 	%f507, %r455;
	fma.rn.f32 	%f574, %f46, %f507, %f43;
	cvt.rn.f32.s32 	%f79, %r507;
	sub.f32 	%f80, %f578, %f567;
$L__BB0_76:
	setp.gt.f32 	%p136, %f574, %f66;
	selp.f32 	%f84, %f66, %f574, %p136;
	sub.f32 	%f508, %f84, %f571;
	mul.f32 	%f509, %f80, %f508;
	add.s32 	%r456, %r509, %r71;
	cvt.rn.f32.s32 	%f510, %r456;
	tex.3d.v4.f32.f32 	{%f511, %f512, %f513, %f514}, [%rd52, {%f79, %f60, %f510, %f510}];
	fma.rn.f32 	%f566, %f509, %f511, %f566;
	add.s32 	%r509, %r509, 1;
	add.f32 	%f574, %f46, %f84;
	setp.lt.f32 	%p137, %f84, %f66;
	setp.lt.s32 	%p138, %r509, %r179;
	and.pred  	%p139, %p137, %p138;
	mov.f32 	%f571, %f84;
	@%p139 bra 	$L__BB0_76;
$L__BB0_77:
	shl.b32 	%r457, %r508, 2;
	mov.u32 	%r458, _ZZ26ProjConeArcDisCUDA3dKernelPfyPKfiiiiiiffffffffffffE8ProjTemp;
	add.s32 	%r459, %r458, %r457;
	atom.shared.add.f32 	%f516, [%r459], %f566;
	add.s32 	%r508, %r508, 1;
	setp.ge.s32 	%p140, %r508, %r6;
	mov.f32 	%f566, 0f00000000;
	mov.f32 	%f568, %f63;
	mov.f32 	%f567, %f578;
	@%p140 bra 	$L__BB0_79;
	mov.u32 	%r461, _ZZ26ProjConeArcDisCUDA3dKernelPfyPKfiiiiiiffffffffffffE15DetColProj2Axis;
	add.s32 	%r462, %r461, %r457;
	ld.shared.f32 	%f578, [%r462+8];
$L__BB0_79:
	setp.lt.s32 	%p148, %r507, %r177;
	setp.lt.s32 	%p149, %r508, %r6;
	and.pred  	%p150, %p148, %p149;
	@%p150 bra 	$L__BB0_67;
$L__BB0_80:
	setp.eq.f32 	%p151, %f566, 0f00000000;
	@%p151 bra 	$L__BB0_82;
	shl.b32 	%r465, %r508, 2;
	mov.u32 	%r466, _ZZ26ProjConeArcDisCUDA3dKernelPfyPKfiiiiiiffffffffffffE8ProjTemp;
	add.s32 	%r467, %r466, %r465;
	atom.shared.add.f32 	%f526, [%r467], %f566;
$L__BB0_82:
	add.s32 	%r500, %r73, 1;
	mov.u32 	%r468, %ntid.x;
	mad.lo.s32 	%r499, %r468, %r73, %r468;
	setp.lt.u32 	%p152, %r499, %r178;
	@%p152 bra 	$L__BB0_50;
$L__BB0_83:
	bar.sync 	0;
	setp.ge.s32 	%p153, %r5, %r180;
	@%p153 bra 	$L__BB0_149;
	ld.param.f32 	%f539, [_Z26ProjConeArcDisCUDA3dKernelPfyPKfiiiiiiffffffffffff_param_10];
	ld.param.u32 	%r478, [_Z26ProjConeArcDisCUDA3dKernelPfyPKfiiiiiiffffffffffff_param_8];
	ld.param.u64 	%rd150, [_Z26ProjConeArcDisCUDA3dKernelPfyPKfiiiiiiffffffffffff_param_0];
	sqrt.rn.f32 	%f527, %f36;
	abs.f32 	%f528, %f13;
	div.rn.f32 	%f529, %f528, %f527;
	mul.f32 	%f530, %f35, %f529;
	div.rn.f32 	%f531, %f539, %f530;
	ld.shared.f32 	%f532, [%r33];
	mul.f32 	%f533, %f531, %f532;
	st.shared.f32 	[%r33], %f533;
	setp.ge.f32 	%p154, %f11, 0f00000000;
	not.b32 	%r469, %r5;
	add.s32 	%r470, %r180, %r469;
	selp.b32 	%r471, %r5, %r470, %p154;
	mov.u32 	%r472, %ctaid.x;
	mov.u32 	%r473, %ctaid.y;
	mad.lo.s32 	%r474, %r478, %r472, %r473;
	mad.lo.s32 	%r475, %r474, %r180, %r471;
	cvta.to.global.u64 	%rd146, %rd150;
	mul.wide.u32 	%rd147, %r475, 4;
	add.s64 	%rd148, %rd146, %rd147;
	st.global.f32 	[%rd148], %f533;
	bra.uni 	$L__BB0_149;
$L__BB0_85:
	shl.b32 	%r234, %r4, 2;
	mov.u32 	%r235, _ZZ26ProjConeArcDisCUDA3dKernelPfyPKfiiiiiiffffffffffffE8ProjTemp;
	add.s32 	%r107, %r235, %r234;
	mov.b32 	%r236, 0;
	st.shared.u32 	[%r107], %r236;
	setp.ltu.f32 	%p19, %f7, 0f00000000;
	@%p19 bra 	$L__BB0_91;
	cvt.rn.f64.u32 	%fd55, %r3;
	cvt.rn.f64.s32 	%fd56, %r180;
	mul.f64 	%fd57, %fd56, 0d3FE0000000000000;
	sub.f64 	%fd58, %fd55, %fd57;
	cvt.f64.f32 	%fd59, %f178;
	cvt.f64.f32 	%fd60, %f185;
	fma.rn.f64 	%fd61, %fd58, %fd59, %fd60;
	cvt.f64.f32 	%fd62, %f1;
	add.f64 	%fd309, %fd61, %fd62;
	add.s32 	%r237, %r5, 1;
	cvt.rn.f64.u32 	%fd63, %r237;
	sub.f64 	%fd64, %fd63, %fd57;
	fma.rn.f64 	%fd65, %fd64, %fd59, %fd60;
	add.f64 	%fd66, %fd65, %fd62;
	cvt.rn.f32.f64 	%f585, %fd66;
	cvt.f64.f32 	%fd67, %f585;
	mul.f64 	%fd68, %fd59, 0d3FE0000000000000;
	sub.f64 	%fd25, %fd67, %fd68;
	abs.f64 	%fd26, %fd25;
	setp.neu.f64 	%p20, %fd26, 0d7FF0000000000000;
	@%p20 bra 	$L__BB0_88;
	mov.f64 	%fd74, 0d0000000000000000;
	mul.rn.f64 	%fd307, %fd25, %fd74;
	mov.b32 	%r515, 0;
	bra.uni 	$L__BB0_90;
$L__BB0_88:
	mul.f64 	%fd69, %fd25, 0d3FE45F306DC9C883;
	cvt.rni.s32.f64 	%r515, %fd69;
	cvt.rn.f64.s32 	%fd70, %r515;
	fma.rn.f64 	%fd71, %fd70, 0dBFF921FB54442D18, %fd25;
	fma.rn.f64 	%fd72, %fd70, 0dBC91A62633145C00, %fd71;
	fma.rn.f64 	%fd307, %fd70, 0dB97B839A252049C0, %fd72;
	setp.ltu.f64 	%p21, %fd26, 0d41E0000000000000;
	@%p21 bra 	$L__BB0_90;
	{ // callseq 0, 0
	.param .b64 param0;
	st.param.f64 	[param0], %fd25;
	.param .align 16 .b8 retval0[16];
	call.uni (retval0), 
	__internal_trig_reduction_slowpathd, 
	(
	param0
	);
	ld.param.f64 	%fd307, [retval0];
	ld.param.b32 	%r515, [retval0+8];
	} // callseq 0
$L__BB0_90:
	shl.b32 	%r240, %r515, 6;
	cvt.u64.u32 	%rd73, %r240;
	and.b64  	%rd74, %rd73, 64;
	mov.u64 	%rd75, __cudart_sin_cos_coeffs;
	add.s64 	%rd76, %rd75, %rd74;
	mul.rn.f64 	%fd75, %fd307, %fd307;
	and.b32  	%r241, %r515, 1;
	setp.eq.b32 	%p22, %r241, 1;
	selp.f64 	%fd76, 0dBDA8FF8320FD8164, 0d3DE5DB65F9785EBA, %p22;
	ld.global.nc.v2.f64 	{%fd77, %fd78}, [%rd76];
	fma.rn.f64 	%fd79, %fd76, %fd75, %fd77;
	fma.rn.f64 	%fd80, %fd79, %fd75, %fd78;
	ld.global.nc.v2.f64 	{%fd81, %fd82}, [%rd76+16];
	fma.rn.f64 	%fd83, %fd80, %fd75, %fd81;
	fma.rn.f64 	%fd84, %fd83, %fd75, %fd82;
	ld.global.nc.v2.f64 	{%fd85, %fd86}, [%rd76+32];
	fma.rn.f64 	%fd87, %fd84, %fd75, %fd85;
	fma.rn.f64 	%fd88, %fd87, %fd75, %fd86;
	fma.rn.f64 	%fd89, %fd88, %fd307, %fd307;
	fma.rn.f64 	%fd90, %fd88, %fd75, 0d3FF0000000000000;
	selp.f64 	%fd91, %fd90, %fd89, %p22;
	and.b32  	%r242, %r515, 2;
	setp.eq.s32 	%p23, %r242, 0;
	mov.f64 	%fd92, 0d0000000000000000;
	sub.f64 	%fd93, %fd92, %fd91;
	selp.f64 	%fd94, %fd91, %fd93, %p23;
	cvt.f64.f32 	%fd95, %f181;
	cvt.f64.f32 	%fd96, %f12;
	fma.rn.f64 	%fd310, %fd94, %fd95, %fd96;
	mov.f32 	%f586, 0f3F800000;
	bra.uni 	$L__BB0_96;
$L__BB0_91:
	cvt.rn.f64.s32 	%fd97, %r180;
	mul.f64 	%fd98, %fd97, 0d3FE0000000000000;
	cvt.rn.f64.u32 	%fd99, %r3;
	sub.f64 	%fd100, %fd98, %fd99;
	cvt.f64.f32 	%fd101, %f178;
	cvt.f64.f32 	%fd102, %f185;
	fma.rn.f64 	%fd103, %fd100, %fd101, %fd102;
	cvt.f64.f32 	%fd104, %f1;
	add.f64 	%fd309, %fd103, %fd104;
	cvt.rn.f64.u32 	%fd105, %r5;
	sub.f64 	%fd106, %fd98, %fd105;
	add.f64 	%fd107, %fd106, 0dBFF0000000000000;
	fma.rn.f64 	%fd108, %fd107, %fd101, %fd102;
	add.f64 	%fd109, %fd108, %fd104;
	cvt.rn.f32.f64 	%f585, %fd109;
	cvt.f64.f32 	%fd110, %f585;
	fma.rn.f64 	%fd33, %fd101, 0d3FE0000000000000, %fd110;
	abs.f64 	%fd34, %fd33;
	setp.neu.f64 	%p24, %fd34, 0d7FF0000000000000;
	@%p24 bra 	$L__BB0_93;
	mov.f64 	%fd116, 0d0000000000000000;
	mul.rn.f64 	%fd308, %fd33, %fd116;
	mov.b32 	%r516, 0;
	bra.uni 	$L__BB0_95;
$L__BB0_93:
	mul.f64 	%fd111, %fd33, 0d3FE45F306DC9C883;
	cvt.rni.s32.f64 	%r516, %fd111;
	cvt.rn.f64.s32 	%fd112, %r516;
	fma.rn.f64 	%fd113, %fd112, 0dBFF921FB54442D18, %fd33;
	fma.rn.f64 	%fd114, %fd112, 0dBC91A62633145C00, %fd113;
	fma.rn.f64 	%fd308, %fd112, 0dB97B839A252049C0, %fd114;
	setp.ltu.f64 	%p25, %fd34, 0d41E0000000000000;
	@%p25 bra 	$L__BB0_95;
	{ // callseq 1, 0
	.param .b64 param0;
	st.param.f64 	[param0], %fd33;
	.param .align 16 .b8 retval0[16];
	call.uni (retval0), 
	__internal_trig_reduction_slowpathd, 
	(
	param0
	);
	ld.param.f64 	%fd308, [retval0];
	ld.param.b32 	%r516, [retval0+8];
	} // callseq 1
$L__BB0_95:
	shl.b32 	%r245, %r516, 6;
	cvt.u64.u32 	%rd77, %r245;
	and.b64  	%rd78, %rd77, 64;
	mov.u64 	%rd79, __cudart_sin_cos_coeffs;
	add.s64 	%rd80, %rd79, %rd78;
	mul.rn.f64 	%fd117, %fd308, %fd308;
	and.b32  	%r246, %r516, 1;
	setp.eq.b32 	%p26, %r246, 1;
	selp.f64 	%fd118, 0dBDA8FF8320FD8164, 0d3DE5DB65F9785EBA, %p26;
	ld.global.nc.v2.f64 	{%fd119, %fd120}, [%rd80];
	fma.rn.f64 	%fd121, %fd118, %fd117, %fd119;
	fma.rn.f64 	%fd122, %fd121, %fd117, %fd120;
	ld.global.nc.v2.f64 	{%fd123, %fd124}, [%rd80+16];
	fma.rn.f64 	%fd125, %fd122, %fd117, %fd123;
	fma.rn.f64 	%fd126, %fd125, %fd117, %fd124;
	ld.global.nc.v2.f64 	{%fd127, %fd128}, [%rd80+32];
	fma.rn.f64 	%fd129, %fd126, %fd117, %fd127;
	fma.rn.f64 	%fd130, %fd129, %fd117, %fd128;
	fma.rn.f64 	%fd131, %fd130, %fd308, %fd308;
	fma.rn.f64 	%fd132, %fd130, %fd117, 0d3FF0000000000000;
	selp.f64 	%fd133, %fd132, %fd131, %p26;
	and.b32  	%r247, %r516, 2;
	setp.eq.s32 	%p27, %r247, 0;
	mov.f64 	%fd134, 0d0000000000000000;
	sub.f64 	%fd135, %fd134, %fd133;
	selp.f64 	%fd136, %fd133, %fd135, %p27;
	cvt.f64.f32 	%fd137, %f181;
	cvt.f64.f32 	%fd138, %f12;
	fma.rn.f64 	%fd310, %fd136, %fd137, %fd138;
	mov.f32 	%f586, 0fBF800000;
$L__BB0_96:
	cvt.rn.f32.f64 	%f100, %fd310;
	cvt.rn.f32.f64 	%f101, %fd309;
	mul.f32 	%f225, %f101, 0f3F22F983;
	cvt.rni.s32.f32 	%r520, %f225;
	cvt.rn.f32.s32 	%f226, %r520;
	fma.rn.f32 	%f227, %f226, 0fBFC90FDA, %f101;
	fma.rn.f32 	%f228, %f226, 0fB3A22168, %f227;
	fma.rn.f32 	%f587, %f226, 0fA7C234C5, %f228;
	abs.f32 	%f103, %f101;
	setp.ltu.f32 	%p28, %f103, 0f47CE4780;
	@%p28 bra 	$L__BB0_104;
	setp.neu.f32 	%p29, %f103, 0f7F800000;
	@%p29 bra 	$L__BB0_99;
	mov.f32 	%f231, 0f00000000;
	mul.rn.f32 	%f587, %f101, %f231;
	mov.b32 	%r520, 0;
	bra.uni 	$L__BB0_104;
$L__BB0_99:
	mov.b32 	%r115, %f101;
	mov.b64 	%rd166, 0;
	mov.b32 	%r517, 0;
	mov.u64 	%rd164, __cudart_i2opi_f;
	shl.b32 	%r250, %r115, 8;
	or.b32  	%r251, %r250, -2147483648;
	mov.u64 	%rd165, %rd1;
$L__BB0_100:
	.pragma "nounroll";
	ld.global.nc.u32 	%r249, [%rd164];
	mad.wide.u32 	%rd83, %r249, %r251, %rd166;
	shr.u64 	%rd166, %rd83, 32;
	st.local.u32 	[%rd165], %rd83;
	add.s32 	%r517, %r517, 1;
	add.s64 	%rd165, %rd165, 4;
	add.s64 	%rd164, %rd164, 4;
	setp.ne.s32 	%p30, %r517, 6;
	@%p30 bra 	$L__BB0_100;
	shr.u32 	%r252, %r115, 23;
	st.local.u32 	[%rd1+24], %rd166;
	and.b32  	%r118, %r252, 31;
	and.b32  	%r253, %r252, 224;
	add.s32 	%r254, %r253, -128;
	shr.u32 	%r255, %r254, 5;
	mul.wide.u32 	%rd84, %r255, 4;
	sub.s64 	%rd40, %rd1, %rd84;
	ld.local.u32 	%r518, [%rd40+24];
	ld.local.u32 	%r519, [%rd40+20];
	setp.eq.s32 	%p31, %r118, 0;
	@%p31 bra 	$L__BB0_103;
	shf.l.wrap.b32 	%r518, %r519, %r518, %r118;
	ld.local.u32 	%r256, [%rd40+16];
	shf.l.wrap.b32 	%r519, %r256, %r519, %r118;
$L__BB0_103:
	shr.u32 	%r257, %r518, 30;
	shf.l.wrap.b32 	%r258, %r519, %r518, 2;
	shl.b32 	%r259, %r519, 2;
	shr.u32 	%r260, %r258, 31;
	add.s32 	%r261, %r260, %r257;
	neg.s32 	%r262, %r261;
	setp.lt.s32 	%p32, %r115, 0;
	selp.b32 	%r520, %r262, %r261, %p32;
	xor.b32  	%r263, %r258, %r115;
	shr.s32 	%r264, %r258, 31;
	xor.b32  	%r265, %r264, %r258;
	xor.b32  	%r266, %r264, %r259;
	cvt.u64.u32 	%rd85, %r265;
	shl.b64 	%rd86, %rd85, 32;
	cvt.u64.u32 	%rd87, %r266;
	or.b64  	%rd88, %rd86, %rd87;
	cvt.rn.f64.s64 	%fd139, %rd88;
	mul.f64 	%fd140, %fd139, 0d3BF921FB54442D19;
	cvt.rn.f32.f64 	%f229, %fd140;
	neg.f32 	%f230, %f229;
	setp.lt.s32 	%p33, %r263, 0;
	selp.f32 	%f587, %f230, %f229, %p33;
$L__BB0_104:
	mul.f32 	%f232, %f587, %f587;
	fma.rn.f32 	%f233, %f232, 0f3C190000, 0f3B560000;
	fma.rn.f32 	%f234, %f233, %f232, 0f3CC70000;
	fma.rn.f32 	%f235, %f234, %f232, 0f3D5B0000;
	fma.rn.f32 	%f236, %f235, %f232, 0f3E089438;
	fma.rn.f32 	%f237, %f236, %f232, 0f3EAAAA88;
	mul.rn.f32 	%f238, %f232, %f587;
	fma.rn.f32 	%f239, %f237, %f238, %f587;
	abs.f32 	%f240, %f587;
	setp.eq.f32 	%p34, %f240, 0f3A00B43C;
	selp.f32 	%f241, %f587, %f239, %p34;
	and.b32  	%r268, %r520, 1;
	setp.eq.b32 	%p35, %r268, 1;
	neg.f32 	%f242, %f241;
	rcp.approx.ftz.f32 	%f243, %f242;
	selp.f32 	%f244, %f243, %f241, %p35;
	div.rn.f32 	%f245, %f12, %f244;
	add.f32 	%f107, %f13, %f245;
	mul.f32 	%f246, %f585, 0f3F22F983;
	cvt.rni.s32.f32 	%r524, %f246;
	cvt.rn.f32.s32 	%f247, %r524;
	fma.rn.f32 	%f248, %f247, 0fBFC90FDA, %f585;
	fma.rn.f32 	%f249, %f247, 0fB3A22168, %f248;
	fma.rn.f32 	%f588, %f247, 0fA7C234C5, %f249;
	abs.f32 	%f109, %f585;
	setp.ltu.f32 	%p36, %f109, 0f47CE4780;
	@%p36 bra 	$L__BB0_112;
	setp.neu.f32 	%p37, %f109, 0f7F800000;
	@%p37 bra 	$L__BB0_107;
	mov.f32 	%f252, 0f00000000;
	mul.rn.f32 	%f588, %f585, %f252;
	mov.b32 	%r524, 0;
	bra.uni 	$L__BB0_112;
$L__BB0_107:
	mov.b32 	%r128, %f585;
	shl.b32 	%r270, %r128, 8;
	or.b32  	%r129, %r270, -2147483648;
	mov.b64 	%rd167, 0;
	mov.b32 	%r521, 0;
	mov.u64 	%rd91, __cudart_i2opi_f;
$L__BB0_108:
	.pragma "nounroll";
	mul.wide.u32 	%rd90, %r521, 4;
	add.s64 	%rd92, %rd91, %rd90;
	ld.global.nc.u32 	%r271, [%rd92];
	mad.wide.u32 	%rd93, %r271, %r129, %rd167;
	shr.u64 	%rd167, %rd93, 32;
	add.s64 	%rd94, %rd1, %rd90;
	st.local.u32 	[%rd94], %rd93;
	add.s32 	%r521, %r521, 1;
	setp.ne.s32 	%p38, %r521, 6;
	@%p38 bra 	$L__BB0_108;
	shr.u32 	%r272, %r128, 23;
	st.local.u32 	[%rd1+24], %rd167;
	and.b32  	%r132, %r272, 31;
	and.b32  	%r273, %r272, 224;
	add.s32 	%r274, %r273, -128;
	shr.u32 	%r275, %r274, 5;
	mul.wide.u32 	%rd95, %r275, 4;
	sub.s64 	%rd43, %rd1, %rd95;
	ld.local.u32 	%r522, [%rd43+24];
	ld.local.u32 	%r523, [%rd43+20];
	setp.eq.s32 	%p39, %r132, 0;
	@%p39 bra 	$L__BB0_111;
	shf.l.wrap.b32 	%r522, %r523, %r522, %r132;
	ld.local.u32 	%r276, [%rd43+16];
	shf.l.wrap.b32 	%r523, %r276, %r523, %r132;
$L__BB0_111:
	shr.u32 	%r277, %r522, 30;
	shf.l.wrap.b32 	%r278, %r523, %r522, 2;
	shl.b32 	%r279, %r523, 2;
	shr.u32 	%r280, %r278, 31;
	add.s32 	%r281, %r280, %r277;
	neg.s32 	%r282, %r281;
	setp.lt.s32 	%p40, %r128, 0;
	selp.b32 	%r524, %r282, %r281, %p40;
	xor.b32  	%r283, %r278, %r128;
	shr.s32 	%r284, %r278, 31;
	xor.b32  	%r285, %r284, %r278;
	xor.b32  	%r286, %r284, %r279;
	cvt.u64.u32 	%rd96, %r285;
	shl.b64 	%rd97, %rd96, 32;
	cvt.u64.u32 	%rd98, %r286;
	or.b64  	%rd99, %rd97, %rd98;
	cvt.rn.f64.s64 	%fd141, %rd99;
	mul.f64 	%fd142, %fd141, 0d3BF921FB54442D19;
	cvt.rn.f32.f64 	%f250, %fd142;
	neg.f32 	%f251, %f250;
	setp.lt.s32 	%p41, %r283, 0;
	selp.f32 	%f588, %f251, %f250, %p41;
$L__BB0_112:
	ld.param.f32 	%f543, [_Z26ProjConeArcDisCUDA3dKernelPfyPKfiiiiiiffffffffffff_param_13];
	mul.f32 	%f253, %f588, %f588;
	fma.rn.f32 	%f254, %f253, 0f3C190000, 0f3B560000;
	fma.rn.f32 	%f255, %f254, %f253, 0f3CC70000;
	fma.rn.f32 	%f256, %f255, %f253, 0f3D5B0000;
	fma.rn.f32 	%f257, %f256, %f253, 0f3E089438;
	fma.rn.f32 	%f258, %f257, %f253, 0f3EAAAA88;
	mul.rn.f32 	%f259, %f253, %f588;
	fma.rn.f32 	%f260, %f258, %f259, %f588;
	abs.f32 	%f261, %f588;
	setp.eq.f32 	%p42, %f261, 0f3A00B43C;
	selp.f32 	%f262, %f588, %f260, %p42;
	and.b32  	%r288, %r524, 1;
	setp.eq.b32 	%p43, %r288, 1;
	neg.f32 	%f263, %f262;
	rcp.approx.ftz.f32 	%f264, %f263;
	selp.f32 	%f265, %f264, %f262, %p43;
	div.rn.f32 	%f266, %f12, %f265;
	add.f32 	%f605, %f13, %f266;
	sub.f32 	%f267, %f12, %f100;
	div.rn.f32 	%f268, %f12, %f267;
	mul.f32 	%f114, %f268, %f14;
	add.f32 	%f269, %f543, %f14;
	mul.f32 	%f115, %f269, %f268;
	setp.ne.s32 	%p44, %r4, 0;
	@%p44 bra 	$L__BB0_114;
	st.shared.f32 	[_ZZ26ProjConeArcDisCUDA3dKernelPfyPKfiiiiiiffffffffffffE15DetColProj2Axis], %f107;
$L__BB0_114:
	ld.param.f32 	%f550, [_Z26ProjConeArcDisCUDA3dKernelPfyPKfiiiiiiffffffffffff_param_18];
	ld.param.f32 	%f548, [_Z26ProjConeArcDisCUDA3dKernelPfyPKfiiiiiiffffffffffff_param_17];
	ld.param.f32 	%f540, [_Z26ProjConeArcDisCUDA3dKernelPfyPKfiiiiiiffffffffffff_param_11];
	ld.param.f32 	%f537, [_Z26ProjConeArcDisCUDA3dKernelPfyPKfiiiiiiffffffffffff_param_10];
	mov.u32 	%r290, _ZZ26ProjConeArcDisCUDA3dKernelPfyPKfiiiiiiffffffffffffE15DetColProj2Axis;
	add.s32 	%r291, %r290, %r234;
	st.shared.f32 	[%r291+4], %f605;
	mov.u32 	%r292, _ZZ26ProjConeArcDisCUDA3dKernelPfyPKfiiiiiiffffffffffffE16DetRow0Proj2Axis;
	add.s32 	%r293, %r292, %r234;
	st.shared.f32 	[%r293], %f114;
	mov.u32 	%r294, _ZZ26ProjConeArcDisCUDA3dKernelPfyPKfiiiiiiffffffffffffE16DetRow1Proj2Axis;
	add.s32 	%r295, %r294, %r234;
	st.shared.f32 	[%r295], %f115;
	bar.sync 	0;
	ld.shared.f32 	%f270, [%r291];
	sub.f32 	%f271, %f605, %f270;
	sub.f32 	%f272, %f115, %f114;
	mul.f32 	%f116, %f272, %f271;
	add.f32 	%f273, %f605, %f270;
	cvt.f64.f32 	%fd143, %f273;
	mul.f64 	%fd144, %fd143, 0d3FE0000000000000;
	cvt.f64.f32 	%fd145, %f13;
	sub.f64 	%fd146, %fd144, %fd145;
	cvt.rn.f32.f64 	%f274, %fd146;
	add.f32 	%f275, %f115, %f114;
	mul.f32 	%f276, %f275, 0f3F000000;
	mul.f32 	%f277, %f274, %f274;
	fma.rn.f32 	%f278, %f276, %f276, %f277;
	fma.rn.f32 	%f117, %f12, %f12, %f278;
	neg.s32 	%r296, %r178;
	cvt.rn.f64.s32 	%fd147, %r296;
	mul.f64 	%fd148, %fd147, 0d3FE0000000000000;
	cvt.f64.f32 	%fd149, %f537;
	cvt.f64.f32 	%fd150, %f548;
	fma.rn.f64 	%fd42, %fd148, %fd149, %fd150;
	cvt.rn.f64.s32 	%fd151, %r178;
	mul.f64 	%fd152, %fd151, 0d3FE0000000000000;
	fma.rn.f64 	%fd43, %fd152, %fd149, %fd150;
	neg.s32 	%r297, %r179;
	cvt.rn.f64.s32 	%fd153, %r297;
	mul.f64 	%fd154, %fd153, 0d3FE0000000000000;
	cvt.f64.f32 	%fd155, %f540;
	cvt.f64.f32 	%fd156, %f550;
	fma.rn.f64 	%fd157, %fd154, %fd155, %fd156;
	cvt.rn.f32.f64 	%f118, %fd157;
	cvt.rn.f64.s32 	%fd158, %r179;
	mul.f64 	%fd159, %fd158, 0d3FE0000000000000;
	fma.rn.f64 	%fd160, %fd159, %fd155, %fd156;
	cvt.rn.f32.f64 	%f119, %fd160;
	setp.eq.s32 	%p45, %r177, 0;
	@%p45 bra 	$L__BB0_147;
	cvt.rn.f32.f64 	%f279, %fd43;
	cvt.rn.f32.f64 	%f280, %fd42;
	mul.f32 	%f120, %f12, %f280;
	mul.f32 	%f121, %f12, %f279;
	cvt.rn.f64.s32 	%fd161, %r180;
	mul.f64 	%fd162, %fd161, 0d3FE0000000000000;
	cvt.rn.f64.u32 	%fd163, %r3;
	sub.f64 	%fd44, %fd162, %fd163;
	mul.lo.s32 	%r141, %r1, %r179;
	mov.b32 	%r525, 0;
	mov.u64 	%rd100, __cudart_i2opi_f;
	mov.u32 	%r526, %r525;
$L__BB0_116:
	mov.u32 	%r143, %r526;
	add.s32 	%r144, %r525, %r4;
	setp.ge.s32 	%p46, %r144, %r177;
	@%p46 bra 	$L__BB0_146;
	ld.param.f32 	%f546, [_Z26ProjConeArcDisCUDA3dKernelPfyPKfiiiiiiffffffffffff_param_16];
	ld.param.f32 	%f534, [_Z26ProjConeArcDisCUDA3dKernelPfyPKfiiiiiiffffffffffff_param_9];
	cvt.rn.f64.s32 	%fd164, %r144;
	cvt.rn.f64.s32 	%fd165, %r177;
	mul.f64 	%fd166, %fd165, 0d3FE0000000000000;
	sub.f64 	%fd167, %fd164, %fd166;
	add.f64 	%fd168, %fd167, 0d3FE0000000000000;
	cvt.f64.f32 	%fd169, %f534;
	cvt.f64.f32 	%fd170, %f546;
	fma.rn.f64 	%fd171, %fd168, %fd169, %fd170;
	cvt.rn.f32.f64 	%f281, %fd171;
	mul.f32 	%f282, %f13, %f281;
	sub.f32 	%f283, %f282, %f120;
	sub.f32 	%f284, %f281, %f12;
	div.rn.f32 	%f123, %f283, %f284;
	sub.f32 	%f285, %f282, %f121;
	div.rn.f32 	%f286, %f285, %f284;
	sub.f32 	%f287, %f12, %f281;
	div.rn.f32 	%f288, %f12, %f287;
	mul.f32 	%f124, %f288, %f118;
	mul.f32 	%f125, %f288, %f119;
	sub.f32 	%f289, %f286, %f123;
	cvt.rn.f32.s32 	%f290, %r178;
	div.rn.f32 	%f126, %f289, %f290;
	sub.f32 	%f291, %f125, %f124;
	cvt.rn.f32.s32 	%f292, %r179;
	div.rn.f32 	%f127, %f291, %f292;
	ld.global.nc.f32 	%f293, [%rd2];
	add.f32 	%f128, %f185, %f293;
	mul.f32 	%f294, %f128, 0f3F22F983;
	cvt.rni.s32.f32 	%r530, %f294;
	cvt.rn.f32.s32 	%f295, %r530;
	fma.rn.f32 	%f296, %f295, 0fBFC90FDA, %f128;
	fma.rn.f32 	%f297, %f295, 0fB3A22168, %f296;
	fma.rn.f32 	%f590, %f295, 0fA7C234C5, %f297;
	abs.f32 	%f130, %f128;
	setp.ltu.f32 	%p47, %f130, 0f47CE4780;
	@%p47 bra 	$L__BB0_125;
	setp.neu.f32 	%p48, %f130, 0f7F800000;
	@%p48 bra 	$L__BB0_120;
	mov.f32 	%f300, 0f00000000;
	mul.rn.f32 	%f590, %f128, %f300;
	mov.b32 	%r530, 0;
	bra.uni 	$L__BB0_125;
$L__BB0_120:
	mov.b32 	%r146, %f128;
	mov.b64 	%rd170, 0;
	mov.b32 	%r527, 0;
	mov.u64 	%rd168, %rd100;
	mov.u64 	%rd169, %rd1;
$L__BB0_121:
	.pragma "nounroll";
	ld.global.nc.u32 	%r300, [%rd168];
	shl.b32 	%r301, %r146, 8;
	or.b32  	%r302, %r301, -2147483648;
	mad.wide.u32 	%rd102, %r300, %r302, %rd170;
	shr.u64 	%rd170, %rd102, 32;
	st.local.u32 	[%rd169], %rd102;
	add.s32 	%r527, %r527, 1;
	add.s64 	%rd169, %rd169, 4;
	add.s64 	%rd168, %rd168, 4;
	setp.ne.s32 	%p49, %r527, 6;
	@%p49 bra 	$L__BB0_121;
	shr.u32 	%r303, %r146, 23;
	st.local.u32 	[%rd1+24], %rd170;
	and.b32  	%r149, %r303, 31;
	and.b32  	%r304, %r303, 224;
	add.s32 	%r305, %r304, -128;
	shr.u32 	%r306, %r305, 5;
	mul.wide.u32 	%rd103, %r306, 4;
	sub.s64 	%rd50, %rd1, %rd103;
	ld.local.u32 	%r528, [%rd50+24];
	ld.local.u32 	%r529, [%rd50+20];
	setp.eq.s32 	%p50, %r149, 0;
	@%p50 bra 	$L__BB0_124;
	shf.l.wrap.b32 	%r528, %r529, %r528, %r149;
	ld.local.u32 	%r307, [%rd50+16];
	shf.l.wrap.b32 	%r529, %r307, %r529, %r149;
$L__BB0_124:
	shr.u32 	%r308, %r528, 30;
	shf.l.wrap.b32 	%r309, %r529, %r528, 2;
	shl.b32 	%r310, %r529, 2;
	shr.u32 	%r311, %r309, 31;
	add.s32 	%r312, %r311, %r308;
	neg.s32 	%r313, %r312;
	setp.lt.s32 	%p51, %r146, 0;
	selp.b32 	%r530, %r313, %r312, %p51;
	xor.b32  	%r314, %r309, %r146;
	shr.s32 	%r315, %r309, 31;
	xor.b32  	%r316, %r315, %r309;
	xor.b32  	%r317, %r315, %r310;
	cvt.u64.u32 	%rd104, %r316;
	shl.b64 	%rd105, %rd104, 32;
	cvt.u64.u32 	%rd106, %r317;
	or.b64  	%rd107, %rd105, %rd106;
	cvt.rn.f64.s64 	%fd172, %rd107;
	mul.f64 	%fd173, %fd172, 0d3BF921FB54442D19;
	cvt.rn.f32.f64 	%f298, %fd173;
	neg.f32 	%f299, %f298;
	setp.lt.s32 	%p52, %r314, 0;
	selp.f32 	%f590, %f299, %f298, %p52;
$L__BB0_125:
	sub.f32 	%f301, %f13, %f123;
	div.rn.f32 	%f302, %f301, %f12;
	mul.f32 	%f303, %f590, %f590;
	fma.rn.f32 	%f304, %f303, 0f3C190000, 0f3B560000;
	fma.rn.f32 	%f305, %f304, %f303, 0f3CC70000;
	fma.rn.f32 	%f306, %f305, %f303, 0f3D5B0000;
	fma.rn.f32 	%f307, %f306, %f303, 0f3E089438;
	fma.rn.f32 	%f308, %f307, %f303, 0f3EAAAA88;
	mul.rn.f32 	%f309, %f303, %f590;
	fma.rn.f32 	%f310, %f308, %f309, %f590;
	abs.f32 	%f311, %f590;
	setp.eq.f32 	%p53, %f311, 0f3A00B43C;
	selp.f32 	%f312, %f590, %f310, %p53;
	and.b32  	%r320, %r530, 1;
	setp.eq.b32 	%p54, %r320, 1;
	neg.f32 	%f313, %f312;
	rcp.approx.ftz.f32 	%f314, %f313;
	selp.f32 	%f315, %f314, %f312, %p54;
	mov.f32 	%f316, 0fBF800000;
	div.rn.f32 	%f317, %f316, %f315;
	sub.f32 	%f318, %f302, %f317;
	fma.rn.f32 	%f319, %f302, %f317, 0f3F800000;
	div.rn.f32 	%f320, %f318, %f319;
	abs.f32 	%f321, %f320;
	setp.gt.f32 	%p55, %f321, 0f3F800000;
	rcp.approx.ftz.f32 	%f322, %f321;
	selp.f32 	%f323, %f322, %f321, %p55;
	mul.f32 	%f324, %f323, %f323;
	fma.rn.f32 	%f325, %f324, 0f3B2090AA, 0fBC6BE14F;
	fma.rn.f32 	%f326, %f325, %f324, 0f3D23397E;
	fma.rn.f32 	%f327, %f326, %f324, 0fBD948A7A;
	fma.rn.f32 	%f328, %f327, %f324, 0f3DD76B21;
	fma.rn.f32 	%f329, %f328, %f324, 0fBE111E88;
	fma.rn.f32 	%f330, %f329, %f324, 0f3E4CAF60;
	fma.rn.f32 	%f331, %f330, %f324, 0fBEAAAA27;
	mul.f32 	%f332, %f324, %f331;
	fma.rn.f32 	%f333, %f332, %f323, %f323;
	neg.f32 	%f334, %f333;
	fma.rn.f32 	%f335, 0f3F6EE581, 0f3FD774EB, %f334;
	selp.f32 	%f336, %f335, %f333, %p55;
	setp.num.f32 	%p56, %f321, %f321;
	copysign.f32 	%f337, %f320, %f336;
	selp.f32 	%f338, %f337, %f336, %p56;
	mul.f32 	%f339, %f586, %f338;
	div.rn.f32 	%f340, %f339, %f178;
	cvt.f64.f32 	%fd174, %f340;
	add.f64 	%fd175, %fd44, %fd174;
	cvt.rmi.f64.f64 	%fd176, %fd175;
	cvt.rzi.s32.f64 	%r534, %fd176;
	setp.gt.s32 	%p57, %r534, -1;
	mov.b32 	%r533, 0;
	mov.f32 	%f594, %f123;
	@%p57 bra 	$L__BB0_127;
	ld.shared.f32 	%f594, [_ZZ26ProjConeArcDisCUDA3dKernelPfyPKfiiiiiiffffffffffffE15DetColProj2Axis];
	sub.f32 	%f341, %f594, %f123;
	div.rn.f32 	%f342, %f341, %f126;
	cvt.rmi.f32.f32 	%f343, %f342;
	cvt.rzi.s32.f32 	%r533, %f343;
	mov.b32 	%r534, 0;
$L__BB0_127:
	add.s32 	%r322, %r533, 1;
	cvt.rn.f32.s32 	%f344, %r322;
	fma.rn.f32 	%f595, %f126, %f344, %f123;
	setp.ge.s32 	%p58, %r534, %r6;
	@%p58 bra 	$L__BB0_129;
	shl.b32 	%r323, %r534, 2;
	mov.u32 	%r324, _ZZ26ProjConeArcDisCUDA3dKernelPfyPKfiiiiiiffffffffffffE15DetColProj2Axis;
	add.s32 	%r325, %r324, %r323;
	ld.shared.f32 	%f605, [%r325+4];
$L__BB0_129:
	setp.ge.s32 	%p60, %r533, %r178;
	mov.f32 	%f593, 0f00000000;
	or.pred  	%p61, %p60, %p58;
	@%p61 bra 	$L__BB0_144;
	cvt.rn.f32.s32 	%f139, %r144;
	mov.f32 	%f593, 0f00000000;
$L__BB0_131:
	mov.f32 	%f142, %f595;
	shl.b32 	%r327, %r534, 2;
	mov.u32 	%r328, _ZZ26ProjConeArcDisCUDA3dKernelPfyPKfiiiiiiffffffffffffE16DetRow0Proj2Axis;
	add.s32 	%r329, %r328, %r327;
	ld.shared.f32 	%f347, [%r329];
	max.f32 	%f598, %f124, %f347;
	mov.u32 	%r330, _ZZ26ProjConeArcDisCUDA3dKernelPfyPKfiiiiiiffffffffffffE16DetRow1Proj2Axis;
	add.s32 	%r331, %r330, %r327;
	ld.shared.f32 	%f348, [%r331];
	min.f32 	%f145, %f125, %f348;
	setp.eq.f32 	%p62, %f598, %f124;
	mov.b32 	%r535, 0;
	@%p62 bra 	$L__BB0_133;
	sub.f32 	%f349, %f598, %f124;
	div.rn.f32 	%f350, %f349, %f127;
	cvt.rmi.f32.f32 	%f351, %f350;
	cvt.rzi.s32.f32 	%r535, %f351;
$L__BB0_133:
	setp.geu.f32 	%p63, %f142, %f605;
	@%p63 bra 	$L__BB0_138;
	setp.geu.f32 	%p72, %f598, %f145;
	setp.ge.s32 	%p73, %r535, %r179;
	or.pred  	%p74, %p72, %p73;
	@%p74 bra 	$L__BB0_137;
	add.s32 	%r342, %r535, 1;
	cvt.rn.f32.s32 	%f363, %r342;
	fma.rn.f32 	%f597, %f127, %f363, %f124;
	not.b32 	%r343, %r533;
	add.s32 	%r344, %r178, %r343;
	cvt.rn.f32.s32 	%f147, %r344;
	sub.f32 	%f148, %f142, %f594;
$L__BB0_136:
	setp.gt.f32 	%p75, %f597, %f145;
	selp.f32 	%f152, %f145, %f597, %p75;
	sub.f32 	%f364, %f152, %f598;
	mul.f32 	%f365, %f148, %f364;
	add.s32 	%r345, %r535, %r141;
	cvt.rn.f32.s32 	%f366, %r345;
	tex.3d.v4.f32.f32 	{%f367, %f368, %f369, %f370}, [%rd52, {%f139, %f147, %f366, %f366}];
	fma.rn.f32 	%f593, %f365, %f367, %f593;
	add.s32 	%r535, %r535, 1;
	add.f32 	%f597, %f127, %f152;
	setp.lt.f32 	%p76, %f152, %f145;
	setp.lt.s32 	%p77, %r535, %r179;
	and.pred  	%p78, %p76, %p77;
	mov.f32 	%f598, %f152;
	@%p78 bra 	$L__BB0_136;
$L__BB0_137:
	add.s32 	%r533, %r533, 1;
	add.f32 	%f595, %f126, %f142;
	mov.f32 	%f594, %f142;
	bra.uni 	$L__BB0_143;
$L__BB0_138:
	setp.geu.f32 	%p64, %f598, %f145;
	setp.ge.s32 	%p65, %r535, %r179;
	or.pred  	%p66, %p64, %p65;
	@%p66 bra 	$L__BB0_141;
	add.s32 	%r332, %r535, 1;
	cvt.rn.f32.s32 	%f352, %r332;
	fma.rn.f32 	%f601, %f127, %f352, %f124;
	not.b32 	%r333, %r533;
	add.s32 	%r334, %r178, %r333;
	cvt.rn.f32.s32 	%f158, %r334;
	sub.f32 	%f159, %f605, %f594;
$L__BB0_140:
	setp.gt.f32 	%p67, %f601, %f145;
	selp.f32 	%f163, %f145, %f601, %p67;
	sub.f32 	%f353, %f163, %f598;
	mul.f32 	%f354, %f159, %f353;
	add.s32 	%r335, %r535, %r141;
	cvt.rn.f32.s32 	%f355, %r335;
	tex.3d.v4.f32.f32 	{%f356, %f357, %f358, %f359}, [%rd52, {%f139, %f158, %f355, %f355}];
	fma.rn.f32 	%f593, %f354, %f356, %f593;
	add.s32 	%r535, %r535, 1;
	add.f32 	%f601, %f127, %f163;
	setp.lt.f32 	%p68, %f163, %f145;
	setp.lt.s32 	%p69, %r535, %r179;
	and.pred  	%p70, %p68, %p69;
	mov.f32 	%f598, %f163;
	@%p70 bra 	$L__BB0_140;
$L__BB0_141:
	shl.b32 	%r336, %r534, 2;
	mov.u32 	%r337, _ZZ26ProjConeArcDisCUDA3dKernelPfyPKfiiiiiiffffffffffffE8ProjTemp;
	add.s32 	%r338, %r337, %r336;
	atom.shared.add.f32 	%f361, [%r338], %f593;
	add.s32 	%r534, %r534, 1;
	setp.ge.s32 	%p71, %r534, %r6;
	mov.f32 	%f593, 0f00000000;
	mov.f32 	%f595, %f142;
	mov.f32 	%f594, %f605;
	@%p71 bra 	$L__BB0_143;
	mov.u32 	%r340, _ZZ26ProjConeArcDisCUDA3dKernelPfyPKfiiiiiiffffffffffffE15DetColProj2Axis;
	add.s32 	%r341, %r340, %r336;
	ld.shared.f32 	%f605, [%r341+8];
$L__BB0_143:
	setp.lt.s32 	%p79, %r533, %r178;
	setp.lt.s32 	%p80, %r534, %r6;
	and.pred  	%p81, %p79, %p80;
	@%p81 bra 	$L__BB0_131;
$L__BB0_144:
	setp.eq.f32 	%p82, %f593, 0f00000000;
	@%p82 bra 	$L__BB0_146;
	shl.b32 	%r346, %r534, 2;
	mov.u32 	%r347, _ZZ26ProjConeArcDisCUDA3dKernelPfyPKfiiiiiiffffffffffffE8ProjTemp;
	add.s32 	%r348, %r347, %r346;
	atom.shared.add.f32 	%f371, [%r348], %f593;
$L__BB0_146:
	add.s32 	%r526, %r143, 1;
	mov.u32 	%r349, %ntid.x;
	mad.lo.s32 	%r525, %r349, %r143, %r349;
	setp.lt.u32 	%p83, %r525, %r177;
	@%p83 bra 	$L__BB0_116;
$L__BB0_147:
	bar.sync 	0;
	setp.ge.s32 	%p84, %r5, %r180;
	@%p84 bra 	$L__BB0_149;
	ld.param.f32 	%f535, [_Z26ProjConeArcDisCUDA3dKernelPfyPKfiiiiiiffffffffffff_param_9];
	ld.param.u32 	%r477, [_Z26ProjConeArcDisCUDA3dKernelPfyPKfiiiiiiffffffffffff_param_8];
	ld.param.u64 	%rd149, [_Z26ProjConeArcDisCUDA3dKernelPfyPKfiiiiiiffffffffffff_param_0];
	sqrt.rn.f32 	%f372, %f117;
	abs.f32 	%f373, %f12;
	div.rn.f32 	%f374, %f373, %f372;
	mul.f32 	%f375, %f116, %f374;
	div.rn.f32 	%f376, %f535, %f375;
	ld.shared.f32 	%f377, [%r107];
	mul.f32 	%f378, %f376, %f377;
	st.shared.f32 	[%r107], %f378;
	setp.ge.f32 	%p85, %f7, 0f00000000;
	not.b32 	%r350, %r5;
	add.s32 	%r351, %r180, %r350;
	selp.b32 	%r352, %r5, %r351, %p85;
	mov.u32 	%r353, %ctaid.x;
	mov.u32 	%r354, %ctaid.y;
	mad.lo.s32 	%r355, %r477, %r353, %r354;
	mad.lo.s32 	%r356, %r355, %r180, %r352;
	cvta.to.global.u64 	%rd108, %rd149;
	mul.wide.u32 	%rd109, %r356, 4;
	add.s64 	%rd110, %rd108, %rd109;
	st.global.f32 	[%rd110], %f378;
$L__BB0_149:
	ret;

}
	// .globl	_Z31ProjTransConeArcDisCUDA3dKernelPfPKfS1_iiiiiiffffffffffff
.visible .entry _Z31ProjTransConeArcDisCUDA3dKernelPfPKfS1_iiiiiiffffffffffff(
	.param .u64 .ptr .align 1 _Z31ProjTransConeArcDisCUDA3dKernelPfPKfS1_iiiiiiffffffffffff_param_0,
	.param .u64 .ptr .align 1 _Z31ProjTransConeArcDisCUDA3dKernelPfPKfS1_iiiiiiffffffffffff_param_1,
	.param .u64 .ptr .align 1 _Z31ProjTransConeArcDisCUDA3dKernelPfPKfS1_iiiiiiffffffffffff_param_2,
	.param .u32 _Z31ProjTransConeArcDisCUDA3dKernelPfPKfS1_iiiiiiffffffffffff_param_3,
	.param .u32 _Z31ProjTransConeArcDisCUDA3dKernelPfPKfS1_iiiiiiffffffffffff_param_4,
	.param .u32 _Z31ProjTransConeArcDisCUDA3dKernelPfPKfS1_iiiiiiffffffffffff_param_5,
	.param .u32 _Z31ProjTransConeArcDisCUDA3dKernelPfPKfS1_iiiiiiffffffffffff_param_6,
	.param .u32 _Z31ProjTransConeArcDisCUDA3dKernelPfPKfS1_iiiiiiffffffffffff_param_7,
	.param .u32 _Z31ProjTransConeArcDisCUDA3dKernelPfPKfS1_iiiiiiffffffffffff_param_8,
	.param .f32 _Z31ProjTransConeArcDisCUDA3dKernelPfPKfS1_iiiiiiffffffffffff_param_9,
	.param .f32 _Z31ProjTransConeArcDisCUDA3dKernelPfPKfS1_iiiiiiffffffffffff_param_10,
	.param .f32 _Z31ProjTransConeArcDisCUDA3dKernelPfPKfS1_iiiiiiffffffffffff_param_11,
	.param .f32 _Z31ProjTransConeArcDisCUDA3dKernelPfPKfS1_iiiiiiffffffffffff_param_12,
	.param .f32 _Z31ProjTransConeArcDisCUDA3dKernelPfPKfS1_iiiiiiffffffffffff_param_13,
	.param .f32 _Z31ProjTransConeArcDisCUDA3dKernelPfPKfS1_iiiiiiffffffffffff_param_14,
	.param .f32 _Z31ProjTransConeArcDisCUDA3dKernelPfPKfS1_iiiiiiffffffffffff_param_15,
	.param .f32 _Z31ProjTransConeArcDisCUDA3dKernelPfPKfS1_iiiiiiffffffffffff_param_16,
	.param .f32 _Z31ProjTransConeArcDisCUDA3dKernelPfPKfS1_iiiiiiffffffffffff_param_17,
	.param .f32 _Z31ProjTransConeArcDisCUDA3dKernelPfPKfS1_iiiiiiffffffffffff_param_18,
	.param .f32 _Z31ProjTransConeArcDisCUDA3dKernelPfPKfS1_iiiiiiffffffffffff_param_19,
	.param .f32 _Z31ProjTransConeArcDisCUDA3dKernelPfPKfS1_iiiiiiffffffffffff_param_20
)
{
	.local .align 4 .b8 	__local_depot1[28];
	.reg .b64 	%SP;
	.reg .b64 	%SPL;
	.reg .pred 	%p<153>;
	.reg .b32 	%r<534>;
	.reg .b32 	%f<539>;
	.reg .b64 	%rd<188>;
	.reg .b64 	%fd<311>;
	// demoted variable
	.shared .align 4 .b8 _ZZ31ProjTransConeArcDisCUDA3dKernelPfPKfS1_iiiiiiffffffffffffE8ProjTemp[1024];
	// demoted variable
	.shared .align 4 .b8 _ZZ31ProjTransConeArcDisCUDA3dKernelPfPKfS1_iiiiiiffffffffffffE16DetRow0Proj2Axis[1024];
	// demoted variable
	.shared .align 4 .b8 _ZZ31ProjTransConeArcDisCUDA3dKernelPfPKfS1_iiiiiiffffffffffffE16DetRow1Proj2Axis[1024];
	// demoted variable
	.shared .align 4 .b8 _ZZ31ProjTransConeArcDisCUDA3dKernelPfPKfS1_iiiiiiffffffffffffE15DetColProj2Axis[1028];
	mov.u64 	%SPL, __local_depot1;
	ld.param.u64 	%rd54, [_Z31ProjTransConeArcDisCUDA3dKernelPfPKfS1_iiiiiiffffffffffff_param_0];
	ld.param.u64 	%rd55, [_Z31ProjTransConeArcDisCUDA3dKernelPfPKfS1_iiiiiiffffffffffff_param_1];
	ld.param.u64 	%rd56, [_Z31ProjTransConeArcDisCUDA3dKernelPfPKfS1_iiiiiiffffffffffff_param_2];
	ld.param.u32 	%r185, [_Z31ProjTransConeArcDisCUDA3dKernelPfPKfS1_iiiiiiffffffffffff_param_3];
	ld.param.u32 	%r186, [_Z31ProjTransConeArcDisCUDA3dKernelPfPKfS1_iiiiiiffffffffffff_param_4];
	ld.param.u32 	%r187, [_Z31ProjTransConeArcDisCUDA3dKernelPfPKfS1_iiiiiiffffffffffff_param_5];
	ld.param.u32 	%r190, [_Z31ProjTransConeArcDisCUDA3dKernelPfPKfS1_iiiiiiffffffffffff_param_6];
	ld.param.u32 	%r188, [_Z31ProjTransConeArcDisCUDA3dKernelPfPKfS1_iiiiiiffffffffffff_param_7];
	ld.param.u32 	%r189, [_Z31ProjTransConeArcDisCUDA3dKernelPfPKfS1_iiiiiiffffffffffff_param_8];
	ld.param.f32 	%f148, [_Z31ProjTransConeArcDisCUDA3dKernelPfPKfS1_iiiiiiffffffffffff_param_11];
	ld.param.f32 	%f149, [_Z31ProjTransConeArcDisCUDA3dKernelPfPKfS1_iiiiiiffffffffffff_param_12];
	ld.param.f32 	%f152, [_Z31ProjTransConeArcDisCUDA3dKernelPfPKfS1_iiiiiiffffffffffff_param_15];
	ld.param.f32 	%f155, [_Z31ProjTransConeArcDisCUDA3dKernelPfPKfS1_iiiiiiffffffffffff_param_18];
	ld.param.f32 	%f156, [_Z31ProjTransConeArcDisCUDA3dKernelPfPKfS1_iiiiiiffffffffffff_param_19];
	cvta.to.global.u64 	%rd1, %rd54;
	cvta.to.global.u64 	%rd2, %rd55;
	cvta.to.global.u64 	%rd57, %rd56;
	add.u64 	%rd3, %SPL, 0;
	mov.u32 	%r1, %ctaid.x;
	div.u32 	%r2, %r1, %r190;
	mul.lo.s32 	%r191, %r2, %r190;
	sub.s32 	%r192, %r1, %r191;
	mov.u32 	%r3, %ctaid.y;
	mov.u32 	%r193, %ctaid.z;
	mov.u32 	%r4, %ntid.x;
	mul.lo.s32 	%r5, %r193, %r4;
	mov.u32 	%r6, %tid.x;
	add.s32 	%r7, %r5, %r6;
	add.s32 	%r194, %r5, %r4;
	setp.gt.u32 	%p1, %r194, %r188;
	sub.s32 	%r195, %r188, %r5;
	selp.b32 	%r8, %r195, %r4, %p1;
	mul.wide.u32 	%rd59, %r192, 4;
	add.s64 	%rd4, %rd57, %rd59;
	ld.global.nc.f32 	%f1, [%rd4];
	mul.f32 	%f158, %f1, 0f3F22F983;
	cvt.rni.s32.f32 	%r481, %f158;
	cvt.rn.f32.s32 	%f159, %r481;
	fma.rn.f32 	%f160, %f159, 0fBFC90FDA, %f1;
	fma.rn.f32 	%f161, %f159, 0fB3A22168, %f160;
	fma.rn.f32 	%f499, %f159, 0fA7C234C5, %f161;
	abs.f32 	%f3, %f1;
	setp.ltu.f32 	%p2, %f3, 0f47CE4780;
	mov.u32 	%r477, %r481;
	mov.f32 	%f498, %f499;
	@%p2 bra 	$L__BB1_8;
	setp.neu.f32 	%p3, %f3, 0f7F800000;
	@%p3 bra 	$L__BB1_3;
	mov.f32 	%f164, 0f00000000;
	mul.rn.f32 	%f498, %f1, %f164;
	mov.b32 	%r477, 0;
	bra.uni 	$L__BB1_8;
$L__BB1_3:
	mov.b32 	%r10, %f1;
	mov.b64 	%rd170, 0;
	mov.b32 	%r474, 0;
	mov.u64 	%rd168, __cudart_i2opi_f;
	shl.b32 	%r198, %r10, 8;
	or.b32  	%r199, %r198, -2147483648;
	mov.u64 	%rd169, %rd3;
$L__BB1_4:
	.pragma "nounroll";
	ld.global.nc.u32 	%r197, [%rd168];
	mad.wide.u32 	%rd62, %r197, %r199, %rd170;
	shr.u64 	%rd170, %rd62, 32;
	st.local.u32 	[%rd169], %rd62;
	add.s32 	%r474, %r474, 1;
	add.s64 	%rd169, %rd169, 4;
	add.s64 	%rd168, %rd168, 4;
	setp.ne.s32 	%p4, %r474, 6;
	@%p4 bra 	$L__BB1_4;
	shr.u32 	%r200, %r10, 23;
	st.local.u32 	[%rd3+24], %rd170;
	and.b32  	%r13, %r200, 31;
	and.b32  	%r201, %r200, 224;
	add.s32 	%r202, %r201, -128;
	shr.u32 	%r203, %r202, 5;
	mul.wide.u32 	%rd63, %r203, 4;
	sub.s64 	%rd11, %rd3, %rd63;
	ld.local.u32 	%r475, [%rd11+24];
	ld.local.u32 	%r476, [%rd11+20];
	setp.eq.s32 	%p5, %r13, 0;
	@%p5 bra 	$L__BB1_7;
	shf.l.wrap.b32 	%r475, %r476, %r475, %r13;
	ld.local.u32 	%r204, [%rd11+16];
	shf.l.wrap.b32 	%r476, %r204, %r476, %r13;
$L__BB1_7:
	shr.u32 	%r205, %r475, 30;
	shf.l.wrap.b32 	%r206, %r476, %r475, 2;
	shl.b32 	%r207, %r476, 2;
	shr.u32 	%r208, %r206, 31;
	add.s32 	%r209, %r208, %r205;
	neg.s32 	%r210, %r209;
	setp.lt.s32 	%p6, %r10, 0;
	selp.b32 	%r477, %r210, %r209, %p6;
	xor.b32  	%r211, %r206, %r10;
	shr.s32 	%r212, %r206, 31;
	xor.b32  	%r213, %r212, %r206;
	xor.b32  	%r214, %r212, %r207;
	cvt.u64.u32 	%rd64, %r213;
	shl.b64 	%rd65, %rd64, 32;
	cvt.u64.u32 	%rd66, %r214;
	or.b64  	%rd67, %rd65, %rd66;
	cvt.rn.f64.s64 	%fd47, %rd67;
	mul.f64 	%fd48, %fd47, 0d3BF921FB54442D19;
	cvt.rn.f32.f64 	%f162, %fd48;
	neg.f32 	%f163, %f162;
	setp.lt.s32 	%p7, %r211, 0;
	selp.f32 	%f498, %f163, %f162, %p7;
$L__BB1_8:
	setp.ltu.f32 	%p8, %f3, 0f47CE4780;
	mul.rn.f32 	%f165, %f498, %f498;
	and.b32  	%r216, %r477, 1;
	setp.eq.b32 	%p9, %r216, 1;
	selp.f32 	%f166, 0f3F800000, %f498, %p9;
	fma.rn.f32 	%f167, %f165, %f166, 0f00000000;
	fma.rn.f32 	%f168, %f165, 0f37CBAC00, 0fBAB607ED;
	selp.f32 	%f169, %f168, 0fB94D4153, %p9;
	selp.f32 	%f170, 0f3D2AAABB, 0f3C0885E4, %p9;
	fma.rn.f32 	%f171, %f169, %f165, %f170;
	selp.f32 	%f172, 0fBEFFFFFF, 0fBE2AAAA8, %p9;
	fma.rn.f32 	%f173, %f171, %f165, %f172;
	fma.rn.f32 	%f174, %f173, %f167, %f166;
	and.b32  	%r217, %r477, 2;
	setp.eq.s32 	%p10, %r217, 0;
	mov.f32 	%f175, 0f00000000;
	sub.f32 	%f176, %f175, %f174;
	selp.f32 	%f7, %f174, %f176, %p10;
	@%p8 bra 	$L__BB1_16;
	setp.neu.f32 	%p11, %f3, 0f7F800000;
	@%p11 bra 	$L__BB1_11;
	mov.f32 	%f179, 0f00000000;
	mul.rn.f32 	%f499, %f1, %f179;
	mov.b32 	%r481, 0;
	bra.uni 	$L__BB1_16;
$L__BB1_11:
	mov.b32 	%r22, %f1;
	shl.b32 	%r219, %r22, 8;
	or.b32  	%r23, %r219, -2147483648;
	mov.b64 	%rd173, 0;
	mov.b32 	%r478, 0;
	mov.u64 	%rd171, __cudart_i2opi_f;
	mov.u64 	%rd172, %rd3;
$L__BB1_12:
	.pragma "nounroll";
	ld.global.nc.u32 	%r220, [%rd171];
	mad.wide.u32 	%rd70, %r220, %r23, %rd173;
	shr.u64 	%rd173, %rd70, 32;
	st.local.u32 	[%rd172], %rd70;
	add.s32 	%r478, %r478, 1;
	add.s64 	%rd172, %rd172, 4;
	add.s64 	%rd171, %rd171, 4;
	setp.ne.s32 	%p12, %r478, 6;
	@%p12 bra 	$L__BB1_12;
	shr.u32 	%r221, %r22, 23;
	st.local.u32 	[%rd3+24], %rd173;
	and.b32  	%r26, %r221, 31;
	and.b32  	%r222, %r221, 224;
	add.s32 	%r223, %r222, -128;
	shr.u32 	%r224, %r223, 5;
	mul.wide.u32 	%rd71, %r224, 4;
	sub.s64 	%rd18, %rd3, %rd71;
	ld.local.u32 	%r479, [%rd18+24];
	ld.local.u32 	%r480, [%rd18+20];
	setp.eq.s32 	%p13, %r26, 0;
	@%p13 bra 	$L__BB1_15;
	shf.l.wrap.b32 	%r479, %r480, %r479, %r26;
	ld.local.u32 	%r225, [%rd18+16];
	shf.l.wrap.b32 	%r480, %r225, %r480, %r26;
$L__BB1_15:
	shr.u32 	%r226, %r479, 30;
	shf.l.wrap.b32 	%r227, %r480, %r479, 2;
	shl.b32 	%r228, %r480, 2;
	shr.u32 	%r229, %r227, 31;
	add.s32 	%r230, %r229, %r226;
	neg.s32 	%r231, %r230;
	setp.lt.s32 	%p14, %r22, 0;
	selp.b32 	%r481, %r231, %r230, %p14;
	xor.b32  	%r232, %r227, %r22;
	shr.s32 	%r233, %r227, 31;
	xor.b32  	%r234, %r233, %r227;
	xor.b32  	%r235, %r233, %r228;
	cvt.u64.u32 	%rd72, %r234;
	shl.b64 	%rd73, %rd72, 32;
	cvt.u64.u32 	%rd74, %r235;
	or.b64  	%rd75, %rd73, %rd74;
	cvt.rn.f64.s64 	%fd49, %rd75;
	mul.f64 	%fd50, %fd49, 0d3BF921FB54442D19;
	cvt.rn.f32.f64 	%f177, %fd50;
	neg.f32 	%f178, %f177;
	setp.lt.s32 	%p15, %r232, 0;
	selp.f32 	%f499, %f178, %f177, %p15;
$L__BB1_16:
	ld.param.f32 	%f497, [_Z31ProjTransConeArcDisCUDA3dKernelPfPKfS1_iiiiiiffffffffffff_param_20];
	ld.param.f32 	%f492, [_Z31ProjTransConeArcDisCUDA3dKernelPfPKfS1_iiiiiiffffffffffff_param_14];
	ld.param.f32 	%f491, [_Z31ProjTransConeArcDisCUDA3dKernelPfPKfS1_iiiiiiffffffffffff_param_13];
	add.s32 	%r237, %r481, 1;
	mul.rn.f32 	%f180, %f499, %f499;
	and.b32  	%r238, %r481, 1;
	setp.eq.b32 	%p16, %r238, 1;
	selp.f32 	%f181, %f499, 0f3F800000, %p16;
	fma.rn.f32 	%f182, %f180, %f181, 0f00000000;
	fma.rn.f32 	%f183, %f180, 0f37CBAC00, 0fBAB607ED;
	selp.f32 	%f184, 0fB94D4153, %f183, %p16;
	selp.f32 	%f185, 0f3C0885E4, 0f3D2AAABB, %p16;
	fma.rn.f32 	%f186, %f184, %f180, %f185;
	selp.f32 	%f187, 0fBE2AAAA8, 0fBEFFFFFF, %p16;
	fma.rn.f32 	%f188, %f186, %f180, %f187;
	fma.rn.f32 	%f189, %f188, %f182, %f181;
	and.b32  	%r239, %r237, 2;
	setp.eq.s32 	%p17, %r239, 0;
	mov.f32 	%f190, 0f00000000;
	sub.f32 	%f191, %f190, %f189;
	selp.f32 	%f11, %f189, %f191, %p17;
	neg.f32 	%f192, %f7;
	mul.f32 	%f12, %f492, %f192;
	mul.f32 	%f13, %f492, %f11;
	cvt.rn.f64.u32 	%fd51, %r3;
	cvt.rn.f64.s32 	%fd52, %r189;
	fma.rn.f64 	%fd53, %fd52, 0dBFE0000000000000, %fd51;
	cvt.f64.f32 	%fd54, %f491;
	cvt.f64.f32 	%fd55, %f497;
	fma.rn.f64 	%fd56, %fd53, %fd54, %fd55;
	cvt.rn.f32.f64 	%f14, %fd56;
	add.f32 	%f15, %f491, %f14;
	mul.f32 	%f193, %f11, %f11;
	setp.leu.f32 	%p18, %f193, 0f3F000000;
	@%p18 bra 	$L__BB1_83;
	setp.ge.s32 	%p85, %r7, %r188;
	shl.b32 	%r358, %r6, 2;
	mov.u32 	%r359, _ZZ31ProjTransConeArcDisCUDA3dKernelPfPKfS1_iiiiiiffffffffffffE8ProjTemp;
	add.s32 	%r35, %r359, %r358;
	@%p85 bra 	$L__BB1_19;
	setp.ge.f32 	%p86, %f11, 0f00000000;
	not.b32 	%r361, %r7;
	add.s32 	%r362, %r188, %r361;
	selp.b32 	%r363, %r7, %r362, %p86;
	mad.lo.s32 	%r364, %r189, %r1, %r3;
	mad.lo.s32 	%r365, %r364, %r188, %r363;
	mul.wide.u32 	%rd121, %r365, 4;
	add.s64 	%rd122, %rd2, %rd121;
	ld.global.nc.f32 	%f341, [%rd122];
	st.shared.f32 	[%r35], %f341;
	bra.uni 	$L__BB1_20;
$L__BB1_19:
	mov.b32 	%r360, 0;
	st.shared.u32 	[%r35], %r360;
$L__BB1_20:
	setp.ltu.f32 	%p87, %f11, 0f00000000;
	@%p87 bra 	$L__BB1_27;
	cvt.rn.f64.u32 	%fd178, %r5;
	cvt.rn.f64.s32 	%fd179, %r188;
	mul.f64 	%fd180, %fd179, 0d3FE0000000000000;
	sub.f64 	%fd181, %fd178, %fd180;
	cvt.f64.f32 	%fd182, %f149;
	cvt.f64.f32 	%fd183, %f156;
	fma.rn.f64 	%fd184, %fd181, %fd182, %fd183;
	cvt.f64.f32 	%fd185, %f1;
	add.f64 	%fd305, %fd184, %fd185;
	add.s32 	%r366, %r7, 1;
	cvt.rn.f64.u32 	%fd186, %r366;
	sub.f64 	%fd187, %fd186, %fd180;
	fma.rn.f64 	%fd188, %fd187, %fd182, %fd183;
	add.f64 	%fd189, %fd188, %fd185;
	cvt.rn.f32.f64 	%f500, %fd189;
	cvt.f64.f32 	%fd190, %f500;
	mul.f64 	%fd191, %fd182, 0d3FE0000000000000;
	sub.f64 	%fd2, %fd190, %fd191;
	abs.f64 	%fd3, %fd2;
	setp.neu.f64 	%p88, %fd3, 0d7FF0000000000000;
	@%p88 bra 	$L__BB1_23;
	mov.f64 	%fd197, 0d0000000000000000;
	mul.rn.f64 	%fd302, %fd2, %fd197;
	mov.b32 	%r483, 1;
	bra.uni 	$L__BB1_26;
$L__BB1_23:
	mul.f64 	%fd192, %fd2, 0d3FE45F306DC9C883;
	cvt.rni.s32.f64 	%r482, %fd192;
	cvt.rn.f64.s32 	%fd193, %r482;
	fma.rn.f64 	%fd194, %fd193, 0dBFF921FB54442D18, %fd2;
	fma.rn.f64 	%fd195, %fd193, 0dBC91A62633145C00, %fd194;
	fma.rn.f64 	%fd302, %fd193, 0dB97B839A252049C0, %fd195;
	setp.ltu.f64 	%p89, %fd3, 0d41E0000000000000;
	@%p89 bra 	$L__BB1_25;
	{ // callseq 6, 0
	.param .b64 param0;
	st.param.f64 	[param0], %fd2;
	.param .align 16 .b8 retval0[16];
	call.uni (retval0), 
	__internal_trig_reduction_slowpathd, 
	(
	param0
	);
	ld.param.f64 	%fd302, [retval0];
	ld.param.b32 	%r482, [retval0+8];
	} // callseq 6
$L__BB1_25:
	add.s32 	%r483, %r482, 1;
$L__BB1_26:
	shl.b32 	%r369, %r483, 6;
	cvt.u64.u32 	%rd123, %r369;
	and.b64  	%rd124, %rd123, 64;
	mov.u64 	%rd125, __cudart_sin_cos_coeffs;
	add.s64 	%rd126, %rd125, %rd124;
	mul.rn.f64 	%fd198, %fd302, %fd302;
	and.b32  	%r370, %r483, 1;
	setp.eq.b32 	%p90, %r370, 1;
	selp.f64 	%fd199, 0dBDA8FF8320FD8164, 0d3DE5DB65F9785EBA, %p90;
	ld.global.nc.v2.f64 	{%fd200, %fd201}, [%rd126];
	fma.rn.f64 	%fd202, %fd199, %fd198, %fd200;
	fma.rn.f64 	%fd203, %fd202, %fd198, %fd201;
	ld.global.nc.v2.f64 	{%fd204, %fd205}, [%rd126+16];
	fma.rn.f64 	%fd206, %fd203, %fd198, %fd204;
	fma.rn.f64 	%fd207, %fd206, %fd198, %fd205;
	ld.global.nc.v2.f64 	{%fd208, %fd209}, [%rd126+32];
	fma.rn.f64 	%fd210, %fd207, %fd198, %fd208;
	fma.rn.f64 	%fd211, %fd210, %fd198, %fd209;
	fma.rn.f64 	%fd212, %fd211, %fd302, %fd302;
	fma.rn.f64 	%fd213, %fd211, %fd198, 0d3FF0000000000000;
	selp.f64 	%fd214, %fd213, %fd212, %p90;
	and.b32  	%r371, %r483, 2;
	setp.eq.s32 	%p91, %r371, 0;
	mov.f64 	%fd215, 0d0000000000000000;
	sub.f64 	%fd216, %fd215, %fd214;
	selp.f64 	%fd217, %fd214, %fd216, %p91;
	cvt.f64.f32 	%fd218, %f152;
	cvt.f64.f32 	%fd219, %f13;
	mul.f64 	%fd220, %fd217, %fd218;
	sub.f64 	%fd306, %fd219, %fd220;
	mov.f32 	%f501, 0f3F800000;
	bra.uni 	$L__BB1_33;
$L__BB1_27:
	cvt.rn.f64.s32 	%fd221, %r188;
	mul.f64 	%fd222, %fd221, 0d3FE0000000000000;
	cvt.rn.f64.u32 	%fd223, %r5;
	sub.f64 	%fd224, %fd222, %fd223;
	cvt.f64.f32 	%fd225, %f149;
	cvt.f64.f32 	%fd226, %f156;
	fma.rn.f64 	%fd227, %fd224, %fd225, %fd226;
	cvt.f64.f32 	%fd228, %f1;
	add.f64 	%fd305, %fd227, %fd228;
	cvt.rn.f64.u32 	%fd229, %r7;
	sub.f64 	%fd230, %fd222, %fd229;
	add.f64 	%fd231, %fd230, 0dBFF0000000000000;
	fma.rn.f64 	%fd232, %fd231, %fd225, %fd226;
	add.f64 	%fd233, %fd232, %fd228;
	cvt.rn.f32.f64 	%f500, %fd233;
	cvt.f64.f32 	%fd234, %f500;
	fma.rn.f64 	%fd11, %fd225, 0d3FE0000000000000, %fd234;
	abs.f64 	%fd12, %fd11;
	setp.neu.f64 	%p92, %fd12, 0d7FF0000000000000;
	@%p92 bra 	$L__BB1_29;
	mov.f64 	%fd240, 0d0000000000000000;
	mul.rn.f64 	%fd304, %fd11, %fd240;
	mov.b32 	%r485, 1;
	bra.uni 	$L__BB1_32;
$L__BB1_29:
	mul.f64 	%fd235, %fd11, 0d3FE45F306DC9C883;
	cvt.rni.s32.f64 	%r484, %fd235;
	cvt.rn.f64.s32 	%fd236, %r484;
	fma.rn.f64 	%fd237, %fd236, 0dBFF921FB54442D18, %fd11;
	fma.rn.f64 	%fd238, %fd236, 0dBC91A62633145C00, %fd237;
	fma.rn.f64 	%fd304, %fd236, 0dB97B839A252049C0, %fd238;
	setp.ltu.f64 	%p93, %fd12, 0d41E0000000000000;
	@%p93 bra 	$L__BB1_31;
	{ // callseq 7, 0
	.param .b64 param0;
	st.param.f64 	[param0], %fd11;
	.param .align 16 .b8 retval0[16];
	call.uni (retval0), 
	__internal_trig_reduction_slowpathd, 
	(
	param0
	);
	ld.param.f64 	%fd304, [retval0];
	ld.param.b32 	%r484, [retval0+8];
	} // callseq 7
$L__BB1_31:
	add.s32 	%r485, %r484, 1;
$L__BB1_32:
	shl.b32 	%r374, %r485, 6;
	cvt.u64.u32 	%rd127, %r374;
	and.b64  	%rd128, %rd127, 64;
	mov.u64 	%rd129, __cudart_sin_cos_coeffs;
	add.s64 	%rd130, %rd129, %rd128;
	mul.rn.f64 	%fd241, %fd304, %fd304;
	and.b32  	%r375, %r485, 1;
	setp.eq.b32 	%p94, %r375, 1;
	selp.f64 	%fd242, 0dBDA8FF8320FD8164, 0d3DE5DB65F9785EBA, %p94;
	ld.global.nc.v2.f64 	{%fd243, %fd244}, [%rd130];
	fma.rn.f64 	%fd245, %fd242, %fd241, %fd243;
	fma.rn.f64 	%fd246, %fd245, %fd241, %fd244;
	ld.global.nc.v2.f64 	{%fd247, %fd248}, [%rd130+16];
	fma.rn.f64 	%fd249, %fd246, %fd241, %fd247;
	fma.rn.f64 	%fd250, %fd249, %fd241, %fd248;
	ld.global.nc.v2.f64 	{%fd251, %fd252}, [%rd130+32];
	fma.rn.f64 	%fd253, %fd250, %fd241, %fd251;
	fma.rn.f64 	%fd254, %fd253, %fd241, %fd252;
	fma.rn.f64 	%fd255, %fd254, %fd304, %fd304;
	fma.rn.f64 	%fd256, %fd254, %fd241, 0d3FF0000000000000;
	selp.f64 	%fd257, %fd256, %fd255, %p94;
	and.b32  	%r376, %r485, 2;
	setp.eq.s32 	%p95, %r376, 0;
	mov.f64 	%fd258, 0d0000000000000000;
	sub.f64 	%fd259, %fd258, %fd257;
	selp.f64 	%fd260, %fd257, %fd259, %p95;
	cvt.f64.f32 	%fd261, %f152;
	cvt.f64.f32 	%fd262, %f13;
	mul.f64 	%fd263, %fd260, %fd261;
	sub.f64 	%fd306, %fd262, %fd263;
	mov.f32 	%f501, 0fBF800000;
$L__BB1_33:
	cvt.rn.f32.f64 	%f20, %fd306;
	cvt.rn.f32.f64 	%f21, %fd305;
	mul.f32 	%f344, %f21, 0f3F22F983;
	cvt.rni.s32.f32 	%r489, %f344;
	cvt.rn.f32.s32 	%f345, %r489;
	fma.rn.f32 	%f346, %f345, 0fBFC90FDA, %f21;
	fma.rn.f32 	%f347, %f345, 0fB3A22168, %f346;
	fma.rn.f32 	%f502, %f345, 0fA7C234C5, %f347;
	abs.f32 	%f23, %f21;
	setp.ltu.f32 	%p96, %f23, 0f47CE4780;
	@%p96 bra 	$L__BB1_41;
	setp.neu.f32 	%p97, %f23, 0f7F800000;
	@%p97 bra 	$L__BB1_36;
	mov.f32 	%f350, 0f00000000;
	mul.rn.f32 	%f502, %f21, %f350;
	mov.b32 	%r489, 0;
	bra.uni 	$L__BB1_41;
$L__BB1_36:
	mov.b32 	%r47, %f21;
	shl.b32 	%r378, %r47, 8;
	or.b32  	%r48, %r378, -2147483648;
	mov.b64 	%rd176, 0;
	mov.b32 	%r486, 0;
	mov.u64 	%rd174, __cudart_i2opi_f;
	mov.u64 	%rd175, %rd3;
$L__BB1_37:
	.pragma "nounroll";
	ld.global.nc.u32 	%r379, [%rd174];
	mad.wide.u32 	%rd133, %r379, %r48, %rd176;
	shr.u64 	%rd176, %rd133, 32;
	st.local.u32 	[%rd175], %rd133;
	add.s32 	%r486, %r486, 1;
	add.s64 	%rd175, %rd175, 4;
	add.s64 	%rd174, %rd174, 4;
	setp.ne.s32 	%p98, %r486, 6;
	@%p98 bra 	$L__BB1_37;
	shr.u32 	%r380, %r47, 23;
	st.local.u32 	[%rd3+24], %rd176;
	and.b32  	%r51, %r380, 31;
	and.b32  	%r381, %r380, 224;
	add.s32 	%r382, %r381, -128;
	shr.u32 	%r383, %r382, 5;
	mul.wide.u32 	%rd134, %r383, 4;
	sub.s64 	%rd25, %rd3, %rd134;
	ld.local.u32 	%r487, [%rd25+24];
	ld.local.u32 	%r488, [%rd25+20];
	setp.eq.s32 	%p99, %r51, 0;
	@%p99 bra 	$L__BB1_40;
	shf.l.wrap.b32 	%r487, %r488, %r487, %r51;
	ld.local.u32 	%r384, [%rd25+16];
	shf.l.wrap.b32 	%r488, %r384, %r488, %r51;
$L__BB1_40:
	shr.u32 	%r385, %r487, 30;
	shf.l.wrap.b32 	%r386, %r488, %r487, 2;
	shl.b32 	%r387, %r488, 2;
	shr.u32 	%r388, %r386, 31;
	add.s32 	%r389, %r388, %r385;
	neg.s32 	%r390, %r389;
	setp.lt.s32 	%p100, %r47, 0;
	selp.b32 	%r489, %r390, %r389, %p100;
	xor.b32  	%r391, %r386, %r47;
	shr.s32 	%r392, %r386, 31;
	xor.b32  	%r393, %r392, %r386;
	xor.b32  	%r394, %r392, %r387;
	cvt.u64.u32 	%rd135, %r393;
	shl.b64 	%rd136, %rd135, 32;
	cvt.u64.u32 	%rd137, %r394;
	or.b64  	%rd138, %rd136, %rd137;
	cvt.rn.f64.s64 	%fd264, %rd138;
	mul.f64 	%fd265, %fd264, 0d3BF921FB54442D19;
	cvt.rn.f32.f64 	%f348, %fd265;
	neg.f32 	%f349, %f348;
	setp.lt.s32 	%p101, %r391, 0;
	selp.f32 	%f502, %f349, %f348, %p101;
$L__BB1_41:
	mul.f32 	%f351, %f502, %f502;
	fma.rn.f32 	%f352, %f351, 0f3C190000, 0f3B560000;
	fma.rn.f32 	%f353, %f352, %f351, 0f3CC70000;
	fma.rn.f32 	%f354, %f353, %f351, 0f3D5B0000;
	fma.rn.f32 	%f355, %f354, %f351, 0f3E089438;
	fma.rn.f32 	%f356, %f355, %f351, 0f3EAAAA88;
	mul.rn.f32 	%f357, %f351, %f502;
	fma.rn.f32 	%f358, %f356, %f357, %f502;
	abs.f32 	%f359, %f502;
	setp.eq.f32 	%p102, %f359, 0f3A00B43C;
	selp.f32 	%f360, %f502, %f358, %p102;
	and.b32  	%r396, %r489, 1;
	setp.eq.b32 	%p103, %r396, 1;
	neg.f32 	%f361, %f360;
	rcp.approx.ftz.f32 	%f362, %f361;
	selp.f32 	%f363, %f362, %f360, %p103;
	fma.rn.f32 	%f27, %f13, %f363, %f12;
	mul.f32 	%f364, %f500, 0f3F22F983;
	cvt.rni.s32.f32 	%r493, %f364;
	cvt.rn.f32.s32 	%f365, %r493;
	fma.rn.f32 	%f366, %f365, 0fBFC90FDA, %f500;
	fma.rn.f32 	%f367, %f365, 0fB3A22168, %f366;
	fma.rn.f32 	%f503, %f365, 0fA7C234C5, %f367;
	abs.f32 	%f29, %f500;
	setp.ltu.f32 	%p104, %f29, 0f47CE4780;
	@%p104 bra 	$L__BB1_49;
	setp.neu.f32 	%p105, %f29, 0f7F800000;
	@%p105 bra 	$L__BB1_44;
	mov.f32 	%f370, 0f00000000;
	mul.rn.f32 	%f503, %f500, %f370;
	mov.b32 	%r493, 0;
	bra.uni 	$L__BB1_49;
$L__BB1_44:
	mov.b32 	%r61, %f500;
	shl.b32 	%r398, %r61, 8;
	or.b32  	%r62, %r398, -2147483648;
	mov.b64 	%rd177, 0;
	mov.b32 	%r490, 0;
	mov.u64 	%rd141, __cudart_i2opi_f;
$L__BB1_45:
	.pragma "nounroll";
	mul.wide.u32 	%rd140, %r490, 4;
	add.s64 	%rd142, %rd141, %rd140;
	ld.global.nc.u32 	%r399, [%rd142];
	mad.wide.u32 	%rd143, %r399, %r62, %rd177;
	shr.u64 	%rd177, %rd143, 32;
	add.s64 	%rd144, %rd3, %rd140;
	st.local.u32 	[%rd144], %rd143;
	add.s32 	%r490, %r490, 1;
	setp.ne.s32 	%p106, %r490, 6;
	@%p106 bra 	$L__BB1_45;
	shr.u32 	%r400, %r61, 23;
	st.local.u32 	[%rd3+24], %rd177;
	and.b32  	%r65, %r400, 31;
	and.b32  	%r401, %r400, 224;
	add.s32 	%r402, %r401, -128;
	shr.u32 	%r403, %r402, 5;
	mul.wide.u32 	%rd145, %r403, 4;
	sub.s64 	%rd28, %rd3, %rd145;
	ld.local.u32 	%r491, [%rd28+24];
	ld.local.u32 	%r492, [%rd28+20];
	setp.eq.s32 	%p107, %r65, 0;
	@%p107 bra 	$L__BB1_48;
	shf.l.wrap.b32 	%r491, %r492, %r491, %r65;
	ld.local.u32 	%r404, [%rd28+16];
	shf.l.wrap.b32 	%r492, %r404, %r492, %r65;
$L__BB1_48:
	shr.u32 	%r405, %r491, 30;
	shf.l.wrap.b32 	%r406, %r492, %r491, 2;
	shl.b32 	%r407, %r492, 2;
	shr.u32 	%r408, %r406, 31;
	add.s32 	%r409, %r408, %r405;
	neg.s32 	%r410, %r409;
	setp.lt.s32 	%p108, %r61, 0;
	selp.b32 	%r493, %r410, %r409, %p108;
	xor.b32  	%r411, %r406, %r61;
	shr.s32 	%r412, %r406, 31;
	xor.b32  	%r413, %r412, %r406;
	xor.b32  	%r414, %r412, %r407;
	cvt.u64.u32 	%rd146, %r413;
	shl.b64 	%rd147, %rd146, 32;
	cvt.u64.u32 	%rd148, %r414;
	or.b64  	%rd149, %rd147, %rd148;
	cvt.rn.f64.s64 	%fd266, %rd149;
	mul.f64 	%fd267, %fd266, 0d3BF921FB54442D19;
	cvt.rn.f32.f64 	%f368, %fd267;
	neg.f32 	%f369, %f368;
	setp.lt.s32 	%p109, %r411, 0;
	selp.f32 	%f503, %f369, %f368, %p109;
$L__BB1_49:
	mul.f32 	%f371, %f503, %f503;
	fma.rn.f32 	%f372, %f371, 0f3C190000, 0f3B560000;
	fma.rn.f32 	%f373, %f372, %f371, 0f3CC70000;
	fma.rn.f32 	%f374, %f373, %f371, 0f3D5B0000;
	fma.rn.f32 	%f375, %f374, %f371, 0f3E089438;
	fma.rn.f32 	%f376, %f375, %f371, 0f3EAAAA88;
	mul.rn.f32 	%f377, %f371, %f503;
	fma.rn.f32 	%f378, %f376, %f377, %f503;
	abs.f32 	%f379, %f503;
	setp.eq.f32 	%p110, %f379, 0f3A00B43C;
	selp.f32 	%f380, %f503, %f378, %p110;
	and.b32  	%r416, %r493, 1;
	setp.eq.b32 	%p111, %r416, 1;
	neg.f32 	%f381, %f380;
	rcp.approx.ftz.f32 	%f382, %f381;
	selp.f32 	%f383, %f382, %f380, %p111;
	fma.rn.f32 	%f516, %f13, %f383, %f12;
	sub.f32 	%f384, %f13, %f20;
	div.rn.f32 	%f385, %f13, %f384;
	mul.f32 	%f34, %f385, %f14;
	mul.f32 	%f35, %f15, %f385;
	setp.ne.s32 	%p112, %r6, 0;
	@%p112 bra 	$L__BB1_51;
	st.shared.f32 	[_ZZ31ProjTransConeArcDisCUDA3dKernelPfPKfS1_iiiiiiffffffffffffE15DetColProj2Axis], %f27;
$L__BB1_51:
	ld.param.f32 	%f494, [_Z31ProjTransConeArcDisCUDA3dKernelPfPKfS1_iiiiiiffffffffffff_param_16];
	ld.param.f32 	%f489, [_Z31ProjTransConeArcDisCUDA3dKernelPfPKfS1_iiiiiiffffffffffff_param_10];
	ld.param.f32 	%f487, [_Z31ProjTransConeArcDisCUDA3dKernelPfPKfS1_iiiiiiffffffffffff_param_9];
	mov.u32 	%r418, _ZZ31ProjTransConeArcDisCUDA3dKernelPfPKfS1_iiiiiiffffffffffffE15DetColProj2Axis;
	add.s32 	%r419, %r418, %r358;
	st.shared.f32 	[%r419+4], %f516;
	mov.u32 	%r420, _ZZ31ProjTransConeArcDisCUDA3dKernelPfPKfS1_iiiiiiffffffffffffE16DetRow0Proj2Axis;
	add.s32 	%r421, %r420, %r358;
	st.shared.f32 	[%r421], %f34;
	mov.u32 	%r422, _ZZ31ProjTransConeArcDisCUDA3dKernelPfPKfS1_iiiiiiffffffffffffE16DetRow1Proj2Axis;
	add.s32 	%r423, %r422, %r358;
	st.shared.f32 	[%r423], %f35;
	bar.sync 	0;
	ld.shared.f32 	%f386, [%r419];
	sub.f32 	%f387, %f516, %f386;
	sub.f32 	%f388, %f35, %f34;
	mul.f32 	%f389, %f388, %f387;
	add.f32 	%f390, %f516, %f386;
	cvt.f64.f32 	%fd268, %f390;
	mul.f64 	%fd269, %fd268, 0d3FE0000000000000;
	cvt.f64.f32 	%fd270, %f12;
	sub.f64 	%fd271, %fd269, %fd270;
	cvt.rn.f32.f64 	%f391, %fd271;
	add.f32 	%f392, %f35, %f34;
	mul.f32 	%f393, %f392, 0f3F000000;
	abs.f32 	%f394, %f13;
	mul.f32 	%f395, %f391, %f391;
	fma.rn.f32 	%f396, %f393, %f393, %f395;
	fma.rn.f32 	%f397, %f13, %f13, %f396;
	sqrt.rn.f32 	%f398, %f397;
	div.rn.f32 	%f399, %f394, %f398;
	mul.f32 	%f400, %f389, %f399;
	div.rn.f32 	%f401, %f489, %f400;
	ld.shared.f32 	%f402, [%r35];
	mul.f32 	%f403, %f402, %f401;
	st.shared.f32 	[%r35], %f403;
	bar.sync 	0;
	neg.s32 	%r424, %r185;
	cvt.rn.f64.s32 	%fd272, %r424;
	mul.f64 	%fd273, %fd272, 0d3FE0000000000000;
	cvt.f64.f32 	%fd274, %f487;
	cvt.f64.f32 	%fd275, %f494;
	fma.rn.f64 	%fd21, %fd273, %fd274, %fd275;
	cvt.rn.f64.s32 	%fd276, %r185;
	mul.f64 	%fd277, %fd276, 0d3FE0000000000000;
	fma.rn.f64 	%fd22, %fd277, %fd274, %fd275;
	neg.s32 	%r425, %r187;
	cvt.rn.f64.s32 	%fd278, %r425;
	mul.f64 	%fd279, %fd278, 0d3FE0000000000000;
	cvt.f64.f32 	%fd280, %f148;
	cvt.f64.f32 	%fd281, %f155;
	fma.rn.f64 	%fd282, %fd279, %fd280, %fd281;
	cvt.rn.f32.f64 	%f36, %fd282;
	cvt.rn.f64.s32 	%fd283, %r187;
	mul.f64 	%fd284, %fd283, 0d3FE0000000000000;
	fma.rn.f64 	%fd285, %fd284, %fd280, %fd281;
	cvt.rn.f32.f64 	%f37, %fd285;
	setp.eq.s32 	%p113, %r186, 0;
	@%p113 bra 	$L__BB1_146;
	cvt.rn.f32.f64 	%f404, %fd22;
	cvt.rn.f32.f64 	%f405, %fd21;
	cvt.rn.f64.s32 	%fd286, %r186;
	mul.f64 	%fd23, %fd286, 0d3FE0000000000000;
	mul.f32 	%f38, %f13, %f405;
	mul.f32 	%f39, %f13, %f404;
	cvt.rn.f32.s32 	%f40, %r185;
	cvt.rn.f32.s32 	%f41, %r187;
	cvt.rn.f64.s32 	%fd287, %r188;
	mul.f64 	%fd288, %fd287, 0d3FE0000000000000;
	cvt.rn.f64.u32 	%fd289, %r5;
	sub.f64 	%fd24, %fd288, %fd289;
	mul.lo.s32 	%r74, %r2, %r187;
	mov.b32 	%r494, 0;
	mov.u64 	%rd150, __cudart_i2opi_f;
	mov.u32 	%r495, %r494;
$L__BB1_53:
	mov.u32 	%r76, %r495;
	add.s32 	%r77, %r494, %r6;
	setp.ge.s32 	%p114, %r77, %r186;
	@%p114 bra 	$L__BB1_82;
	ld.param.f32 	%f496, [_Z31ProjTransConeArcDisCUDA3dKernelPfPKfS1_iiiiiiffffffffffff_param_17];
	ld.param.f32 	%f490, [_Z31ProjTransConeArcDisCUDA3dKernelPfPKfS1_iiiiiiffffffffffff_param_10];
	cvt.rn.f64.s32 	%fd290, %r77;
	sub.f64 	%fd291, %fd23, %fd290;
	add.f64 	%fd292, %fd291, 0dBFE0000000000000;
	cvt.f64.f32 	%fd293, %f490;
	cvt.f64.f32 	%fd294, %f496;
	fma.rn.f64 	%fd295, %fd292, %fd293, %fd294;
	cvt.rn.f32.f64 	%f407, %fd295;
	mul.f32 	%f408, %f12, %f407;
	sub.f32 	%f409, %f408, %f38;
	sub.f32 	%f410, %f407, %f13;
	div.rn.f32 	%f43, %f409, %f410;
	sub.f32 	%f411, %f408, %f39;
	div.rn.f32 	%f412, %f411, %f410;
	sub.f32 	%f413, %f13, %f407;
	div.rn.f32 	%f414, %f13, %f413;
	mul.f32 	%f44, %f414, %f36;
	mul.f32 	%f45, %f414, %f37;
	sub.f32 	%f415, %f412, %f43;
	div.rn.f32 	%f46, %f415, %f40;
	sub.f32 	%f416, %f45, %f44;
	div.rn.f32 	%f47, %f416, %f41;
	ld.global.nc.f32 	%f417, [%rd4];
	add.f32 	%f48, %f156, %f417;
	setp.eq.f32 	%p115, %f48, 0f00000000;
	mov.f32 	%f506, 0f501502F9;
	@%p115 bra 	$L__BB1_64;
	mul.f32 	%f418, %f48, 0f3F22F983;
	cvt.rni.s32.f32 	%r499, %f418;
	cvt.rn.f32.s32 	%f419, %r499;
	fma.rn.f32 	%f420, %f419, 0fBFC90FDA, %f48;
	fma.rn.f32 	%f421, %f419, 0fB3A22168, %f420;
	fma.rn.f32 	%f505, %f419, 0fA7C234C5, %f421;
	abs.f32 	%f50, %f48;
	setp.ltu.f32 	%p116, %f50, 0f47CE4780;
	@%p116 bra 	$L__BB1_63;
	setp.neu.f32 	%p117, %f50, 0f7F800000;
	@%p117 bra 	$L__BB1_58;
	mov.f32 	%f424, 0f00000000;
	mul.rn.f32 	%f505, %f48, %f424;
	mov.b32 	%r499, 0;
	bra.uni 	$L__BB1_63;
$L__BB1_58:
	mov.b32 	%r79, %f48;
	mov.b64 	%rd180, 0;
	mov.b32 	%r496, 0;
	mov.u64 	%rd178, %rd150;
	mov.u64 	%rd179, %rd3;
$L__BB1_59:
	.pragma "nounroll";
	ld.global.nc.u32 	%r428, [%rd178];
	shl.b32 	%r429, %r79, 8;
	or.b32  	%r430, %r429, -2147483648;
	mad.wide.u32 	%rd152, %r428, %r430, %rd180;
	shr.u64 	%rd180, %rd152, 32;
	st.local.u32 	[%rd179], %rd152;
	add.s32 	%r496, %r496, 1;
	add.s64 	%rd179, %rd179, 4;
	add.s64 	%rd178, %rd178, 4;
	setp.ne.s32 	%p118, %r496, 6;
	@%p118 bra 	$L__BB1_59;
	shr.u32 	%r431, %r79, 23;
	st.local.u32 	[%rd3+24], %rd180;
	and.b32  	%r82, %r431, 31;
	and.b32  	%r432, %r431, 224;
	add.s32 	%r433, %r432, -128;
	shr.u32 	%r434, %r433, 5;
	mul.wide.u32 	%rd153, %r434, 4;
	sub.s64 	%rd35, %rd3, %rd153;
	ld.local.u32 	%r497, [%rd35+24];
	ld.local.u32 	%r498, [%rd35+20];
	setp.eq.s32 	%p119, %r82, 0;
	@%p119 bra 	$L__BB1_62;
	shf.l.wrap.b32 	%r497, %r498, %r497, %r82;
	ld.local.u32 	%r435, [%rd35+16];
	shf.l.wrap.b32 	%r498, %r435, %r498, %r82;
$L__BB1_62:
	shr.u32 	%r436, %r497, 30;
	shf.l.wrap.b32 	%r437, %r498, %r497, 2;
	shl.b32 	%r438, %r498, 2;
	shr.u32 	%r439, %r437, 31;
	add.s32 	%r440, %r439, %r436;
	neg.s32 	%r441, %r440;
	setp.lt.s32 	%p120, %r79, 0;
	selp.b32 	%r499, %r441, %r440, %p120;
	xor.b32  	%r442, %r437, %r79;
	shr.s32 	%r443, %r437, 31;
	xor.b32  	%r444, %r443, %r437;
	xor.b32  	%r445, %r443, %r438;
	cvt.u64.u32 	%rd154, %r444;
	shl.b64 	%rd155, %rd154, 32;
	cvt.u64.u32 	%rd156, %r445;
	or.b64  	%rd157, %rd155, %rd156;
	cvt.rn.f64.s64 	%fd296, %rd157;
	mul.f64 	%fd297, %fd296, 0d3BF921FB54442D19;
	cvt.rn.f32.f64 	%f422, %fd297;
	neg.f32 	%f423, %f422;
	setp.lt.s32 	%p121, %r442, 0;
	selp.f32 	%f505, %f423, %f422, %p121;
$L__BB1_63:
	mul.f32 	%f425, %f505, %f505;
	fma.rn.f32 	%f426, %f425, 0f3C190000, 0f3B560000;
	fma.rn.f32 	%f427, %f426, %f425, 0f3CC70000;
	fma.rn.f32 	%f428, %f427, %f425, 0f3D5B0000;
	fma.rn.f32 	%f429, %f428, %f425, 0f3E089438;
	fma.rn.f32 	%f430, %f429, %f425, 0f3EAAAA88;
	mul.rn.f32 	%f431, %f425, %f505;
	fma.rn.f32 	%f432, %f430, %f431, %f505;
	abs.f32 	%f433, %f505;
	setp.eq.f32 	%p122, %f433, 0f3A00B43C;
	selp.f32 	%f434, %f505, %f432, %p122;
	and.b32  	%r447, %r499, 1;
	setp.eq.b32 	%p123, %r447, 1;
	neg.f32 	%f435, %f434;
	rcp.approx.ftz.f32 	%f436, %f435;
	selp.f32 	%f437, %f436, %f434, %p123;
	mov.f32 	%f438, 0fBF800000;
	div.rn.f32 	%f506, %f438, %f437;
$L__BB1_64:
	sub.f32 	%f439, %f12, %f43;
	div.rn.f32 	%f440, %f13, %f439;
	setp.eq.f32 	%p124, %f439, 0f00000000;
	selp.f32 	%f441, 0f501502F9, %f440, %p124;
	sub.f32 	%f442, %f441, %f506;
	fma.rn.f32 	%f443, %f441, %f506, 0f3F800000;
	div.rn.f32 	%f444, %f442, %f443;
	abs.f32 	%f445, %f444;
	setp.gt.f32 	%p125, %f445, 0f3F800000;
	rcp.approx.ftz.f32 	%f446, %f445;
	selp.f32 	%f447, %f446, %f445, %p125;
	mul.f32 	%f448, %f447, %f447;
	fma.rn.f32 	%f449, %f448, 0f3B2090AA, 0fBC6BE14F;
	fma.rn.f32 	%f450, %f449, %f448, 0f3D23397E;
	fma.rn.f32 	%f451, %f450, %f448, 0fBD948A7A;
	fma.rn.f32 	%f452, %f451, %f448, 0f3DD76B21;
	fma.rn.f32 	%f453, %f452, %f448, 0fBE111E88;
	fma.rn.f32 	%f454, %f453, %f448, 0f3E4CAF60;
	fma.rn.f32 	%f455, %f454, %f448, 0fBEAAAA27;
	mul.f32 	%f456, %f448, %f455;
	fma.rn.f32 	%f457, %f456, %f447, %f447;
	neg.f32 	%f458, %f457;
	fma.rn.f32 	%f459, 0f3F6EE581, 0f3FD774EB, %f458;
	selp.f32 	%f460, %f459, %f457, %p125;
	setp.num.f32 	%p126, %f445, %f445;
	copysign.f32 	%f461, %f444, %f460;
	selp.f32 	%f462, %f461, %f460, %p126;
	mul.f32 	%f463, %f501, %f462;
	div.rn.f32 	%f464, %f463, %f149;
	cvt.f64.f32 	%fd298, %f464;
	add.f64 	%fd299, %fd24, %fd298;
	cvt.rmi.f64.f64 	%fd300, %fd299;
	cvt.rzi.s32.f64 	%r503, %fd300;
	setp.gt.s32 	%p127, %r503, -1;
	mov.b32 	%r502, 0;
	mov.f32 	%f509, %f43;
	@%p127 bra 	$L__BB1_66;
	ld.shared.f32 	%f509, [_ZZ31ProjTransConeArcDisCUDA3dKernelPfPKfS1_iiiiiiffffffffffffE15DetColProj2Axis];
	sub.f32 	%f465, %f509, %f43;
	div.rn.f32 	%f466, %f465, %f46;
	cvt.rmi.f32.f32 	%f467, %f466;
	cvt.rzi.s32.f32 	%r502, %f467;
	mov.b32 	%r503, 0;
$L__BB1_66:
	add.s32 	%r450, %r502, 1;
	cvt.rn.f32.s32 	%f468, %r450;
	fma.rn.f32 	%f510, %f46, %f468, %f43;
	setp.ge.s32 	%p128, %r503, %r8;
	@%p128 bra 	$L__BB1_68;
	shl.b32 	%r451, %r503, 2;
	mov.u32 	%r452, _ZZ31ProjTransConeArcDisCUDA3dKernelPfPKfS1_iiiiiiffffffffffffE15DetColProj2Axis;
	add.s32 	%r453, %r452, %r451;
	ld.shared.f32 	%f516, [%r453+4];
$L__BB1_68:
	setp.ge.s32 	%p130, %r502, %r185;
	or.pred  	%p131, %p130, %p128;
	@%p131 bra 	$L__BB1_82;
$L__BB1_69:
	mov.f32 	%f62, %f510;
	mov.u32 	%r96, %r503;
	shl.b32 	%r455, %r96, 2;
	mov.u32 	%r456, _ZZ31ProjTransConeArcDisCUDA3dKernelPfPKfS1_iiiiiiffffffffffffE16DetRow0Proj2Axis;
	add.s32 	%r457, %r456, %r455;
	ld.shared.f32 	%f469, [%r457];
	max.f32 	%f513, %f44, %f469;
	mov.u32 	%r458, _ZZ31ProjTransConeArcDisCUDA3dKernelPfPKfS1_iiiiiiffffffffffffE16DetRow1Proj2Axis;
	add.s32 	%r459, %r458, %r455;
	ld.shared.f32 	%f470, [%r459];
	min.f32 	%f65, %f45, %f470;
	setp.eq.f32 	%p132, %f513, %f44;
	mov.b32 	%r504, 0;
	@%p132 bra 	$L__BB1_71;
	sub.f32 	%f471, %f513, %f44;
	div.rn.f32 	%f472, %f471, %f47;
	cvt.rmi.f32.f32 	%f473, %f472;
	cvt.rzi.s32.f32 	%r504, %f473;
$L__BB1_71:
	add.s32 	%r460, %r504, 1;
	cvt.rn.f32.s32 	%f474, %r460;
	fma.rn.f32 	%f512, %f47, %f474, %f44;
	setp.geu.f32 	%p133, %f62, %f516;
	@%p133 bra 	$L__BB1_76;
	setp.geu.f32 	%p142, %f513, %f65;
	setp.ge.s32 	%p143, %r504, %r187;
	or.pred  	%p144, %p142, %p143;
	@%p144 bra 	$L__BB1_75;
	shl.b32 	%r469, %r96, 2;
	mov.u32 	%r470, _ZZ31ProjTransConeArcDisCUDA3dKernelPfPKfS1_iiiiiiffffffffffffE8ProjTemp;
	add.s32 	%r99, %r470, %r469;
	sub.f32 	%f67, %f62, %f509;
	cvt.s64.s32 	%rd164, %r502;
$L__BB1_74:
	setp.gt.f32 	%p145, %f512, %f65;
	selp.f32 	%f70, %f65, %f512, %p145;
	sub.f32 	%f480, %f70, %f513;
	mul.f32 	%f481, %f67, %f480;
	ld.shared.f32 	%f482, [%r99];
	mul.f32 	%f483, %f481, %f482;
	add.s32 	%r471, %r504, %r74;
	mad.lo.s32 	%r472, %r471, %r186, %r77;
	mul.lo.s32 	%r473, %r472, %r185;
	cvt.s64.s32 	%rd163, %r473;
	add.s64 	%rd165, %rd163, %rd164;
	shl.b64 	%rd166, %rd165, 2;
	add.s64 	%rd167, %rd1, %rd166;
	atom.global.add.f32 	%f484, [%rd167], %f483;
	add.s32 	%r504, %r504, 1;
	add.f32 	%f512, %f47, %f70;
	setp.lt.f32 	%p146, %f70, %f65;
	setp.lt.s32 	%p147, %r504, %r187;
	and.pred  	%p148, %p146, %p147;
	mov.f32 	%f513, %f70;
	@%p148 bra 	$L__BB1_74;
$L__BB1_75:
	add.s32 	%r502, %r502, 1;
	add.f32 	%f510, %f46, %f62;
	mov.u32 	%r503, %r96;
	mov.f32 	%f509, %f62;
	bra.uni 	$L__BB1_81;
$L__BB1_76:
	setp.geu.f32 	%p134, %f513, %f65;
	setp.ge.s32 	%p135, %r504, %r187;
	or.pred  	%p136, %p134, %p135;
	@%p136 bra 	$L__BB1_79;
	shl.b32 	%r461, %r96, 2;
	mov.u32 	%r462, _ZZ31ProjTransConeArcDisCUDA3dKernelPfPKfS1_iiiiiiffffffffffffE8ProjTemp;
	add.s32 	%r103, %r462, %r461;
	sub.f32 	%f73, %f516, %f509;
	cvt.s64.s32 	%rd159, %r502;
$L__BB1_78:
	setp.gt.f32 	%p137, %f512, %f65;
	selp.f32 	%f76, %f65, %f512, %p137;
	sub.f32 	%f475, %f76, %f513;
	mul.f32 	%f476, %f73, %f475;
	ld.shared.f32 	%f477, [%r103];
	mul.f32 	%f478, %f476, %f477;
	add.s32 	%r463, %r504, %r74;
	mad.lo.s32 	%r464, %r463, %r186, %r77;
	mul.lo.s32 	%r465, %r464, %r185;
	cvt.s64.s32 	%rd158, %r465;
	add.s64 	%rd160, %rd158, %rd159;
	shl.b64 	%rd161, %rd160, 2;
	add.s64 	%rd162, %rd1, %rd161;
	atom.global.add.f32 	%f479, [%rd162], %f478;
	add.s32 	%r504, %r504, 1;
	add.f32 	%f512, %f47, %f76;
	setp.lt.f32 	%p138, %f76, %f65;
	setp.lt.s32 	%p139, %r504, %r187;
	and.pred  	%p140, %p138, %p139;
	mov.f32 	%f513, %f76;
	@%p140 bra 	$L__BB1_78;
$L__BB1_79:
	add.s32 	%r503, %r96, 1;
	setp.ge.s32 	%p141, %r503, %r8;
	mov.f32 	%f510, %f62;
	mov.f32 	%f509, %f516;
	@%p141 bra 	$L__BB1_81;
	shl.b32 	%r466, %r96, 2;
	mov.u32 	%r467, _ZZ31ProjTransConeArcDisCUDA3dKernelPfPKfS1_iiiiiiffffffffffffE15DetColProj2Axis;
	add.s32 	%r468, %r467, %r466;
	ld.shared.f32 	%f516, [%r468+8];
$L__BB1_81:
	setp.lt.s32 	%p149, %r502, %r185;
	setp.lt.s32 	%p150, %r503, %r8;
	and.pred  	%p151, %p149, %p150;
	@%p151 bra 	$L__BB1_69;
$L__BB1_82:
	add.s32 	%r495, %r76, 1;
	mad.lo.s32 	%r494, %r4, %r76, %r4;
	setp.lt.u32 	%p152, %r494, %r186;
	@%p152 bra 	$L__BB1_53;
	bra.uni 	$L__BB1_146;
$L__BB1_83:
	setp.ge.s32 	%p19, %r7, %r188;
	shl.b32 	%r240, %r6, 2;
	mov.u32 	%r241, _ZZ31ProjTransConeArcDisCUDA3dKernelPfPKfS1_iiiiiiffffffffffffE8ProjTemp;
	add.s32 	%r111, %r241, %r240;
	@%p19 bra 	$L__BB1_85;
	setp.ge.f32 	%p20, %f7, 0f00000000;
	not.b32 	%r243, %r7;
	add.s32 	%r244, %r188, %r243;
	selp.b32 	%r245, %r7, %r244, %p20;
	mad.lo.s32 	%r246, %r189, %r1, %r3;
	mad.lo.s32 	%r247, %r246, %r188, %r245;
	mul.wide.u32 	%rd76, %r247, 4;
	add.s64 	%rd77, %rd2, %rd76;
	ld.global.nc.f32 	%f194, [%rd77];
	st.shared.f32 	[%r111], %f194;
	bra.uni 	$L__BB1_86;
$L__BB1_85:
	mov.b32 	%r242, 0;
	st.shared.u32 	[%r111], %r242;
$L__BB1_86:
	setp.ltu.f32 	%p21, %f7, 0f00000000;
	@%p21 bra 	$L__BB1_92;
	cvt.rn.f64.u32 	%fd57, %r5;
	cvt.rn.f64.s32 	%fd58, %r188;
	mul.f64 	%fd59, %fd58, 0d3FE0000000000000;
	sub.f64 	%fd60, %fd57, %fd59;
	cvt.f64.f32 	%fd61, %f149;
	cvt.f64.f32 	%fd62, %f156;
	fma.rn.f64 	%fd63, %fd60, %fd61, %fd62;
	cvt.f64.f32 	%fd64, %f1;
	add.f64 	%fd309, %fd63, %fd64;
	add.s32 	%r248, %r7, 1;
	cvt.rn.f64.u32 	%fd65, %r248;
	sub.f64 	%fd66, %fd65, %fd59;
	fma.rn.f64 	%fd67, %fd66, %fd61, %fd62;
	add.f64 	%fd68, %fd67, %fd64;
	cvt.rn.f32.f64 	%f520, %fd68;
	cvt.f64.f32 	%fd69, %f520;
	mul.f64 	%fd70, %fd61, 0d3FE0000000000000;
	sub.f64 	%fd26, %fd69, %fd70;
	abs.f64 	%fd27, %fd26;
	setp.neu.f64 	%p22, %fd27, 0d7FF0000000000000;
	@%p22 bra 	$L__BB1_89;
	mov.f64 	%fd76, 0d0000000000000000;
	mul.rn.f64 	%fd307, %fd26, %fd76;
	mov.b32 	%r509, 0;
	bra.uni 	$L__BB1_91;
$L__BB1_89:
	mul.f64 	%fd71, %fd26, 0d3FE45F306DC9C883;
	cvt.rni.s32.f64 	%r509, %fd71;
	cvt.rn.f64.s32 	%fd72, %r509;
	fma.rn.f64 	%fd73, %fd72, 0dBFF921FB54442D18, %fd26;
	fma.rn.f64 	%fd74, %fd72, 0dBC91A62633145C00, %fd73;
	fma.rn.f64 	%fd307, %fd72, 0dB97B839A252049C0, %fd74;
	setp.ltu.f64 	%p23, %fd27, 0d41E0000000000000;
	@%p23 bra 	$L__BB1_91;
	{ // callseq 4, 0
	.param .b64 param0;
	st.param.f64 	[param0], %fd26;
	.param .align 16 .b8 retval0[16];
	call.uni (retval0), 
	__internal_trig_reduction_slowpathd, 
	(
	param0
	);
	ld.param.f64 	%fd307, [retval0];
	ld.param.b32 	%r509, [retval0+8];
	} // callseq 4
$L__BB1_91:
	shl.b32 	%r251, %r509, 6;
	cvt.u64.u32 	%rd78, %r251;
	and.b64  	%rd79, %rd78, 64;
	mov.u64 	%rd80, __cudart_sin_cos_coeffs;
	add.s64 	%rd81, %rd80, %rd79;
	mul.rn.f64 	%fd77, %fd307, %fd307;
	and.b32  	%r252, %r509, 1;
	setp.eq.b32 	%p24, %r252, 1;
	selp.f64 	%fd78, 0dBDA8FF8320FD8164, 0d3DE5DB65F9785EBA, %p24;
	ld.global.nc.v2.f64 	{%fd79, %fd80}, [%rd81];
	fma.rn.f64 	%fd81, %fd78, %fd77, %fd79;
	fma.rn.f64 	%fd82, %fd81, %fd77, %fd80;
	ld.global.nc.v2.f64 	{%fd83, %fd84}, [%rd81+16];
	fma.rn.f64 	%fd85, %fd82, %fd77, %fd83;
	fma.rn.f64 	%fd86, %fd85, %fd77, %fd84;
	ld.global.nc.v2.f64 	{%fd87, %fd88}, [%rd81+32];
	fma.rn.f64 	%fd89, %fd86, %fd77, %fd87;
	fma.rn.f64 	%fd90, %fd89, %fd77, %fd88;
	fma.rn.f64 	%fd91, %fd90, %fd307, %fd307;
	fma.rn.f64 	%fd92, %fd90, %fd77, 0d3FF0000000000000;
	selp.f64 	%fd93, %fd92, %fd91, %p24;
	and.b32  	%r253, %r509, 2;
	setp.eq.s32 	%p25, %r253, 0;
	mov.f64 	%fd94, 0d0000000000000000;
	sub.f64 	%fd95, %fd94, %fd93;
	selp.f64 	%fd96, %fd93, %fd95, %p25;
	cvt.f64.f32 	%fd97, %f152;
	cvt.f64.f32 	%fd98, %f12;
	fma.rn.f64 	%fd310, %fd96, %fd97, %fd98;
	mov.f32 	%f521, 0f3F800000;
	bra.uni 	$L__BB1_97;
$L__BB1_92:
	cvt.rn.f64.s32 	%fd99, %r188;
	mul.f64 	%fd100, %fd99, 0d3FE0000000000000;
	cvt.rn.f64.u32 	%fd101, %r5;
	sub.f64 	%fd102, %fd100, %fd101;
	cvt.f64.f32 	%fd103, %f149;
	cvt.f64.f32 	%fd104, %f156;
	fma.rn.f64 	%fd105, %fd102, %fd103, %fd104;
	cvt.f64.f32 	%fd106, %f1;
	add.f64 	%fd309, %fd105, %fd106;
	cvt.rn.f64.u32 	%fd107, %r7;
	sub.f64 	%fd108, %fd100, %fd107;
	add.f64 	%fd109, %fd108, 0dBFF0000000000000;
	fma.rn.f64 	%fd110, %fd109, %fd103, %fd104;
	add.f64 	%fd111, %fd110, %fd106;
	cvt.rn.f32.f64 	%f520, %fd111;
	cvt.f64.f32 	%fd112, %f520;
	fma.rn.f64 	%fd34, %fd103, 0d3FE0000000000000, %fd112;
	abs.f64 	%fd35, %fd34;
	setp.neu.f64 	%p26, %fd35, 0d7FF0000000000000;
	@%p26 bra 	$L__BB1_94;
	mov.f64 	%fd118, 0d0000000000000000;
	mul.rn.f64 	%fd308, %fd34, %fd118;
	mov.b32 	%r510, 0;
	bra.uni 	$L__BB1_96;
$L__BB1_94:
	mul.f64 	%fd113, %fd34, 0d3FE45F306DC9C883;
	cvt.rni.s32.f64 	%r510, %fd113;
	cvt.rn.f64.s32 	%fd114, %r510;
	fma.rn.f64 	%fd115, %fd114, 0dBFF921FB54442D18, %fd34;
	fma.rn.f64 	%fd116, %fd114, 0dBC91A62633145C00, %fd115;
	fma.rn.f64 	%fd308, %fd114, 0dB97B839A252049C0, %fd116;
	setp.ltu.f64 	%p27, %fd35, 0d41E0000000000000;
	@%p27 bra 	$L__BB1_96;
	{ // callseq 5, 0
	.param .b64 param0;
	st.param.f64 	[param0], %fd34;
	.param .align 16 .b8 retval0[16];
	call.uni (retval0), 
	__internal_trig_reduction_slowpathd, 
	(
	param0
	);
	ld.param.f64 	%fd308, [retval0];
	ld.param.b32 	%r510, [retval0+8];
	} // callseq 5
$L__BB1_96:
	shl.b32 	%r256, %r510, 6;
	cvt.u64.u32 	%rd82, %r256;
	and.b64  	%rd83, %rd82, 64;
	mov.u64 	%rd84, __cudart_sin_cos_coeffs;
	add.s64 	%rd85, %rd84, %rd83;
	mul.rn.f64 	%fd119, %fd308, %fd308;
	and.b32  	%r257, %r510, 1;
	setp.eq.b32 	%p28, %r257, 1;
	selp.f64 	%fd120, 0dBDA8FF8320FD8164, 0d3DE5DB65F9785EBA, %p28;
	ld.global.nc.v2.f64 	{%fd121, %fd122}, [%rd85];
	fma.rn.f64 	%fd123, %fd120, %fd119, %fd121;
	fma.rn.f64 	%fd124, %fd123, %fd119, %fd122;
	ld.global.nc.v2.f64 	{%fd125, %fd126}, [%rd85+16];
	fma.rn.f64 	%fd127, %fd124, %fd119, %fd125;
	fma.rn.f64 	%fd128, %fd127, %fd119, %fd126;
	ld.global.nc.v2.f64 	{%fd129, %fd130}, [%rd85+32];
	fma.rn.f64 	%fd131, %fd128, %fd119, %fd129;
	fma.rn.f64 	%fd132, %fd131, %fd119, %fd130;
	fma.rn.f64 	%fd133, %fd132, %fd308, %fd308;
	fma.rn.f64 	%fd134, %fd132, %fd119, 0d3FF0000000000000;
	selp.f64 	%fd135, %fd134, %fd133, %p28;
	and.b32  	%r258, %r510, 2;
	setp.eq.s32 	%p29, %r258, 0;
	mov.f64 	%fd136, 0d0000000000000000;
	sub.f64 	%fd137, %fd136, %fd135;
	selp.f64 	%fd138, %fd135, %fd137, %p29;
	cvt.f64.f32 	%fd139, %f152;
	cvt.f64.f32 	%fd140, %f12;
	fma.rn.f64 	%fd310, %fd138, %fd139, %fd140;
	mov.f32 	%f521, 0fBF800000;
$L__BB1_97:
	cvt.rn.f32.f64 	%f87, %fd310;
	cvt.rn.f32.f64 	%f88, %fd309;
	mul.f32 	%f197, %f88, 0f3F22F983;
	cvt.rni.s32.f32 	%r514, %f197;
	cvt.rn.f32.s32 	%f198, %r514;
	fma.rn.f32 	%f199, %f198, 0fBFC90FDA, %f88;
	fma.rn.f32 	%f200, %f198, 0fB3A22168, %f199;
	fma.rn.f32 	%f522, %f198, 0fA7C234C5, %f200;
	abs.f32 	%f90, %f88;
	setp.ltu.f32 	%p30, %f90, 0f47CE4780;
	@%p30 bra 	$L__BB1_105;
	setp.neu.f32 	%p31, %f90, 0f7F800000;
	@%p31 bra 	$L__BB1_100;
	mov.f32 	%f203, 0f00000000;
	mul.rn.f32 	%f522, %f88, %f203;
	mov.b32 	%r514, 0;
	bra.uni 	$L__BB1_105;
$L__BB1_100:
	mov.b32 	%r119, %f88;
	shl.b32 	%r260, %r119, 8;
	or.b32  	%r120, %r260, -2147483648;
	mov.b64 	%rd183, 0;
	mov.b32 	%r511, 0;
	mov.u64 	%rd181, __cudart_i2opi_f;
	mov.u64 	%rd182, %rd3;
$L__BB1_101:
	.pragma "nounroll";
	ld.global.nc.u32 	%r261, [%rd181];
	mad.wide.u32 	%rd88, %r261, %r120, %rd183;
	shr.u64 	%rd183, %rd88, 32;
	st.local.u32 	[%rd182], %rd88;
	add.s32 	%r511, %r511, 1;
	add.s64 	%rd182, %rd182, 4;
	add.s64 	%rd181, %rd181, 4;
	setp.ne.s32 	%p32, %r511, 6;
	@%p32 bra 	$L__BB1_101;
	shr.u32 	%r262, %r119, 23;
	st.local.u32 	[%rd3+24], %rd183;
	and.b32  	%r123, %r262, 31;
	and.b32  	%r263, %r262, 224;
	add.s32 	%r264, %r263, -128;
	shr.u32 	%r265, %r264, 5;
	mul.wide.u32 	%rd89, %r265, 4;
	sub.s64 	%rd42, %rd3, %rd89;
	ld.local.u32 	%r512, [%rd42+24];
	ld.local.u32 	%r513, [%rd42+20];
	setp.eq.s32 	%p33, %r123, 0;
	@%p33 bra 	$L__BB1_104;
	shf.l.wrap.b32 	%r512, %r513, %r512, %r123;
	ld.local.u32 	%r266, [%rd42+16];
	shf.l.wrap.b32 	%r513, %r266, %r513, %r123;
$L__BB1_104:
	shr.u32 	%r267, %r512, 30;
	shf.l.wrap.b32 	%r268, %r513, %r512, 2;
	shl.b32 	%r269, %r513, 2;
	shr.u32 	%r270, %r268, 31;
	add.s32 	%r271, %r270, %r267;
	neg.s32 	%r272, %r271;
	setp.lt.s32 	%p34, %r119, 0;
	selp.b32 	%r514, %r272, %r271, %p34;
	xor.b32  	%r273, %r268, %r119;
	shr.s32 	%r274, %r268, 31;
	xor.b32  	%r275, %r274, %r268;
	xor.b32  	%r276, %r274, %r269;
	cvt.u64.u32 	%rd90, %r275;
	shl.b64 	%rd91, %rd90, 32;
	cvt.u64.u32 	%rd92, %r276;
	or.b64  	%rd93, %rd91, %rd92;
	cvt.rn.f64.s64 	%fd141, %rd93;
	mul.f64 	%fd142, %fd141, 0d3BF921FB54442D19;
	cvt.rn.f32.f64 	%f201, %fd142;
	neg.f32 	%f202, %f201;
	setp.lt.s32 	%p35, %r273, 0;
	selp.f32 	%f522, %f202, %f201, %p35;
$L__BB1_105:
	mul.f32 	%f204, %f522, %f522;
	fma.rn.f32 	%f205, %f204, 0f3C190000, 0f3B560000;
	fma.rn.f32 	%f206, %f205, %f204, 0f3CC70000;
	fma.rn.f32 	%f207, %f206, %f204, 0f3D5B0000;
	fma.rn.f32 	%f208, %f207, %f204, 0f3E089438;
	fma.rn.f32 	%f209, %f208, %f204, 0f3EAAAA88;
	mul.rn.f32 	%f210, %f204, %f522;
	fma.rn.f32 	%f211, %f209, %f210, %f522;
	abs.f32 	%f212, %f522;
	setp.eq.f32 	%p36, %f212, 0f3A00B43C;
	selp.f32 	%f213, %f522, %f211, %p36;
	and.b32  	%r278, %r514, 1;
	setp.eq.b32 	%p37, %r278, 1;
	neg.f32 	%f214, %f213;
	rcp.approx.ftz.f32 	%f215, %f214;
	selp.f32 	%f216, %f215, %f213, %p37;
	div.rn.f32 	%f217, %f12, %f216;
	add.f32 	%f94, %f13, %f217;
	mul.f32 	%f218, %f520, 0f3F22F983;
	cvt.rni.s32.f32 	%r518, %f218;
	cvt.rn.f32.s32 	%f219, %r518;
	fma.rn.f32 	%f220, %f219, 0fBFC90FDA, %f520;
	fma.rn.f32 	%f221, %f219, 0fB3A22168, %f220;
	fma.rn.f32 	%f523, %f219, 0fA7C234C5, %f221;
	abs.f32 	%f96, %f520;
	setp.ltu.f32 	%p38, %f96, 0f47CE4780;
	@%p38 bra 	$L__BB1_113;
	setp.neu.f32 	%p39, %f96, 0f7F800000;
	@%p39 bra 	$L__BB1_108;
	mov.f32 	%f224, 0f00000000;
	mul.rn.f32 	%f523, %f520, %f224;
	mov.b32 	%r518, 0;
	bra.uni 	$L__BB1_113;
$L__BB1_108:
	mov.b32 	%r133, %f520;
	shl.b32 	%r280, %r133, 8;
	or.b32  	%r134, %r280, -2147483648;
	mov.b64 	%rd184, 0;
	mov.b32 	%r515, 0;
	mov.u64 	%rd96, __cudart_i2opi_f;
$L__BB1_109:
	.pragma "nounroll";
	mul.wide.u32 	%rd95, %r515, 4;
	add.s64 	%rd97, %rd96, %rd95;
	ld.global.nc.u32 	%r281, [%rd97];
	mad.wide.u32 	%rd98, %r281, %r134, %rd184;
	shr.u64 	%rd184, %rd98, 32;
	add.s64 	%rd99, %rd3, %rd95;
	st.local.u32 	[%rd99], %rd98;
	add.s32 	%r515, %r515, 1;
	setp.ne.s32 	%p40, %r515, 6;
	@%p40 bra 	$L__BB1_109;
	shr.u32 	%r282, %r133, 23;
	st.local.u32 	[%rd3+24], %rd184;
	and.b32  	%r137, %r282, 31;
	and.b32  	%r283, %r282, 224;
	add.s32 	%r284, %r283, -128;
	shr.u32 	%r285, %r284, 5;
	mul.wide.u32 	%rd100, %r285, 4;
	sub.s64 	%rd45, %rd3, %rd100;
	ld.local.u32 	%r516, [%rd45+24];
	ld.local.u32 	%r517, [%rd45+20];
	setp.eq.s32 	%p41, %r137, 0;
	@%p41 bra 	$L__BB1_112;
	shf.l.wrap.b32 	%r516, %r517, %r516, %r137;
	ld.local.u32 	%r286, [%rd45+16];
	shf.l.wrap.b32 	%r517, %r286, %r517, %r137;
$L__BB1_112:
	shr.u32 	%r287, %r516, 30;
	shf.l.wrap.b32 	%r288, %r517, %r516, 2;
	shl.b32 	%r289, %r517, 2;
	shr.u32 	%r290, %r288, 31;
	add.s32 	%r291, %r290, %r287;
	neg.s32 	%r292, %r291;
	setp.lt.s32 	%p42, %r133, 0;
	selp.b32 	%r518, %r292, %r291, %p42;
	xor.b32  	%r293, %r288, %r133;
	shr.s32 	%r294, %r288, 31;
	xor.b32  	%r295, %r294, %r288;
	xor.b32  	%r296, %r294, %r289;
	cvt.u64.u32 	%rd101, %r295;
	shl.b64 	%rd102, %rd101, 32;
	cvt.u64.u32 	%rd103, %r296;
	or.b64  	%rd104, %rd102, %rd103;
	cvt.rn.f64.s64 	%fd143, %rd104;
	mul.f64 	%fd144, %fd143, 0d3BF921FB54442D19;
	cvt.rn.f32.f64 	%f222, %fd144;
	neg.f32 	%f223, %f222;
	setp.lt.s32 	%p43, %r293, 0;
	selp.f32 	%f523, %f223, %f222, %p43;
$L__BB1_113:
	mul.f32 	%f225, %f523, %f523;
	fma.rn.f32 	%f226, %f225, 0f3C190000, 0f3B560000;
	fma.rn.f32 	%f227, %f226, %f225, 0f3CC70000;
	fma.rn.f32 	%f228, %f227, %f225, 0f3D5B0000;
	fma.rn.f32 	%f229, %f228, %f225, 0f3E089438;
	fma.rn.f32 	%f230, %f229, %f225, 0f3EAAAA88;
	mul.rn.f32 	%f231, %f225, %f523;
	fma.rn.f32 	%f232, %f230, %f231, %f523;
	abs.f32 	%f233, %f523;
	setp.eq.f32 	%p44, %f233, 0f3A00B43C;
	selp.f32 	%f234, %f523, %f232, %p44;
	and.b32  	%r298, %r518, 1;
	setp.eq.b32 	%p45, %r298, 1;
	neg.f32 	%f235, %f234;
	rcp.approx.ftz.f32 	%f236, %f235;
	selp.f32 	%f237, %f236, %f234, %p45;
	div.rn.f32 	%f238, %f12, %f237;
	add.f32 	%f535, %f13, %f238;
	sub.f32 	%f239, %f12, %f87;
	div.rn.f32 	%f240, %f12, %f239;
	mul.f32 	%f101, %f240, %f14;
	mul.f32 	%f102, %f15, %f240;
	setp.ne.s32 	%p46, %r6, 0;
	@%p46 bra 	$L__BB1_115;
	st.shared.f32 	[_ZZ31ProjTransConeArcDisCUDA3dKernelPfPKfS1_iiiiiiffffffffffffE15DetColProj2Axis], %f94;
$L__BB1_115:
	ld.param.f32 	%f495, [_Z31ProjTransConeArcDisCUDA3dKernelPfPKfS1_iiiiiiffffffffffff_param_17];
	ld.param.f32 	%f488, [_Z31ProjTransConeArcDisCUDA3dKernelPfPKfS1_iiiiiiffffffffffff_param_10];
	ld.param.f32 	%f485, [_Z31ProjTransConeArcDisCUDA3dKernelPfPKfS1_iiiiiiffffffffffff_param_9];
	mov.u32 	%r300, _ZZ31ProjTransConeArcDisCUDA3dKernelPfPKfS1_iiiiiiffffffffffffE15DetColProj2Axis;
	add.s32 	%r301, %r300, %r240;
	st.shared.f32 	[%r301+4], %f535;
	mov.u32 	%r302, _ZZ31ProjTransConeArcDisCUDA3dKernelPfPKfS1_iiiiiiffffffffffffE16DetRow0Proj2Axis;
	add.s32 	%r303, %r302, %r240;
	st.shared.f32 	[%r303], %f101;
	mov.u32 	%r304, _ZZ31ProjTransConeArcDisCUDA3dKernelPfPKfS1_iiiiiiffffffffffffE16DetRow1Proj2Axis;
	add.s32 	%r305, %r304, %r240;
	st.shared.f32 	[%r305], %f102;
	bar.sync 	0;
	ld.shared.f32 	%f241, [%r301];
	sub.f32 	%f242, %f535, %f241;
	sub.f32 	%f243, %f102, %f101;
	mul.f32 	%f244, %f243, %f242;
	add.f32 	%f245, %f535, %f241;
	cvt.f64.f32 	%fd145, %f245;
	mul.f64 	%fd146, %fd145, 0d3FE0000000000000;
	cvt.f64.f32 	%fd147, %f13;
	sub.f64 	%fd148, %fd146, %fd147;
	cvt.rn.f32.f64 	%f246, %fd148;
	add.f32 	%f247, %f102, %f101;
	mul.f32 	%f248, %f247, 0f3F000000;
	abs.f32 	%f249, %f12;
	mul.f32 	%f250, %f246, %f246;
	fma.rn.f32 	%f251, %f248, %f248, %f250;
	fma.rn.f32 	%f252, %f12, %f12, %f251;
	sqrt.rn.f32 	%f253, %f252;
	div.rn.f32 	%f254, %f249, %f253;
	mul.f32 	%f255, %f244, %f254;
	div.rn.f32 	%f256, %f485, %f255;
	ld.shared.f32 	%f257, [%r111];
	mul.f32 	%f258, %f257, %f256;
	st.shared.f32 	[%r111], %f258;
	bar.sync 	0;
	neg.s32 	%r306, %r186;
	cvt.rn.f64.s32 	%fd149, %r306;
	mul.f64 	%fd150, %fd149, 0d3FE0000000000000;
	cvt.f64.f32 	%fd151, %f488;
	cvt.f64.f32 	%fd152, %f495;
	fma.rn.f64 	%fd43, %fd150, %fd151, %fd152;
	cvt.rn.f64.s32 	%fd153, %r186;
	mul.f64 	%fd154, %fd153, 0d3FE0000000000000;
	fma.rn.f64 	%fd44, %fd154, %fd151, %fd152;
	neg.s32 	%r307, %r187;
	cvt.rn.f64.s32 	%fd155, %r307;
	mul.f64 	%fd156, %fd155, 0d3FE0000000000000;
	cvt.f64.f32 	%fd157, %f148;
	cvt.f64.f32 	%fd158, %f155;
	fma.rn.f64 	%fd159, %fd156, %fd157, %fd158;
	cvt.rn.f32.f64 	%f103, %fd159;
	cvt.rn.f64.s32 	%fd160, %r187;
	mul.f64 	%fd161, %fd160, 0d3FE0000000000000;
	fma.rn.f64 	%fd162, %fd161, %fd157, %fd158;
	cvt.rn.f32.f64 	%f104, %fd162;
	setp.eq.s32 	%p47, %r185, 0;
	@%p47 bra 	$L__BB1_146;
	cvt.rn.f32.f64 	%f259, %fd44;
	cvt.rn.f32.f64 	%f260, %fd43;
	cvt.rn.f64.s32 	%fd163, %r185;
	mul.f64 	%fd45, %fd163, 0d3FE0000000000000;
	mul.f32 	%f105, %f12, %f260;
	mul.f32 	%f106, %f12, %f259;
	cvt.rn.f64.s32 	%fd164, %r188;
	mul.f64 	%fd165, %fd164, 0d3FE0000000000000;
	cvt.rn.f64.u32 	%fd166, %r5;
	sub.f64 	%fd46, %fd165, %fd166;
	mul.lo.s32 	%r146, %r2, %r187;
	mov.b32 	%r519, 0;
	mov.u64 	%rd105, __cudart_i2opi_f;
	mov.u32 	%r520, %r519;
$L__BB1_117:
	mov.u32 	%r148, %r520;
	add.s32 	%r149, %r519, %r6;
	setp.ge.s32 	%p48, %r149, %r185;
	@%p48 bra 	$L__BB1_145;
	ld.param.f32 	%f493, [_Z31ProjTransConeArcDisCUDA3dKernelPfPKfS1_iiiiiiffffffffffff_param_16];
	ld.param.f32 	%f486, [_Z31ProjTransConeArcDisCUDA3dKernelPfPKfS1_iiiiiiffffffffffff_param_9];
	cvt.rn.f64.s32 	%fd167, %r149;
	sub.f64 	%fd168, %fd167, %fd45;
	add.f64 	%fd169, %fd168, 0d3FE0000000000000;
	cvt.f64.f32 	%fd170, %f486;
	cvt.f64.f32 	%fd171, %f493;
	fma.rn.f64 	%fd172, %fd169, %fd170, %fd171;
	cvt.rn.f32.f64 	%f261, %fd172;
	mul.f32 	%f262, %f13, %f261;
	sub.f32 	%f263, %f262, %f105;
	sub.f32 	%f264, %f261, %f12;
	div.rn.f32 	%f108, %f263, %f264;
	sub.f32 	%f265, %f262, %f106;
	div.rn.f32 	%f266, %f265, %f264;
	sub.f32 	%f267, %f12, %f261;
	div.rn.f32 	%f268, %f12, %f267;
	mul.f32 	%f109, %f268, %f103;
	mul.f32 	%f110, %f268, %f104;
	sub.f32 	%f269, %f266, %f108;
	cvt.rn.f32.s32 	%f270, %r186;
	div.rn.f32 	%f111, %f269, %f270;
	sub.f32 	%f271, %f110, %f109;
	cvt.rn.f32.s32 	%f272, %r187;
	div.rn.f32 	%f112, %f271, %f272;
	ld.global.nc.f32 	%f273, [%rd4];
	add.f32 	%f113, %f156, %f273;
	mul.f32 	%f274, %f113, 0f3F22F983;
	cvt.rni.s32.f32 	%r524, %f274;
	cvt.rn.f32.s32 	%f275, %r524;
	fma.rn.f32 	%f276, %f275, 0fBFC90FDA, %f113;
	fma.rn.f32 	%f277, %f275, 0fB3A22168, %f276;
	fma.rn.f32 	%f525, %f275, 0fA7C234C5, %f277;
	abs.f32 	%f115, %f113;
	setp.ltu.f32 	%p49, %f115, 0f47CE4780;
	@%p49 bra 	$L__BB1_126;
	setp.neu.f32 	%p50, %f115, 0f7F800000;
	@%p50 bra 	$L__BB1_121;
	mov.f32 	%f280, 0f00000000;
	mul.rn.f32 	%f525, %f113, %f280;
	mov.b32 	%r524, 0;
	bra.uni 	$L__BB1_126;
$L__BB1_121:
	mov.b32 	%r151, %f113;
	mov.b64 	%rd187, 0;
	mov.b32 	%r521, 0;
	mov.u64 	%rd185, %rd105;
	mov.u64 	%rd186, %rd3;
$L__BB1_122:
	.pragma "nounroll";
	ld.global.nc.u32 	%r310, [%rd185];
	shl.b32 	%r311, %r151, 8;
	or.b32  	%r312, %r311, -2147483648;
	mad.wide.u32 	%rd107, %r310, %r312, %rd187;
	shr.u64 	%rd187, %rd107, 32;
	st.local.u32 	[%rd186], %rd107;
	add.s32 	%r521, %r521, 1;
	add.s64 	%rd186, %rd186, 4;
	add.s64 	%rd185, %rd185, 4;
	setp.ne.s32 	%p51, %r521, 6;
	@%p51 bra 	$L__BB1_122;
	shr.u32 	%r313, %r151, 23;
	st.local.u32 	[%rd3+24], %rd187;
	and.b32  	%r154, %r313, 31;
	and.b32  	%r314, %r313, 224;
	add.s32 	%r315, %r314, -128;
	shr.u32 	%r316, %r315, 5;
	mul.wide.u32 	%rd108, %r316, 4;
	sub.s64 	%rd52, %rd3, %rd108;
	ld.local.u32 	%r522, [%rd52+24];
	ld.local.u32 	%r523, [%rd52+20];
	setp.eq.s32 	%p52, %r154, 0;
	@%p52 bra 	$L__BB1_125;
	shf.l.wrap.b32 	%r522, %r523, %r522, %r154;
	ld.local.u32 	%r317, [%rd52+16];
	shf.l.wrap.b32 	%r523, %r317, %r523, %r154;
$L__BB1_125:
	shr.u32 	%r318, %r522, 30;
	shf.l.wrap.b32 	%r319, %r523, %r522, 2;
	shl.b32 	%r320, %r523, 2;
	shr.u32 	%r321, %r319, 31;
	add.s32 	%r322, %r321, %r318;
	neg.s32 	%r323, %r322;
	setp.lt.s32 	%p53, %r151, 0;
	selp.b32 	%r524, %r323, %r322, %p53;
	xor.b32  	%r324, %r319, %r151;
	shr.s32 	%r325, %r319, 31;
	xor.b32  	%r326, %r325, %r319;
	xor.b32  	%r327, %r325, %r320;
	cvt.u64.u32 	%rd109, %r326;
	shl.b64 	%rd110, %rd109, 32;
	cvt.u64.u32 	%rd111, %r327;
	or.b64  	%rd112, %rd110, %rd111;
	cvt.rn.f64.s64 	%fd173, %rd112;
	mul.f64 	%fd174, %fd173, 0d3BF921FB54442D19;
	cvt.rn.f32.f64 	%f278, %fd174;
	neg.f32 	%f279, %f278;
	setp.lt.s32 	%p54, %r324, 0;
	selp.f32 	%f525, %f279, %f278, %p54;
$L__BB1_126:
	sub.f32 	%f281, %f13, %f108;
	div.rn.f32 	%f282, %f281, %f12;
	mul.f32 	%f283, %f525, %f525;
	fma.rn.f32 	%f284, %f283, 0f3C190000, 0f3B560000;
	fma.rn.f32 	%f285, %f284, %f283, 0f3CC70000;
	fma.rn.f32 	%f286, %f285, %f283, 0f3D5B0000;
	fma.rn.f32 	%f287, %f286, %f283, 0f3E089438;
	fma.rn.f32 	%f288, %f287, %f283, 0f3EAAAA88;
	mul.rn.f32 	%f289, %f283, %f525;
	fma.rn.f32 	%f290, %f288, %f289, %f525;
	abs.f32 	%f291, %f525;
	setp.eq.f32 	%p55, %f291, 0f3A00B43C;
	selp.f32 	%f292, %f525, %f290, %p55;
	and.b32  	%r330, %r524, 1;
	setp.eq.b32 	%p56, %r330, 1;
	neg.f32 	%f293, %f292;
	rcp.approx.ftz.f32 	%f294, %f293;
	selp.f32 	%f295, %f294, %f292, %p56;
	mov.f32 	%f296, 0fBF800000;
	div.rn.f32 	%f297, %f296, %f295;
	sub.f32 	%f298, %f282, %f297;
	fma.rn.f32 	%f299, %f282, %f297, 0f3F800000;
	div.rn.f32 	%f300, %f298, %f299;
	abs.f32 	%f301, %f300;
	setp.gt.f32 	%p57, %f301, 0f3F800000;
	rcp.approx.ftz.f32 	%f302, %f301;
	selp.f32 	%f303, %f302, %f301, %p57;
	mul.f32 	%f304, %f303, %f303;
	fma.rn.f32 	%f305, %f304, 0f3B2090AA, 0fBC6BE14F;
	fma.rn.f32 	%f306, %f305, %f304, 0f3D23397E;
	fma.rn.f32 	%f307, %f306, %f304, 0fBD948A7A;
	fma.rn.f32 	%f308, %f307, %f304, 0f3DD76B21;
	fma.rn.f32 	%f309, %f308, %f304, 0fBE111E88;
	fma.rn.f32 	%f310, %f309, %f304, 0f3E4CAF60;
	fma.rn.f32 	%f311, %f310, %f304, 0fBEAAAA27;
	mul.f32 	%f312, %f304, %f311;
	fma.rn.f32 	%f313, %f312, %f303, %f303;
	neg.f32 	%f314, %f313;
	fma.rn.f32 	%f315, 0f3F6EE581, 0f3FD774EB, %f314;
	selp.f32 	%f316, %f315, %f313, %p57;
	setp.num.f32 	%p58, %f301, %f301;
	copysign.f32 	%f317, %f300, %f316;
	selp.f32 	%f318, %f317, %f316, %p58;
	mul.f32 	%f319, %f521, %f318;
	div.rn.f32 	%f320, %f319, %f149;
	cvt.f64.f32 	%fd175, %f320;
	add.f64 	%fd176, %fd46, %fd175;
	cvt.rmi.f64.f64 	%fd177, %fd176;
	cvt.rzi.s32.f64 	%r528, %fd177;
	setp.gt.s32 	%p59, %r528, -1;
	mov.b32 	%r527, 0;
	mov.f32 	%f528, %f108;
	@%p59 bra 	$L__BB1_128;
	ld.shared.f32 	%f528, [_ZZ31ProjTransConeArcDisCUDA3dKernelPfPKfS1_iiiiiiffffffffffffE15DetColProj2Axis];
	sub.f32 	%f321, %f528, %f108;
	div.rn.f32 	%f322, %f321, %f111;
	cvt.rmi.f32.f32 	%f323, %f322;
	cvt.rzi.s32.f32 	%r527, %f323;
	mov.b32 	%r528, 0;
$L__BB1_128:
	add.s32 	%r332, %r527, 1;
	cvt.rn.f32.s32 	%f324, %r332;
	fma.rn.f32 	%f529, %f111, %f324, %f108;
	setp.ge.s32 	%p60, %r528, %r8;
	@%p60 bra 	$L__BB1_130;
	shl.b32 	%r333, %r528, 2;
	mov.u32 	%r334, _ZZ31ProjTransConeArcDisCUDA3dKernelPfPKfS1_iiiiiiffffffffffffE15DetColProj2Axis;
	add.s32 	%r335, %r334, %r333;
	ld.shared.f32 	%f535, [%r335+4];
$L__BB1_130:
	setp.ge.s32 	%p62, %r527, %r186;
	or.pred  	%p63, %p62, %p60;
	@%p63 bra 	$L__BB1_145;
	cvt.s64.s32 	%rd53, %r149;
$L__BB1_132:
	mov.f32 	%f125, %f529;
	mov.u32 	%r168, %r528;
	shl.b32 	%r337, %r168, 2;
	mov.u32 	%r338, _ZZ31ProjTransConeArcDisCUDA3dKernelPfPKfS1_iiiiiiffffffffffffE16DetRow0Proj2Axis;
	add.s32 	%r339, %r338, %r337;
	ld.shared.f32 	%f325, [%r339];
	max.f32 	%f532, %f109, %f325;
	mov.u32 	%r340, _ZZ31ProjTransConeArcDisCUDA3dKernelPfPKfS1_iiiiiiffffffffffffE16DetRow1Proj2Axis;
	add.s32 	%r341, %r340, %r337;
	ld.shared.f32 	%f326, [%r341];
	min.f32 	%f128, %f110, %f326;
	setp.eq.f32 	%p64, %f532, %f109;
	mov.b32 	%r529, 0;
	@%p64 bra 	$L__BB1_134;
	sub.f32 	%f327, %f532, %f109;
	div.rn.f32 	%f328, %f327, %f112;
	cvt.rmi.f32.f32 	%f329, %f328;
	cvt.rzi.s32.f32 	%r529, %f329;
$L__BB1_134:
	add.s32 	%r342, %r529, 1;
	cvt.rn.f32.s32 	%f330, %r342;
	fma.rn.f32 	%f531, %f112, %f330, %f109;
	setp.geu.f32 	%p65, %f125, %f535;
	@%p65 bra 	$L__BB1_139;
	setp.geu.f32 	%p74, %f532, %f128;
	setp.ge.s32 	%p75, %r529, %r187;
	or.pred  	%p76, %p74, %p75;
	@%p76 bra 	$L__BB1_138;
	mov.u32 	%r353, _ZZ31ProjTransConeArcDisCUDA3dKernelPfPKfS1_iiiiiiffffffffffffE8ProjTemp;
	add.s32 	%r171, %r353, %r337;
	not.b32 	%r354, %r527;
	add.s32 	%r172, %r186, %r354;
	sub.f32 	%f130, %f125, %f528;
$L__BB1_137:
	setp.gt.f32 	%p77, %f531, %f128;
	selp.f32 	%f133, %f128, %f531, %p77;
	sub.f32 	%f336, %f133, %f532;
	mul.f32 	%f337, %f130, %f336;
	ld.shared.f32 	%f338, [%r171];
	mul.f32 	%f339, %f337, %f338;
	add.s32 	%r355, %r529, %r146;
	mad.lo.s32 	%r356, %r355, %r186, %r172;
	mul.lo.s32 	%r357, %r356, %r185;
	cvt.s64.s32 	%rd117, %r357;
	add.s64 	%rd118, %rd117, %rd53;
	shl.b64 	%rd119, %rd118, 2;
	add.s64 	%rd120, %rd1, %rd119;
	atom.global.add.f32 	%f340, [%rd120], %f339;
	add.s32 	%r529, %r529, 1;
	add.f32 	%f531, %f112, %f133;
	setp.lt.f32 	%p78, %f133, %f128;
	setp.lt.s32 	%p79, %r529, %r187;
	and.pred  	%p80, %p78, %p79;
	mov.f32 	%f532, %f133;
	@%p80 bra 	$L__BB1_137;
$L__BB1_138:
	add.s32 	%r527, %r527, 1;
	add.f32 	%f529, %f111, %f125;
	mov.u32 	%r528, %r168;
	mov.f32 	%f528, %f125;
	bra.uni 	$L__BB1_144;
$L__BB1_139:
	setp.geu.f32 	%p66, %f532, %f128;
	setp.ge.s32 	%p67, %r529, %r187;
	or.pred  	%p68, %p66, %p67;
	@%p68 bra 	$L__BB1_142;
	mov.u32 	%r344, _ZZ31ProjTransConeArcDisCUDA3dKernelPfPKfS1_iiiiiiffffffffffffE8ProjTemp;
	add.s32 	%r176, %r344, %r337;
	not.b32 	%r345, %r527;
	add.s32 	%r177, %r186, %r345;
	sub.f32 	%f136, %f535, %f528;
$L__BB1_141:
	setp.gt.f32 	%p69, %f531, %f128;
	selp.f32 	%f139, %f128, %f531, %p69;
	sub.f32 	%f331, %f139, %f532;
	mul.f32 	%f332, %f136, %f331;
	ld.shared.f32 	%f333, [%r176];
	mul.f32 	%f334, %f332, %f333;
	add.s32 	%r346, %r529, %r146;
	mad.lo.s32 	%r347, %r346, %r186, %r177;
	mul.lo.s32 	%r348, %r347, %r185;
	cvt.s64.s32 	%rd113, %r348;
	add.s64 	%rd114, %rd113, %rd53;
	shl.b64 	%rd115, %rd114, 2;
	add.s64 	%rd116, %rd1, %rd115;
	atom.global.add.f32 	%f335, [%rd116], %f334;
	add.s32 	%r529, %r529, 1;
	add.f32 	%f531, %f112, %f139;
	setp.lt.f32 	%p70, %f139, %f128;
	setp.lt.s32 	%p71, %r529, %r187;
	and.pred  	%p72, %p70, %p71;
	mov.f32 	%f532, %f139;
	@%p72 bra 	$L__BB1_141;
$L__BB1_142:
	add.s32 	%r528, %r168, 1;
	setp.ge.s32 	%p73, %r528, %r8;
	mov.f32 	%f529, %f125;
	mov.f32 	%f528, %f535;
	@%p73 bra 	$L__BB1_144;
	shl.b32 	%r349, %r168, 2;
	mov.u32 	%r350, _ZZ31ProjTransConeArcDisCUDA3dKernelPfPKfS1_iiiiiiffffffffffffE15DetColProj2Axis;
	add.s32 	%r351, %r350, %r349;
	ld.shared.f32 	%f535, [%r351+8];
$L__BB1_144:
	setp.lt.s32 	%p81, %r527, %r186;
	setp.lt.s32 	%p82, %r528, %r8;
	and.pred  	%p83, %p81, %p82;
	@%p83 bra 	$L__BB1_132;
$L__BB1_145:
	add.s32 	%r520, %r148, 1;
	mad.lo.s32 	%r519, %r4, %r148, %r4;
	setp.lt.u32 	%p84, %r519, %r185;
	@%p84 bra 	$L__BB1_117;
$L__BB1_146:
	ret;

}
	// .globl	_Z30BackProjConeArcDisCUDA3dKernelILb0EEvPfPKfS2_iiiiiiffffffffffff
.visible .entry _Z30BackProjConeArcDisCUDA3dKernelILb0EEvPfPKfS2_iiiiiiffffffffffff(
	.param .u64 .ptr .align 1 _Z30BackProjConeArcDisCUDA3dKernelILb0EEvPfPKfS2_iiiiiiffffffffffff_param_0,
	.param .u64 .ptr .align 1 _Z30BackProjConeArcDisCUDA3dKernelILb0EEvPfPKfS2_iiiiiiffffffffffff_param_1,
	.param .u64 .ptr .align 1 _Z30BackProjConeArcDisCUDA3dKernelILb0EEvPfPKfS2_iiiiiiffffffffffff_param_2,
	.param .u32 _Z30BackProjConeArcDisCUDA3dKernelILb0EEvPfPKfS2_iiiiiiffffffffffff_param_3,
	.param .u32 _Z30BackProjConeArcDisCUDA3dKernelILb0EEvPfPKfS2_iiiiiiffffffffffff_param_4,
	.param .u32 _Z30BackProjConeArcDisCUDA3dKernelILb0EEvPfPKfS2_iiiiiiffffffffffff_param_5,
	.param .u32 _Z30BackProjConeArcDisCUDA3dKernelILb0EEvPfPKfS2_iiiiiiffffffffffff_param_6,
	.param .u32 _Z30BackProjConeArcDisCUDA3dKernelILb0EEvPfPKfS2_iiiiiiffffffffffff_param_7,
	.param .u32 _Z30BackProjConeArcDisCUDA3dKernelILb0EEvPfPKfS2_iiiiiiffffffffffff_param_8,
	.param .f32 _Z30BackProjConeArcDisCUDA3dKernelILb0EEvPfPKfS2_iiiiiiffffffffffff_param_9,
	.param .f32 _Z30BackProjConeArcDisCUDA3dKernelILb0EEvPfPKfS2_iiiiiiffffffffffff_param_10,
	.param .f32 _Z30BackProjConeArcDisCUDA3dKernelILb0EEvPfPKfS2_iiiiiiffffffffffff_param_11,
	.param .f32 _Z30BackProjConeArcDisCUDA3dKernelILb0EEvPfPKfS2_iiiiiiffffffffffff_param_12,
	.param .f32 _Z30BackProjConeArcDisCUDA3dKernelILb0EEvPfPKfS2_iiiiiiffffffffffff_param_13,
	.param .f32 _Z30BackProjConeArcDisCUDA3dKernelILb0EEvPfPKfS2_iiiiiiffffffffffff_param_14,
	.param .f32 _Z30BackProjConeArcDisCUDA3dKernelILb0EEvPfPKfS2_iiiiiiffffffffffff_param_15,
	.param .f32 _Z30BackProjConeArcDisCUDA3dKernelILb0EEvPfPKfS2_iiiiiiffffffffffff_param_16,
	.param .f32 _Z30BackProjConeArcDisCUDA3dKernelILb0EEvPfPKfS2_iiiiiiffffffffffff_param_17,
	.param .f32 _Z30BackProjConeArcDisCUDA3dKernelILb0EEvPfPKfS2_iiiiiiffffffffffff_param_18,
	.param .f32 _Z30BackProjConeArcDisCUDA3dKernelILb0EEvPfPKfS2_iiiiiiffffffffffff_param_19,
	.param .f32 _Z30BackProjConeArcDisCUDA3dKernelILb0EEvPfPKfS2_iiiiiiffffffffffff_param_20
)
{
	.local .align 4 .b8 	__local_depot2[28];
	.reg .b64 	%SP;
	.reg .b64 	%SPL;
	.reg .pred 	%p<153>;
	.reg .b32 	%r<540>;
	.reg .b32 	%f<512>;
	.reg .b64 	%rd<188>;
	.reg .b64 	%fd<303>;
	// demoted variable
	.shared .align 4 .b8 _ZZ30BackProjConeArcDisCUDA3dKernelILb0EEvPfPKfS2_iiiiiiffffffffffffE8ProjTemp[1024];
	// demoted variable
	.shared .align 4 .b8 _ZZ30BackProjConeArcDisCUDA3dKernelILb0EEvPfPKfS2_iiiiiiffffffffffffE16DetRow0Proj2Axis[1024];
	// demoted variable
	.shared .align 4 .b8 _ZZ30BackProjConeArcDisCUDA3dKernelILb0EEvPfPKfS2_iiiiiiffffffffffffE16DetRow1Proj2Axis[1024];
	// demoted variable
	.shared .align 4 .b8 _ZZ30BackProjConeArcDisCUDA3dKernelILb0EEvPfPKfS2_iiiiiiffffffffffffE15DetColProj2Axis[1028];
	mov.u64 	%SPL, __local_depot2;
	ld.param.u64 	%rd54, [_Z30BackProjConeArcDisCUDA3dKernelILb0EEvPfPKfS2_iiiiiiffffffffffff_param_0];
	ld.param.u64 	%rd55, [_Z30BackProjConeArcDisCUDA3dKernelILb0EEvPfPKfS2_iiiiiiffffffffffff_param_1];
	ld.param.u64 	%rd56, [_Z30BackProjConeArcDisCUDA3dKernelILb0EEvPfPKfS2_iiiiiiffffffffffff_param_2];
	ld.param.u32 	%r183, [_Z30BackProjConeArcDisCUDA3dKernelILb0EEvPfPKfS2_iiiiiiffffffffffff_param_3];
	ld.param.u32 	%r184, [_Z30BackProjConeArcDisCUDA3dKernelILb0EEvPfPKfS2_iiiiiiffffffffffff_param_4];
	ld.param.u32 	%r185, [_Z30BackProjConeArcDisCUDA3dKernelILb0EEvPfPKfS2_iiiiiiffffffffffff_param_5];
	ld.param.u32 	%r188, [_Z30BackProjConeArcDisCUDA3dKernelILb0EEvPfPKfS2_iiiiiiffffffffffff_param_6];
	ld.param.u32 	%r186, [_Z30BackProjConeArcDisCUDA3dKernelILb0EEvPfPKfS2_iiiiiiffffffffffff_param_7];
	ld.param.u32 	%r187, [_Z30BackProjConeArcDisCUDA3dKernelILb0EEvPfPKfS2_iiiiiiffffffffffff_param_8];
	ld.param.f32 	%f153, [_Z30BackProjConeArcDisCUDA3dKernelILb0EEvPfPKfS2_iiiiiiffffffffffff_param_11];
	ld.param.f32 	%f154, [_Z30BackProjConeArcDisCUDA3dKernelILb0EEvPfPKfS2_iiiiiiffffffffffff_param_12];
	ld.param.f32 	%f157, [_Z30BackProjConeArcDisCUDA3dKernelILb0EEvPfPKfS2_iiiiiiffffffffffff_param_15];
	ld.param.f32 	%f160, [_Z30BackProjConeArcDisCUDA3dKernelILb0EEvPfPKfS2_iiiiiiffffffffffff_param_18];
	ld.param.f32 	%f161, [_Z30BackProjConeArcDisCUDA3dKernelILb0EEvPfPKfS2_iiiiiiffffffffffff_param_19];
	cvta.to.global.u64 	%rd1, %rd54;
	cvta.to.global.u64 	%rd2, %rd55;
	cvta.to.global.u64 	%rd57, %rd56;
	add.u64 	%rd3, %SPL, 0;
	mov.u32 	%r1, %ctaid.x;
	div.u32 	%r2, %r1, %r188;
	mul.lo.s32 	%r189, %r2, %r188;
	sub.s32 	%r190, %r1, %r189;
	mov.u32 	%r3, %ctaid.y;
	mov.u32 	%r191, %ctaid.z;
	mov.u32 	%r4, %ntid.x;
	mul.lo.s32 	%r5, %r191, %r4;
	mov.u32 	%r6, %tid.x;
	add.s32 	%r7, %r5, %r6;
	add.s32 	%r192, %r5, %r4;
	setp.gt.u32 	%p1, %r192, %r186;
	sub.s32 	%r193, %r186, %r5;
	selp.b32 	%r8, %r193, %r4, %p1;
	mul.wide.u32 	%rd59, %r190, 4;
	add.s64 	%rd4, %rd57, %rd59;
	ld.global.nc.f32 	%f1, [%rd4];
	mul.f32 	%f163, %f1, 0f3F22F983;
	cvt.rni.s32.f32 	%r487, %f163;
	cvt.rn.f32.s32 	%f164, %r487;
	fma.rn.f32 	%f165, %f164, 0fBFC90FDA, %f1;
	fma.rn.f32 	%f166, %f164, 0fB3A22168, %f165;
	fma.rn.f32 	%f472, %f164, 0fA7C234C5, %f166;
	abs.f32 	%f3, %f1;
	setp.ltu.f32 	%p2, %f3, 0f47CE4780;
	mov.u32 	%r483, %r487;
	mov.f32 	%f471, %f472;
	@%p2 bra 	$L__BB2_8;
	setp.neu.f32 	%p3, %f3, 0f7F800000;
	@%p3 bra 	$L__BB2_3;
	mov.f32 	%f169, 0f00000000;
	mul.rn.f32 	%f471, %f1, %f169;
	mov.b32 	%r483, 0;
	bra.uni 	$L__BB2_8;
$L__BB2_3:
	mov.b32 	%r10, %f1;
	mov.b64 	%rd170, 0;
	mov.b32 	%r480, 0;
	mov.u64 	%rd168, __cudart_i2opi_f;
	shl.b32 	%r196, %r10, 8;
	or.b32  	%r197, %r196, -2147483648;
	mov.u64 	%rd169, %rd3;
$L__BB2_4:
	.pragma "nounroll";
	ld.global.nc.u32 	%r195, [%rd168];
	mad.wide.u32 	%rd62, %r195, %r197, %rd170;
	shr.u64 	%rd170, %rd62, 32;
	st.local.u32 	[%rd169], %rd62;
	add.s32 	%r480, %r480, 1;
	add.s64 	%rd169, %rd169, 4;
	add.s64 	%rd168, %rd168, 4;
	setp.ne.s32 	%p4, %r480, 6;
	@%p4 bra 	$L__BB2_4;
	shr.u32 	%r198, %r10, 23;
	st.local.u32 	[%rd3+24], %rd170;
	and.b32  	%r13, %r198, 31;
	and.b32  	%r199, %r198, 224;
	add.s32 	%r200, %r199, -128;
	shr.u32 	%r201, %r200, 5;
	mul.wide.u32 	%rd63, %r201, 4;
	sub.s64 	%rd11, %rd3, %rd63;
	ld.local.u32 	%r481, [%rd11+24];
	ld.local.u32 	%r482, [%rd11+20];
	setp.eq.s32 	%p5, %r13, 0;
	@%p5 bra 	$L__BB2_7;
	shf.l.wrap.b32 	%r481, %r482, %r481, %r13;
	ld.local.u32 	%r202, [%rd11+16];
	shf.l.wrap.b32 	%r482, %r202, %r482, %r13;
$L__BB2_7:
	shr.u32 	%r203, %r481, 30;
	shf.l.wrap.b32 	%r204, %r482, %r481, 2;
	shl.b32 	%r205, %r482, 2;
	shr.u32 	%r206, %r204, 31;
	add.s32 	%r207, %r206, %r203;
	neg.s32 	%r208, %r207;
	setp.lt.s32 	%p6, %r10, 0;
	selp.b32 	%r483, %r208, %r207, %p6;
	xor.b32  	%r209, %r204, %r10;
	shr.s32 	%r210, %r204, 31;
	xor.b32  	%r211, %r210, %r204;
	xor.b32  	%r212, %r210, %r205;
	cvt.u64.u32 	%rd64, %r211;
	shl.b64 	%rd65, %rd64, 32;
	cvt.u64.u32 	%rd66, %r212;
	or.b64  	%rd67, %rd65, %rd66;
	cvt.rn.f64.s64 	%fd47, %rd67;
	mul.f64 	%fd48, %fd47, 0d3BF921FB54442D19;
	cvt.rn.f32.f64 	%f167, %fd48;
	neg.f32 	%f168, %f167;
	setp.lt.s32 	%p7, %r209, 0;
	selp.f32 	%f471, %f168, %f167, %p7;
$L__BB2_8:
	setp.ltu.f32 	%p8, %f3, 0f47CE4780;
	mul.rn.f32 	%f170, %f471, %f471;
	and.b32  	%r214, %r483, 1;
	setp.eq.b32 	%p9, %r214, 1;
	selp.f32 	%f171, 0f3F800000, %f471, %p9;
	fma.rn.f32 	%f172, %f170, %f171, 0f00000000;
	fma.rn.f32 	%f173, %f170, 0f37CBAC00, 0fBAB607ED;
	selp.f32 	%f174, %f173, 0fB94D4153, %p9;
	selp.f32 	%f175, 0f3D2AAABB, 0f3C0885E4, %p9;
	fma.rn.f32 	%f176, %f174, %f170, %f175;
	selp.f32 	%f177, 0fBEFFFFFF, 0fBE2AAAA8, %p9;
	fma.rn.f32 	%f178, %f176, %f170, %f177;
	fma.rn.f32 	%f179, %f178, %f172, %f171;
	and.b32  	%r215, %r483, 2;
	setp.eq.s32 	%p10, %r215, 0;
	mov.f32 	%f180, 0f00000000;
	sub.f32 	%f181, %f180, %f179;
	selp.f32 	%f7, %f179, %f181, %p10;
	@%p8 bra 	$L__BB2_16;
	setp.neu.f32 	%p11, %f3, 0f7F800000;
	@%p11 bra 	$L__BB2_11;
	mov.f32 	%f184, 0f00000000;
	mul.rn.f32 	%f472, %f1, %f184;
	mov.b32 	%r487, 0;
	bra.uni 	$L__BB2_16;
$L__BB2_11:
	mov.b32 	%r22, %f1;
	shl.b32 	%r217, %r22, 8;
	or.b32  	%r23, %r217, -2147483648;
	mov.b64 	%rd173, 0;
	mov.b32 	%r484, 0;
	mov.u64 	%rd171, __cudart_i2opi_f;
	mov.u64 	%rd172, %rd3;
$L__BB2_12:
	.pragma "nounroll";
	ld.global.nc.u32 	%r218, [%rd171];
	mad.wide.u32 	%rd70, %r218, %r23, %rd173;
	shr.u64 	%rd173, %rd70, 32;
	st.local.u32 	[%rd172], %rd70;
	add.s32 	%r484, %r484, 1;
	add.s64 	%rd172, %rd172, 4;
	add.s64 	%rd171, %rd171, 4;
	setp.ne.s32 	%p12, %r484, 6;
	@%p12 bra 	$L__BB2_12;
	shr.u32 	%r219, %r22, 23;
	st.local.u32 	[%rd3+24], %rd173;
	and.b32  	%r26, %r219, 31;
	and.b32  	%r220, %r219, 224;
	add.s32 	%r221, %r220, -128;
	shr.u32 	%r222, %r221, 5;
	mul.wide.u32 	%rd71, %r222, 4;
	sub.s64 	%rd18, %rd3, %rd71;
	ld.local.u32 	%r485, [%rd18+24];
	ld.local.u32 	%r486, [%rd18+20];
	setp.eq.s32 	%p13, %r26, 0;
	@%p13 bra 	$L__BB2_15;
	shf.l.wrap.b32 	%r485, %r486, %r485, %r26;
	ld.local.u32 	%r223, [%rd18+16];
	shf.l.wrap.b32 	%r486, %r223, %r486, %r26;
$L__BB2_15:
	shr.u32 	%r224, %r485, 30;
	shf.l.wrap.b32 	%r225, %r486, %r485, 2;
	shl.b32 	%r226, %r486, 2;
	shr.u32 	%r227, %r225, 31;
	add.s32 	%r228, %r227, %r224;
	neg.s32 	%r229, %r228;
	setp.lt.s32 	%p14, %r22, 0;
	selp.b32 	%r487, %r229, %r228, %p14;
	xor.b32  	%r230, %r225, %r22;
	shr.s32 	%r231, %r225, 31;
	xor.b32  	%r232, %r231, %r225;
	xor.b32  	%r233, %r231, %r226;
	cvt.u64.u32 	%rd72, %r232;
	shl.b64 	%rd73, %rd72, 32;
	cvt.u64.u32 	%rd74, %r233;
	or.b64  	%rd75, %rd73, %rd74;
	cvt.rn.f64.s64 	%fd49, %rd75;
	mul.f64 	%fd50, %fd49, 0d3BF921FB54442D19;
	cvt.rn.f32.f64 	%f182, %fd50;
	neg.f32 	%f183, %f182;
	setp.lt.s32 	%p15, %r230, 0;
	selp.f32 	%f472, %f183, %f182, %p15;
$L__BB2_16:
	ld.param.f32 	%f470, [_Z30BackProjConeArcDisCUDA3dKernelILb0EEvPfPKfS2_iiiiiiffffffffffff_param_20];
	ld.param.f32 	%f465, [_Z30BackProjConeArcDisCUDA3dKernelILb0EEvPfPKfS2_iiiiiiffffffffffff_param_14];
	ld.param.f32 	%f464, [_Z30BackProjConeArcDisCUDA3dKernelILb0EEvPfPKfS2_iiiiiiffffffffffff_param_13];
	add.s32 	%r235, %r487, 1;
	mul.rn.f32 	%f185, %f472, %f472;
	and.b32  	%r236, %r487, 1;
	setp.eq.b32 	%p16, %r236, 1;
	selp.f32 	%f186, %f472, 0f3F800000, %p16;
	fma.rn.f32 	%f187, %f185, %f186, 0f00000000;
	fma.rn.f32 	%f188, %f185, 0f37CBAC00, 0fBAB607ED;
	selp.f32 	%f189, 0fB94D4153, %f188, %p16;
	selp.f32 	%f190, 0f3C0885E4, 0f3D2AAABB, %p16;
	fma.rn.f32 	%f191, %f189, %f185, %f190;
	selp.f32 	%f192, 0fBE2AAAA8, 0fBEFFFFFF, %p16;
	fma.rn.f32 	%f193, %f191, %f185, %f192;
	fma.rn.f32 	%f194, %f193, %f187, %f186;
	and.b32  	%r237, %r235, 2;
	setp.eq.s32 	%p17, %r237, 0;
	mov.f32 	%f195, 0f00000000;
	sub.f32 	%f196, %f195, %f194;
	selp.f32 	%f11, %f194, %f196, %p17;
	neg.f32 	%f197, %f7;
	mul.f32 	%f12, %f465, %f197;
	mul.f32 	%f13, %f465, %f11;
	mul.f32 	%f14, %f154, %f465;
	cvt.rn.f64.u32 	%fd51, %r3;
	cvt.rn.f64.s32 	%fd52, %r187;
	fma.rn.f64 	%fd53, %fd52, 0dBFE0000000000000, %fd51;
	cvt.f64.f32 	%fd54, %f464;
	cvt.f64.f32 	%fd55, %f470;
	fma.rn.f64 	%fd56, %fd53, %fd54, %fd55;
	cvt.rn.f32.f64 	%f15, %fd56;
	add.f32 	%f16, %f464, %f15;
	mul.f32 	%f198, %f11, %f11;
	setp.leu.f32 	%p18, %f198, 0f3F000000;
	@%p18 bra 	$L__BB2_83;
	setp.ge.s32 	%p85, %r7, %r186;
	@%p85 bra 	$L__BB2_19;
	setp.ge.f32 	%p86, %f11, 0f00000000;
	not.b32 	%r364, %r7;
	add.s32 	%r365, %r186, %r364;
	selp.b32 	%r366, %r7, %r365, %p86;
	mad.lo.s32 	%r367, %r187, %r1, %r3;
	mad.lo.s32 	%r368, %r367, %r186, %r366;
	mul.wide.u32 	%rd121, %r368, 4;
	add.s64 	%rd122, %rd2, %rd121;
	ld.global.nc.f32 	%f331, [%rd122];
	mul.f32 	%f332, %f14, %f331;
	shl.b32 	%r369, %r6, 2;
	mov.u32 	%r370, _ZZ30BackProjConeArcDisCUDA3dKernelILb0EEvPfPKfS2_iiiiiiffffffffffffE8ProjTemp;
	add.s32 	%r371, %r370, %r369;
	st.shared.f32 	[%r371], %f332;
	bra.uni 	$L__BB2_20;
$L__BB2_19:
	shl.b32 	%r360, %r6, 2;
	mov.u32 	%r361, _ZZ30BackProjConeArcDisCUDA3dKernelILb0EEvPfPKfS2_iiiiiiffffffffffffE8ProjTemp;
	add.s32 	%r362, %r361, %r360;
	mov.b32 	%r363, 0;
	st.shared.u32 	[%r362], %r363;
$L__BB2_20:
	setp.ltu.f32 	%p87, %f11, 0f00000000;
	@%p87 bra 	$L__BB2_27;
	cvt.rn.f64.u32 	%fd174, %r5;
	cvt.rn.f64.s32 	%fd175, %r186;
	mul.f64 	%fd176, %fd175, 0d3FE0000000000000;
	sub.f64 	%fd177, %fd174, %fd176;
	cvt.f64.f32 	%fd178, %f154;
	cvt.f64.f32 	%fd179, %f161;
	fma.rn.f64 	%fd180, %fd177, %fd178, %fd179;
	cvt.f64.f32 	%fd181, %f1;
	add.f64 	%fd297, %fd180, %fd181;
	add.s32 	%r372, %r7, 1;
	cvt.rn.f64.u32 	%fd182, %r372;
	sub.f64 	%fd183, %fd182, %fd176;
	fma.rn.f64 	%fd184, %fd183, %fd178, %fd179;
	add.f64 	%fd185, %fd184, %fd181;
	cvt.rn.f32.f64 	%f473, %fd185;
	cvt.f64.f32 	%fd186, %f473;
	mul.f64 	%fd187, %fd178, 0d3FE0000000000000;
	sub.f64 	%fd2, %fd186, %fd187;
	abs.f64 	%fd3, %fd2;
	setp.neu.f64 	%p88, %fd3, 0d7FF0000000000000;
	@%p88 bra 	$L__BB2_23;
	mov.f64 	%fd193, 0d0000000000000000;
	mul.rn.f64 	%fd294, %fd2, %fd193;
	mov.b32 	%r489, 1;
	bra.uni 	$L__BB2_26;
$L__BB2_23:
	mul.f64 	%fd188, %fd2, 0d3FE45F306DC9C883;
	cvt.rni.s32.f64 	%r488, %fd188;
	cvt.rn.f64.s32 	%fd189, %r488;
	fma.rn.f64 	%fd190, %fd189, 0dBFF921FB54442D18, %fd2;
	fma.rn.f64 	%fd191, %fd189, 0dBC91A62633145C00, %fd190;
	fma.rn.f64 	%fd294, %fd189, 0dB97B839A252049C0, %fd191;
	setp.ltu.f64 	%p89, %fd3, 0d41E0000000000000;
	@%p89 bra 	$L__BB2_25;
	{ // callseq 10, 0
	.param .b64 param0;
	st.param.f64 	[param0], %fd2;
	.param .align 16 .b8 retval0[16];
	call.uni (retval0), 
	__internal_trig_reduction_slowpathd, 
	(
	param0
	);
	ld.param.f64 	%fd294, [retval0];
	ld.param.b32 	%r488, [retval0+8];
	} // callseq 10
$L__BB2_25:
	add.s32 	%r489, %r488, 1;
$L__BB2_26:
	shl.b32 	%r375, %r489, 6;
	cvt.u64.u32 	%rd123, %r375;
	and.b64  	%rd124, %rd123, 64;
	mov.u64 	%rd125, __cudart_sin_cos_coeffs;
	add.s64 	%rd126, %rd125, %rd124;
	mul.rn.f64 	%fd194, %fd294, %fd294;
	and.b32  	%r376, %r489, 1;
	setp.eq.b32 	%p90, %r376, 1;
	selp.f64 	%fd195, 0dBDA8FF8320FD8164, 0d3DE5DB65F9785EBA, %p90;
	ld.global.nc.v2.f64 	{%fd196, %fd197}, [%rd126];
	fma.rn.f64 	%fd198, %fd195, %fd194, %fd196;
	fma.rn.f64 	%fd199, %fd198, %fd194, %fd197;
	ld.global.nc.v2.f64 	{%fd200, %fd201}, [%rd126+16];
	fma.rn.f64 	%fd202, %fd199, %fd194, %fd200;
	fma.rn.f64 	%fd203, %fd202, %fd194, %fd201;
	ld.global.nc.v2.f64 	{%fd204, %fd205}, [%rd126+32];
	fma.rn.f64 	%fd206, %fd203, %fd194, %fd204;
	fma.rn.f64 	%fd207, %fd206, %fd194, %fd205;
	fma.rn.f64 	%fd208, %fd207, %fd294, %fd294;
	fma.rn.f64 	%fd209, %fd207, %fd194, 0d3FF0000000000000;
	selp.f64 	%fd210, %fd209, %fd208, %p90;
	and.b32  	%r377, %r489, 2;
	setp.eq.s32 	%p91, %r377, 0;
	mov.f64 	%fd211, 0d0000000000000000;
	sub.f64 	%fd212, %fd211, %fd210;
	selp.f64 	%fd213, %fd210, %fd212, %p91;
	cvt.f64.f32 	%fd214, %f157;
	cvt.f64.f32 	%fd215, %f13;
	mul.f64 	%fd216, %fd213, %fd214;
	sub.f64 	%fd298, %fd215, %fd216;
	mov.f32 	%f474, 0f3F800000;
	bra.uni 	$L__BB2_33;
$L__BB2_27:
	cvt.rn.f64.s32 	%fd217, %r186;
	mul.f64 	%fd218, %fd217, 0d3FE0000000000000;
	cvt.rn.f64.u32 	%fd219, %r5;
	sub.f64 	%fd220, %fd218, %fd219;
	cvt.f64.f32 	%fd221, %f154;
	cvt.f64.f32 	%fd222, %f161;
	fma.rn.f64 	%fd223, %fd220, %fd221, %fd222;
	cvt.f64.f32 	%fd224, %f1;
	add.f64 	%fd297, %fd223, %fd224;
	cvt.rn.f64.u32 	%fd225, %r7;
	sub.f64 	%fd226, %fd218, %fd225;
	add.f64 	%fd227, %fd226, 0dBFF0000000000000;
	fma.rn.f64 	%fd228, %fd227, %fd221, %fd222;
	add.f64 	%fd229, %fd228, %fd224;
	cvt.rn.f32.f64 	%f473, %fd229;
	cvt.f64.f32 	%fd230, %f473;
	fma.rn.f64 	%fd11, %fd221, 0d3FE0000000000000, %fd230;
	abs.f64 	%fd12, %fd11;
	setp.neu.f64 	%p92, %fd12, 0d7FF0000000000000;
	@%p92 bra 	$L__BB2_29;
	mov.f64 	%fd236, 0d0000000000000000;
	mul.rn.f64 	%fd296, %fd11, %fd236;
	mov.b32 	%r491, 1;
	bra.uni 	$L__BB2_32;
$L__BB2_29:
	mul.f64 	%fd231, %fd11, 0d3FE45F306DC9C883;
	cvt.rni.s32.f64 	%r490, %fd231;
	cvt.rn.f64.s32 	%fd232, %r490;
	fma.rn.f64 	%fd233, %fd232, 0dBFF921FB54442D18, %fd11;
	fma.rn.f64 	%fd234, %fd232, 0dBC91A62633145C00, %fd233;
	fma.rn.f64 	%fd296, %fd232, 0dB97B839A252049C0, %fd234;
	setp.ltu.f64 	%p93, %fd12, 0d41E0000000000000;
	@%p93 bra 	$L__BB2_31;
	{ // callseq 11, 0
	.param .b64 param0;
	st.param.f64 	[param0], %fd11;
	.param .align 16 .b8 retval0[16];
	call.uni (retval0), 
	__internal_trig_reduction_slowpathd, 
	(
	param0
	);
	ld.param.f64 	%fd296, [retval0];
	ld.param.b32 	%r490, [retval0+8];
	} // callseq 11
$L__BB2_31:
	add.s32 	%r491, %r490, 1;
$L__BB2_32:
	shl.b32 	%r380, %r491, 6;
	cvt.u64.u32 	%rd127, %r380;
	and.b64  	%rd128, %rd127, 64;
	mov.u64 	%rd129, __cudart_sin_cos_coeffs;
	add.s64 	%rd130, %rd129, %rd128;
	mul.rn.f64 	%fd237, %fd296, %fd296;
	and.b32  	%r381, %r491, 1;
	setp.eq.b32 	%p94, %r381, 1;
	selp.f64 	%fd238, 0dBDA8FF8320FD8164, 0d3DE5DB65F9785EBA, %p94;
	ld.global.nc.v2.f64 	{%fd239, %fd240}, [%rd130];
	fma.rn.f64 	%fd241, %fd238, %fd237, %fd239;
	fma.rn.f64 	%fd242, %fd241, %fd237, %fd240;
	ld.global.nc.v2.f64 	{%fd243, %fd244}, [%rd130+16];
	fma.rn.f64 	%fd245, %fd242, %fd237, %fd243;
	fma.rn.f64 	%fd246, %fd245, %fd237, %fd244;
	ld.global.nc.v2.f64 	{%fd247, %fd248}, [%rd130+32];
	fma.rn.f64 	%fd249, %fd246, %fd237, %fd247;
	fma.rn.f64 	%fd250, %fd249, %fd237, %fd248;
	fma.rn.f64 	%fd251, %fd250, %fd296, %fd296;
	fma.rn.f64 	%fd252, %fd250, %fd237, 0d3FF0000000000000;
	selp.f64 	%fd253, %fd252, %fd251, %p94;
	and.b32  	%r382, %r491, 2;
	setp.eq.s32 	%p95, %r382, 0;
	mov.f64 	%fd254, 0d0000000000000000;
	sub.f64 	%fd255, %fd254, %fd253;
	selp.f64 	%fd256, %fd253, %fd255, %p95;
	cvt.f64.f32 	%fd257, %f157;
	cvt.f64.f32 	%fd258, %f13;
	mul.f64 	%fd259, %fd256, %fd257;
	sub.f64 	%fd298, %fd258, %fd259;
	mov.f32 	%f474, 0fBF800000;
$L__BB2_33:
	cvt.rn.f32.f64 	%f21, %fd298;
	cvt.rn.f32.f64 	%f22, %fd297;
	mul.f32 	%f335, %f22, 0f3F22F983;
	cvt.rni.s32.f32 	%r495, %f335;
	cvt.rn.f32.s32 	%f336, %r495;
	fma.rn.f32 	%f337, %f336, 0fBFC90FDA, %f22;
	fma.rn.f32 	%f338, %f336, 0fB3A22168, %f337;
	fma.rn.f32 	%f475, %f336, 0fA7C234C5, %f338;
	abs.f32 	%f24, %f22;
	setp.ltu.f32 	%p96, %f24, 0f47CE4780;
	@%p96 bra 	$L__BB2_41;
	setp.neu.f32 	%p97, %f24, 0f7F800000;
	@%p97 bra 	$L__BB2_36;
	mov.f32 	%f341, 0f00000000;
	mul.rn.f32 	%f475, %f22, %f341;
	mov.b32 	%r495, 0;
	bra.uni 	$L__BB2_41;
$L__BB2_36:
	mov.b32 	%r46, %f22;
	shl.b32 	%r384, %r46, 8;
	or.b32  	%r47, %r384, -2147483648;
	mov.b64 	%rd176, 0;
	mov.b32 	%r492, 0;
	mov.u64 	%rd174, __cudart_i2opi_f;
	mov.u64 	%rd175, %rd3;
$L__BB2_37:
	.pragma "nounroll";
	ld.global.nc.u32 	%r385, [%rd174];
	mad.wide.u32 	%rd133, %r385, %r47, %rd176;
	shr.u64 	%rd176, %rd133, 32;
	st.local.u32 	[%rd175], %rd133;
	add.s32 	%r492, %r492, 1;
	add.s64 	%rd175, %rd175, 4;
	add.s64 	%rd174, %rd174, 4;
	setp.ne.s32 	%p98, %r492, 6;
	@%p98 bra 	$L__BB2_37;
	shr.u32 	%r386, %r46, 23;
	st.local.u32 	[%rd3+24], %rd176;
	and.b32  	%r50, %r386, 31;
	and.b32  	%r387, %r386, 224;
	add.s32 	%r388, %r387, -128;
	shr.u32 	%r389, %r388, 5;
	mul.wide.u32 	%rd134, %r389, 4;
	sub.s64 	%rd25, %rd3, %rd134;
	ld.local.u32 	%r493, [%rd25+24];
	ld.local.u32 	%r494, [%rd25+20];
	setp.eq.s32 	%p99, %r50, 0;
	@%p99 bra 	$L__BB2_40;
	shf.l.wrap.b32 	%r493, %r494, %r493, %r50;
	ld.local.u32 	%r390, [%rd25+16];
	shf.l.wrap.b32 	%r494, %r390, %r494, %r50;
$L__BB2_40:
	shr.u32 	%r391, %r493, 30;
	shf.l.wrap.b32 	%r392, %r494, %r493, 2;
	shl.b32 	%r393, %r494, 2;
	shr.u32 	%r394, %r392, 31;
	add.s32 	%r395, %r394, %r391;
	neg.s32 	%r396, %r395;
	setp.lt.s32 	%p100, %r46, 0;
	selp.b32 	%r495, %r396, %r395, %p100;
	xor.b32  	%r397, %r392, %r46;
	shr.s32 	%r398, %r392, 31;
	xor.b32  	%r399, %r398, %r392;
	xor.b32  	%r400, %r398, %r393;
	cvt.u64.u32 	%rd135, %r399;
	shl.b64 	%rd136, %rd135, 32;
	cvt.u64.u32 	%rd137, %r400;
	or.b64  	%rd138, %rd136, %rd137;
	cvt.rn.f64.s64 	%fd260, %rd138;
	mul.f64 	%fd261, %fd260, 0d3BF921FB54442D19;
	cvt.rn.f32.f64 	%f339, %fd261;
	neg.f32 	%f340, %f339;
	setp.lt.s32 	%p101, %r397, 0;
	selp.f32 	%f475, %f340, %f339, %p101;
$L__BB2_41:
	mul.f32 	%f342, %f475, %f475;
	fma.rn.f32 	%f343, %f342, 0f3C190000, 0f3B560000;
	fma.rn.f32 	%f344, %f343, %f342, 0f3CC70000;
	fma.rn.f32 	%f345, %f344, %f342, 0f3D5B0000;
	fma.rn.f32 	%f346, %f345, %f342, 0f3E089438;
	fma.rn.f32 	%f347, %f346, %f342, 0f3EAAAA88;
	mul.rn.f32 	%f348, %f342, %f475;
	fma.rn.f32 	%f349, %f347, %f348, %f475;
	abs.f32 	%f350, %f475;
	setp.eq.f32 	%p102, %f350, 0f3A00B43C;
	selp.f32 	%f351, %f475, %f349, %p102;
	and.b32  	%r402, %r495, 1;
	setp.eq.b32 	%p103, %r402, 1;
	neg.f32 	%f352, %f351;
	rcp.approx.ftz.f32 	%f353, %f352;
	selp.f32 	%f354, %f353, %f351, %p103;
	fma.rn.f32 	%f28, %f13, %f354, %f12;
	mul.f32 	%f355, %f473, 0f3F22F983;
	cvt.rni.s32.f32 	%r499, %f355;
	cvt.rn.f32.s32 	%f356, %r499;
	fma.rn.f32 	%f357, %f356, 0fBFC90FDA, %f473;
	fma.rn.f32 	%f358, %f356, 0fB3A22168, %f357;
	fma.rn.f32 	%f476, %f356, 0fA7C234C5, %f358;
	abs.f32 	%f30, %f473;
	setp.ltu.f32 	%p104, %f30, 0f47CE4780;
	@%p104 bra 	$L__BB2_49;
	setp.neu.f32 	%p105, %f30, 0f7F800000;
	@%p105 bra 	$L__BB2_44;
	mov.f32 	%f361, 0f00000000;
	mul.rn.f32 	%f476, %f473, %f361;
	mov.b32 	%r499, 0;
	bra.uni 	$L__BB2_49;
$L__BB2_44:
	mov.b32 	%r60, %f473;
	shl.b32 	%r404, %r60, 8;
	or.b32  	%r61, %r404, -2147483648;
	mov.b64 	%rd177, 0;
	mov.b32 	%r496, 0;
	mov.u64 	%rd141, __cudart_i2opi_f;
$L__BB2_45:
	.pragma "nounroll";
	mul.wide.u32 	%rd140, %r496, 4;
	add.s64 	%rd142, %rd141, %rd140;
	ld.global.nc.u32 	%r405, [%rd142];
	mad.wide.u32 	%rd143, %r405, %r61, %rd177;
	shr.u64 	%rd177, %rd143, 32;
	add.s64 	%rd144, %rd3, %rd140;
	st.local.u32 	[%rd144], %rd143;
	add.s32 	%r496, %r496, 1;
	setp.ne.s32 	%p106, %r496, 6;
	@%p106 bra 	$L__BB2_45;
	shr.u32 	%r406, %r60, 23;
	st.local.u32 	[%rd3+24], %rd177;
	and.b32  	%r64, %r406, 31;
	and.b32  	%r407, %r406, 224;
	add.s32 	%r408, %r407, -128;
	shr.u32 	%r409, %r408, 5;
	mul.wide.u32 	%rd145, %r409, 4;
	sub.s64 	%rd28, %rd3, %rd145;
	ld.local.u32 	%r497, [%rd28+24];
	ld.local.u32 	%r498, [%rd28+20];
	setp.eq.s32 	%p107, %r64, 0;
	@%p107 bra 	$L__BB2_48;
	shf.l.wrap.b32 	%r497, %r498, %r497, %r64;
	ld.local.u32 	%r410, [%rd28+16];
	shf.l.wrap.b32 	%r498, %r410, %r498, %r64;
$L__BB2_48:
	shr.u32 	%r411, %r497, 30;
	shf.l.wrap.b32 	%r412, %r498, %r497, 2;
	shl.b32 	%r413, %r498, 2;
	shr.u32 	%r414, %r412, 31;
	add.s32 	%r415, %r414, %r411;
	neg.s32 	%r416, %r415;
	setp.lt.s32 	%p108, %r60, 0;
	selp.b32 	%r499, %r416, %r415, %p108;
	xor.b32  	%r417, %r412, %r60;
	shr.s32 	%r418, %r412, 31;
	xor.b32  	%r419, %r418, %r412;
	xor.b32  	%r420, %r418, %r413;
	cvt.u64.u32 	%rd146, %r419;
	shl.b64 	%rd147, %rd146, 32;
	cvt.u64.u32 	%rd148, %r420;
	or.b64  	%rd149, %rd147, %rd148;
	cvt.rn.f64.s64 	%fd262, %rd149;
	mul.f64 	%fd263, %fd262, 0d3BF921FB54442D19;
	cvt.rn.f32.f64 	%f359, %fd263;
	neg.f32 	%f360, %f359;
	setp.lt.s32 	%p109, %r417, 0;
	selp.f32 	%f476, %f360, %f359, %p109;
$L__BB2_49:
	mul.f32 	%f362, %f476, %f476;
	fma.rn.f32 	%f363, %f362, 0f3C190000, 0f3B560000;
	fma.rn.f32 	%f364, %f363, %f362, 0f3CC70000;
	fma.rn.f32 	%f365, %f364, %f362, 0f3D5B0000;
	fma.rn.f32 	%f366, %f365, %f362, 0f3E089438;
	fma.rn.f32 	%f367, %f366, %f362, 0f3EAAAA88;
	mul.rn.f32 	%f368, %f362, %f476;
	fma.rn.f32 	%f369, %f367, %f368, %f476;
	abs.f32 	%f370, %f476;
	setp.eq.f32 	%p110, %f370, 0f3A00B43C;
	selp.f32 	%f371, %f476, %f369, %p110;
	and.b32  	%r422, %r499, 1;
	setp.eq.b32 	%p111, %r422, 1;
	neg.f32 	%f372, %f371;
	rcp.approx.ftz.f32 	%f373, %f372;
	selp.f32 	%f374, %f373, %f371, %p111;
	fma.rn.f32 	%f489, %f13, %f374, %f12;
	sub.f32 	%f375, %f13, %f21;
	div.rn.f32 	%f376, %f13, %f375;
	mul.f32 	%f35, %f376, %f15;
	mul.f32 	%f36, %f16, %f376;
	setp.ne.s32 	%p112, %r6, 0;
	@%p112 bra 	$L__BB2_51;
	st.shared.f32 	[_ZZ30BackProjConeArcDisCUDA3dKernelILb0EEvPfPKfS2_iiiiiiffffffffffffE15DetColProj2Axis], %f28;
$L__BB2_51:
	ld.param.f32 	%f467, [_Z30BackProjConeArcDisCUDA3dKernelILb0EEvPfPKfS2_iiiiiiffffffffffff_param_16];
	ld.param.f32 	%f461, [_Z30BackProjConeArcDisCUDA3dKernelILb0EEvPfPKfS2_iiiiiiffffffffffff_param_9];
	shl.b32 	%r423, %r6, 2;
	mov.u32 	%r424, _ZZ30BackProjConeArcDisCUDA3dKernelILb0EEvPfPKfS2_iiiiiiffffffffffffE15DetColProj2Axis;
	add.s32 	%r425, %r424, %r423;
	st.shared.f32 	[%r425+4], %f489;
	mov.u32 	%r426, _ZZ30BackProjConeArcDisCUDA3dKernelILb0EEvPfPKfS2_iiiiiiffffffffffffE16DetRow0Proj2Axis;
	add.s32 	%r427, %r426, %r423;
	st.shared.f32 	[%r427], %f35;
	mov.u32 	%r428, _ZZ30BackProjConeArcDisCUDA3dKernelILb0EEvPfPKfS2_iiiiiiffffffffffffE16DetRow1Proj2Axis;
	add.s32 	%r429, %r428, %r423;
	st.shared.f32 	[%r429], %f36;
	bar.sync 	0;
	neg.s32 	%r430, %r183;
	cvt.rn.f64.s32 	%fd264, %r430;
	mul.f64 	%fd265, %fd264, 0d3FE0000000000000;
	cvt.f64.f32 	%fd266, %f461;
	cvt.f64.f32 	%fd267, %f467;
	fma.rn.f64 	%fd21, %fd265, %fd266, %fd267;
	cvt.rn.f64.s32 	%fd268, %r183;
	mul.f64 	%fd269, %fd268, 0d3FE0000000000000;
	fma.rn.f64 	%fd22, %fd269, %fd266, %fd267;
	neg.s32 	%r431, %r185;
	cvt.rn.f64.s32 	%fd270, %r431;
	mul.f64 	%fd271, %fd270, 0d3FE0000000000000;
	cvt.f64.f32 	%fd272, %f153;
	cvt.f64.f32 	%fd273, %f160;
	fma.rn.f64 	%fd274, %fd271, %fd272, %fd273;
	cvt.rn.f32.f64 	%f37, %fd274;
	cvt.rn.f64.s32 	%fd275, %r185;
	mul.f64 	%fd276, %fd275, 0d3FE0000000000000;
	fma.rn.f64 	%fd277, %fd276, %fd272, %fd273;
	cvt.rn.f32.f64 	%f38, %fd277;
	setp.eq.s32 	%p113, %r184, 0;
	@%p113 bra 	$L__BB2_146;
	cvt.rn.f32.f64 	%f377, %fd22;
	cvt.rn.f32.f64 	%f378, %fd21;
	cvt.rn.f64.s32 	%fd278, %r184;
	mul.f64 	%fd23, %fd278, 0d3FE0000000000000;
	mul.f32 	%f39, %f13, %f378;
	mul.f32 	%f40, %f13, %f377;
	cvt.rn.f32.s32 	%f41, %r183;
	cvt.rn.f32.s32 	%f42, %r185;
	cvt.rn.f64.s32 	%fd279, %r186;
	mul.f64 	%fd280, %fd279, 0d3FE0000000000000;
	cvt.rn.f64.u32 	%fd281, %r5;
	sub.f64 	%fd24, %fd280, %fd281;
	mul.lo.s32 	%r73, %r2, %r185;
	mov.b32 	%r500, 0;
	mov.u64 	%rd150, __cudart_i2opi_f;
	mov.u32 	%r501, %r500;
$L__BB2_53:
	mov.u32 	%r75, %r501;
	add.s32 	%r76, %r500, %r6;
	setp.ge.s32 	%p114, %r76, %r184;
	@%p114 bra 	$L__BB2_82;
	ld.param.f32 	%f469, [_Z30BackProjConeArcDisCUDA3dKernelILb0EEvPfPKfS2_iiiiiiffffffffffff_param_17];
	ld.param.f32 	%f463, [_Z30BackProjConeArcDisCUDA3dKernelILb0EEvPfPKfS2_iiiiiiffffffffffff_param_10];
	cvt.rn.f64.s32 	%fd282, %r76;
	sub.f64 	%fd283, %fd23, %fd282;
	add.f64 	%fd284, %fd283, 0dBFE0000000000000;
	cvt.f64.f32 	%fd285, %f463;
	cvt.f64.f32 	%fd286, %f469;
	fma.rn.f64 	%fd287, %fd284, %fd285, %fd286;
	cvt.rn.f32.f64 	%f380, %fd287;
	mul.f32 	%f381, %f12, %f380;
	sub.f32 	%f382, %f381, %f39;
	sub.f32 	%f383, %f380, %f13;
	div.rn.f32 	%f44, %f382, %f383;
	sub.f32 	%f384, %f381, %f40;
	div.rn.f32 	%f385, %f384, %f383;
	sub.f32 	%f386, %f13, %f380;
	div.rn.f32 	%f387, %f13, %f386;
	mul.f32 	%f45, %f387, %f37;
	mul.f32 	%f46, %f387, %f38;
	sub.f32 	%f388, %f385, %f44;
	div.rn.f32 	%f47, %f388, %f41;
	sub.f32 	%f389, %f46, %f45;
	div.rn.f32 	%f48, %f389, %f42;
	ld.global.nc.f32 	%f390, [%rd4];
	add.f32 	%f49, %f161, %f390;
	setp.eq.f32 	%p115, %f49, 0f00000000;
	mov.f32 	%f479, 0f501502F9;
	@%p115 bra 	$L__BB2_64;
	mul.f32 	%f391, %f49, 0f3F22F983;
	cvt.rni.s32.f32 	%r505, %f391;
	cvt.rn.f32.s32 	%f392, %r505;
	fma.rn.f32 	%f393, %f392, 0fBFC90FDA, %f49;
	fma.rn.f32 	%f394, %f392, 0fB3A22168, %f393;
	fma.rn.f32 	%f478, %f392, 0fA7C234C5, %f394;
	abs.f32 	%f51, %f49;
	setp.ltu.f32 	%p116, %f51, 0f47CE4780;
	@%p116 bra 	$L__BB2_63;
	setp.neu.f32 	%p117, %f51, 0f7F800000;
	@%p117 bra 	$L__BB2_58;
	mov.f32 	%f397, 0f00000000;
	mul.rn.f32 	%f478, %f49, %f397;
	mov.b32 	%r505, 0;
	bra.uni 	$L__BB2_63;
$L__BB2_58:
	mov.b32 	%r78, %f49;
	mov.b64 	%rd180, 0;
	mov.b32 	%r502, 0;
	mov.u64 	%rd178, %rd150;
	mov.u64 	%rd179, %rd3;
$L__BB2_59:
	.pragma "nounroll";
	ld.global.nc.u32 	%r434, [%rd178];
	shl.b32 	%r435, %r78, 8;
	or.b32  	%r436, %r435, -2147483648;
	mad.wide.u32 	%rd152, %r434, %r436, %rd180;
	shr.u64 	%rd180, %rd152, 32;
	st.local.u32 	[%rd179], %rd152;
	add.s32 	%r502, %r502, 1;
	add.s64 	%rd179, %rd179, 4;
	add.s64 	%rd178, %rd178, 4;
	setp.ne.s32 	%p118, %r502, 6;
	@%p118 bra 	$L__BB2_59;
	shr.u32 	%r437, %r78, 23;
	st.local.u32 	[%rd3+24], %rd180;
	and.b32  	%r81, %r437, 31;
	and.b32  	%r438, %r437, 224;
	add.s32 	%r439, %r438, -128;
	shr.u32 	%r440, %r439, 5;
	mul.wide.u32 	%rd153, %r440, 4;
	sub.s64 	%rd35, %rd3, %rd153;
	ld.local.u32 	%r503, [%rd35+24];
	ld.local.u32 	%r504, [%rd35+20];
	setp.eq.s32 	%p119, %r81, 0;
	@%p119 bra 	$L__BB2_62;
	shf.l.wrap.b32 	%r503, %r504, %r503, %r81;
	ld.local.u32 	%r441, [%rd35+16];
	shf.l.wrap.b32 	%r504, %r441, %r504, %r81;
$L__BB2_62:
	shr.u32 	%r442, %r503, 30;
	shf.l.wrap.b32 	%r443, %r504, %r503, 2;
	shl.b32 	%r444, %r504, 2;
	shr.u32 	%r445, %r443, 31;
	add.s32 	%r446, %r445, %r442;
	neg.s32 	%r447, %r446;
	setp.lt.s32 	%p120, %r78, 0;
	selp.b32 	%r505, %r447, %r446, %p120;
	xor.b32  	%r448, %r443, %r78;
	shr.s32 	%r449, %r443, 31;
	xor.b32  	%r450, %r449, %r443;
	xor.b32  	%r451, %r449, %r444;
	cvt.u64.u32 	%rd154, %r450;
	shl.b64 	%rd155, %rd154, 32;
	cvt.u64.u32 	%rd156, %r451;
	or.b64  	%rd157, %rd155, %rd156;
	cvt.rn.f64.s64 	%fd288, %rd157;
	mul.f64 	%fd289, %fd288, 0d3BF921FB54442D19;
	cvt.rn.f32.f64 	%f395, %fd289;
	neg.f32 	%f396, %f395;
	setp.lt.s32 	%p121, %r448, 0;
	selp.f32 	%f478, %f396, %f395, %p121;
$L__BB2_63:
	mul.f32 	%f398, %f478, %f478;
	fma.rn.f32 	%f399, %f398, 0f3C190000, 0f3B560000;
	fma.rn.f32 	%f400, %f399, %f398, 0f3CC70000;
	fma.rn.f32 	%f401, %f400, %f398, 0f3D5B0000;
	fma.rn.f32 	%f402, %f401, %f398, 0f3E089438;
	fma.rn.f32 	%f403, %f402, %f398, 0f3EAAAA88;
	mul.rn.f32 	%f404, %f398, %f478;
	fma.rn.f32 	%f405, %f403, %f404, %f478;
	abs.f32 	%f406, %f478;
	setp.eq.f32 	%p122, %f406, 0f3A00B43C;
	selp.f32 	%f407, %f478, %f405, %p122;
	and.b32  	%r453, %r505, 1;
	setp.eq.b32 	%p123, %r453, 1;
	neg.f32 	%f408, %f407;
	rcp.approx.ftz.f32 	%f409, %f408;
	selp.f32 	%f410, %f409, %f407, %p123;
	mov.f32 	%f411, 0fBF800000;
	div.rn.f32 	%f479, %f411, %f410;
$L__BB2_64:
	sub.f32 	%f412, %f12, %f44;
	div.rn.f32 	%f413, %f13, %f412;
	setp.eq.f32 	%p124, %f412, 0f00000000;
	selp.f32 	%f414, 0f501502F9, %f413, %p124;
	sub.f32 	%f415, %f414, %f479;
	fma.rn.f32 	%f416, %f414, %f479, 0f3F800000;
	div.rn.f32 	%f417, %f415, %f416;
	abs.f32 	%f418, %f417;
	setp.gt.f32 	%p125, %f418, 0f3F800000;
	rcp.approx.ftz.f32 	%f419, %f418;
	selp.f32 	%f420, %f419, %f418, %p125;
	mul.f32 	%f421, %f420, %f420;
	fma.rn.f32 	%f422, %f421, 0f3B2090AA, 0fBC6BE14F;
	fma.rn.f32 	%f423, %f422, %f421, 0f3D23397E;
	fma.rn.f32 	%f424, %f423, %f421, 0fBD948A7A;
	fma.rn.f32 	%f425, %f424, %f421, 0f3DD76B21;
	fma.rn.f32 	%f426, %f425, %f421, 0fBE111E88;
	fma.rn.f32 	%f427, %f426, %f421, 0f3E4CAF60;
	fma.rn.f32 	%f428, %f427, %f421, 0fBEAAAA27;
	mul.f32 	%f429, %f421, %f428;
	fma.rn.f32 	%f430, %f429, %f420, %f420;
	neg.f32 	%f431, %f430;
	fma.rn.f32 	%f432, 0f3F6EE581, 0f3FD774EB, %f431;
	selp.f32 	%f433, %f432, %f430, %p125;
	setp.num.f32 	%p126, %f418, %f418;
	copysign.f32 	%f434, %f417, %f433;
	selp.f32 	%f435, %f434, %f433, %p126;
	mul.f32 	%f436, %f474, %f435;
	div.rn.f32 	%f437, %f436, %f154;
	cvt.f64.f32 	%fd290, %f437;
	add.f64 	%fd291, %fd24, %fd290;
	cvt.rmi.f64.f64 	%fd292, %fd291;
	cvt.rzi.s32.f64 	%r509, %fd292;
	setp.gt.s32 	%p127, %r509, -1;
	mov.b32 	%r508, 0;
	mov.f32 	%f482, %f44;
	@%p127 bra 	$L__BB2_66;
	ld.shared.f32 	%f482, [_ZZ30BackProjConeArcDisCUDA3dKernelILb0EEvPfPKfS2_iiiiiiffffffffffffE15DetColProj2Axis];
	sub.f32 	%f438, %f482, %f44;
	div.rn.f32 	%f439, %f438, %f47;
	cvt.rmi.f32.f32 	%f440, %f439;
	cvt.rzi.s32.f32 	%r508, %f440;
	mov.b32 	%r509, 0;
$L__BB2_66:
	add.s32 	%r456, %r508, 1;
	cvt.rn.f32.s32 	%f441, %r456;
	fma.rn.f32 	%f483, %f47, %f441, %f44;
	setp.ge.s32 	%p128, %r509, %r8;
	@%p128 bra 	$L__BB2_68;
	shl.b32 	%r457, %r509, 2;
	mov.u32 	%r458, _ZZ30BackProjConeArcDisCUDA3dKernelILb0EEvPfPKfS2_iiiiiiffffffffffffE15DetColProj2Axis;
	add.s32 	%r459, %r458, %r457;
	ld.shared.f32 	%f489, [%r459+4];
$L__BB2_68:
	setp.ge.s32 	%p130, %r508, %r183;
	or.pred  	%p131, %p130, %p128;
	@%p131 bra 	$L__BB2_82;
$L__BB2_69:
	mov.f32 	%f63, %f483;
	mov.u32 	%r95, %r509;
	shl.b32 	%r461, %r95, 2;
	mov.u32 	%r462, _ZZ30BackProjConeArcDisCUDA3dKernelILb0EEvPfPKfS2_iiiiiiffffffffffffE16DetRow0Proj2Axis;
	add.s32 	%r463, %r462, %r461;
	ld.shared.f32 	%f442, [%r463];
	max.f32 	%f486, %f45, %f442;
	mov.u32 	%r464, _ZZ30BackProjConeArcDisCUDA3dKernelILb0EEvPfPKfS2_iiiiiiffffffffffffE16DetRow1Proj2Axis;
	add.s32 	%r465, %r464, %r461;
	ld.shared.f32 	%f443, [%r465];
	min.f32 	%f66, %f46, %f443;
	setp.eq.f32 	%p132, %f486, %f45;
	mov.b32 	%r510, 0;
	@%p132 bra 	$L__BB2_71;
	sub.f32 	%f444, %f486, %f45;
	div.rn.f32 	%f445, %f444, %f48;
	cvt.rmi.f32.f32 	%f446, %f445;
	cvt.rzi.s32.f32 	%r510, %f446;
$L__BB2_71:
	add.s32 	%r466, %r510, 1;
	cvt.rn.f32.s32 	%f447, %r466;
	fma.rn.f32 	%f485, %f48, %f447, %f45;
	setp.geu.f32 	%p133, %f63, %f489;
	@%p133 bra 	$L__BB2_76;
	sub.f32 	%f68, %f63, %f482;
	setp.geu.f32 	%p142, %f486, %f66;
	setp.ge.s32 	%p143, %r510, %r185;
	or.pred  	%p144, %p142, %p143;
	@%p144 bra 	$L__BB2_75;
	shl.b32 	%r475, %r95, 2;
	mov.u32 	%r476, _ZZ30BackProjConeArcDisCUDA3dKernelILb0EEvPfPKfS2_iiiiiiffffffffffffE8ProjTemp;
	add.s32 	%r98, %r476, %r475;
	mul.f32 	%f454, %f47, %f48;
	div.rn.f32 	%f69, %f68, %f454;
	cvt.s64.s32 	%rd164, %r508;
$L__BB2_74:
	setp.gt.f32 	%p145, %f485, %f66;
	selp.f32 	%f72, %f66, %f485, %p145;
	sub.f32 	%f455, %f72, %f486;
	mul.f32 	%f456, %f69, %f455;
	ld.shared.f32 	%f457, [%r98];
	mul.f32 	%f458, %f456, %f457;
	add.s32 	%r477, %r510, %r73;
	mad.lo.s32 	%r478, %r477, %r184, %r76;
	mul.lo.s32 	%r479, %r478, %r183;
	cvt.s64.s32 	%rd163, %r479;
	add.s64 	%rd165, %rd163, %rd164;
	shl.b64 	%rd166, %rd165, 2;
	add.s64 	%rd167, %rd1, %rd166;
	atom.global.add.f32 	%f459, [%rd167], %f458;
	add.s32 	%r510, %r510, 1;
	add.f32 	%f485, %f48, %f72;
	setp.lt.f32 	%p146, %f72, %f66;
	setp.lt.s32 	%p147, %r510, %r185;
	and.pred  	%p148, %p146, %p147;
	mov.f32 	%f486, %f72;
	@%p148 bra 	$L__BB2_74;
$L__BB2_75:
	add.s32 	%r508, %r508, 1;
	add.f32 	%f483, %f47, %f63;
	mov.u32 	%r509, %r95;
	mov.f32 	%f482, %f63;
	bra.uni 	$L__BB2_81;
$L__BB2_76:
	sub.f32 	%f75, %f489, %f482;
	setp.geu.f32 	%p134, %f486, %f66;
	setp.ge.s32 	%p135, %r510, %r185;
	or.pred  	%p136, %p134, %p135;
	@%p136 bra 	$L__BB2_79;
	shl.b32 	%r467, %r95, 2;
	mov.u32 	%r468, _ZZ30BackProjConeArcDisCUDA3dKernelILb0EEvPfPKfS2_iiiiiiffffffffffffE8ProjTemp;
	add.s32 	%r102, %r468, %r467;
	mul.f32 	%f448, %f47, %f48;
	div.rn.f32 	%f76, %f75, %f448;
	cvt.s64.s32 	%rd159, %r508;
$L__BB2_78:
	setp.gt.f32 	%p137, %f485, %f66;
	selp.f32 	%f79, %f66, %f485, %p137;
	sub.f32 	%f449, %f79, %f486;
	mul.f32 	%f450, %f76, %f449;
	ld.shared.f32 	%f451, [%r102];
	mul.f32 	%f452, %f450, %f451;
	add.s32 	%r469, %r510, %r73;
	mad.lo.s32 	%r470, %r469, %r184, %r76;
	mul.lo.s32 	%r471, %r470, %r183;
	cvt.s64.s32 	%rd158, %r471;
	add.s64 	%rd160, %rd158, %rd159;
	shl.b64 	%rd161, %rd160, 2;
	add.s64 	%rd162, %rd1, %rd161;
	atom.global.add.f32 	%f453, [%rd162], %f452;
	add.s32 	%r510, %r510, 1;
	add.f32 	%f485, %f48, %f79;
	setp.lt.f32 	%p138, %f79, %f66;
	setp.lt.s32 	%p139, %r510, %r185;
	and.pred  	%p140, %p138, %p139;
	mov.f32 	%f486, %f79;
	@%p140 bra 	$L__BB2_78;
$L__BB2_79:
	add.s32 	%r509, %r95, 1;
	setp.ge.s32 	%p141, %r509, %r8;
	mov.f32 	%f483, %f63;
	mov.f32 	%f482, %f489;
	@%p141 bra 	$L__BB2_81;
	shl.b32 	%r472, %r95, 2;
	mov.u32 	%r473, _ZZ30BackProjConeArcDisCUDA3dKernelILb0EEvPfPKfS2_iiiiiiffffffffffffE15DetColProj2Axis;
	add.s32 	%r474, %r473, %r472;
	ld.shared.f32 	%f489, [%r474+8];
$L__BB2_81:
	setp.lt.s32 	%p149, %r508, %r183;
	setp.lt.s32 	%p150, %r509, %r8;
	and.pred  	%p151, %p149, %p150;
	@%p151 bra 	$L__BB2_69;
$L__BB2_82:
	add.s32 	%r501, %r75, 1;
	mad.lo.s32 	%r500, %r4, %r75, %r4;
	setp.lt.u32 	%p152, %r500, %r184;
	@%p152 bra 	$L__BB2_53;
	bra.uni 	$L__BB2_146;
$L__BB2_83:
	setp.ge.s32 	%p19, %r7, %r186;
	@%p19 bra 	$L__BB2_85;
	setp.ge.f32 	%p20, %f7, 0f00000000;
	not.b32 	%r242, %r7;
	add.s32 	%r243, %r186, %r242;
	selp.b32 	%r244, %r7, %r243, %p20;
	mad.lo.s32 	%r245, %r187, %r1, %r3;
	mad.lo.s32 	%r246, %r245, %r186, %r244;
	mul.wide.u32 	%rd76, %r246, 4;
	add.s64 	%rd77, %rd2, %rd76;
	ld.global.nc.f32 	%f199, [%rd77];
	mul.f32 	%f200, %f14, %f199;
	shl.b32 	%r247, %r6, 2;
	mov.u32 	%r248, _ZZ30BackProjConeArcDisCUDA3dKernelILb0EEvPfPKfS2_iiiiiiffffffffffffE8ProjTemp;
	add.s32 	%r249, %r248, %r247;
	st.shared.f32 	[%r249], %f200;
	bra.uni 	$L__BB2_86;
$L__BB2_85:
	shl.b32 	%r238, %r6, 2;
	mov.u32 	%r239, _ZZ30BackProjConeArcDisCUDA3dKernelILb0EEvPfPKfS2_iiiiiiffffffffffffE8ProjTemp;
	add.s32 	%r240, %r239, %r238;
	mov.b32 	%r241, 0;
	st.shared.u32 	[%r240], %r241;
$L__BB2_86:
	setp.ltu.f32 	%p21, %f7, 0f00000000;
	@%p21 bra 	$L__BB2_92;
	cvt.rn.f64.u32 	%fd57, %r5;
	cvt.rn.f64.s32 	%fd58, %r186;
	mul.f64 	%fd59, %fd58, 0d3FE0000000000000;
	sub.f64 	%fd60, %fd57, %fd59;
	cvt.f64.f32 	%fd61, %f154;
	cvt.f64.f32 	%fd62, %f161;
	fma.rn.f64 	%fd63, %fd60, %fd61, %fd62;
	cvt.f64.f32 	%fd64, %f1;
	add.f64 	%fd301, %fd63, %fd64;
	add.s32 	%r250, %r7, 1;
	cvt.rn.f64.u32 	%fd65, %r250;
	sub.f64 	%fd66, %fd65, %fd59;
	fma.rn.f64 	%fd67, %fd66, %fd61, %fd62;
	add.f64 	%fd68, %fd67, %fd64;
	cvt.rn.f32.f64 	%f493, %fd68;
	cvt.f64.f32 	%fd69, %f493;
	mul.f64 	%fd70, %fd61, 0d3FE0000000000000;
	sub.f64 	%fd26, %fd69, %fd70;
	abs.f64 	%fd27, %fd26;
	setp.neu.f64 	%p22, %fd27, 0d7FF0000000000000;
	@%p22 bra 	$L__BB2_89;
	mov.f64 	%fd76, 0d0000000000000000;
	mul.rn.f64 	%fd299, %fd26, %fd76;
	mov.b32 	%r515, 0;
	bra.uni 	$L__BB2_91;
$L__BB2_89:
	mul.f64 	%fd71, %fd26, 0d3FE45F306DC9C883;
	cvt.rni.s32.f64 	%r515, %fd71;
	cvt.rn.f64.s32 	%fd72, %r515;
	fma.rn.f64 	%fd73, %fd72, 0dBFF921FB54442D18, %fd26;
	fma.rn.f64 	%fd74, %fd72, 0dBC91A62633145C00, %fd73;
	fma.rn.f64 	%fd299, %fd72, 0dB97B839A252049C0, %fd74;
	setp.ltu.f64 	%p23, %fd27, 0d41E0000000000000;
	@%p23 bra 	$L__BB2_91;
	{ // callseq 8, 0
	.param .b64 param0;
	st.param.f64 	[param0], %fd26;
	.param .align 16 .b8 retval0[16];
	call.uni (retval0), 
	__internal_trig_reduction_slowpathd, 
	(
	param0
	);
	ld.param.f64 	%fd299, [retval0];
	ld.param.b32 	%r515, [retval0+8];
	} // callseq 8
$L__BB2_91:
	shl.b32 	%r253, %r515, 6;
	cvt.u64.u32 	%rd78, %r253;
	and.b64  	%rd79, %rd78, 64;
	mov.u64 	%rd80, __cudart_sin_cos_coeffs;
	add.s64 	%rd81, %rd80, %rd79;
	mul.rn.f64 	%fd77, %fd299, %fd299;
	and.b32  	%r254, %r515, 1;
	setp.eq.b32 	%p24, %r254, 1;
	selp.f64 	%fd78, 0dBDA8FF8320FD8164, 0d3DE5DB65F9785EBA, %p24;
	ld.global.nc.v2.f64 	{%fd79, %fd80}, [%rd81];
	fma.rn.f64 	%fd81, %fd78, %fd77, %fd79;
	fma.rn.f64 	%fd82, %fd81, %fd77, %fd80;
	ld.global.nc.v2.f64 	{%fd83, %fd84}, [%rd81+16];
	fma.rn.f64 	%fd85, %fd82, %fd77, %fd83;
	fma.rn.f64 	%fd86, %fd85, %fd77, %fd84;
	ld.global.nc.v2.f64 	{%fd87, %fd88}, [%rd81+32];
	fma.rn.f64 	%fd89, %fd86, %fd77, %fd87;
	fma.rn.f64 	%fd90, %fd89, %fd77, %fd88;
	fma.rn.f64 	%fd91, %fd90, %fd299, %fd299;
	fma.rn.f64 	%fd92, %fd90, %fd77, 0d3FF0000000000000;
	selp.f64 	%fd93, %fd92, %fd91, %p24;
	and.b32  	%r255, %r515, 2;
	setp.eq.s32 	%p25, %r255, 0;
	mov.f64 	%fd94, 0d0000000000000000;
	sub.f64 	%fd95, %fd94, %fd93;
	selp.f64 	%fd96, %fd93, %fd95, %p25;
	cvt.f64.f32 	%fd97, %f157;
	cvt.f64.f32 	%fd98, %f12;
	fma.rn.f64 	%fd302, %fd96, %fd97, %fd98;
	mov.f32 	%f494, 0f3F800000;
	bra.uni 	$L__BB2_97;
$L__BB2_92:
	cvt.rn.f64.s32 	%fd99, %r186;
	mul.f64 	%fd100, %fd99, 0d3FE0000000000000;
	cvt.rn.f64.u32 	%fd101, %r5;
	sub.f64 	%fd102, %fd100, %fd101;
	cvt.f64.f32 	%fd103, %f154;
	cvt.f64.f32 	%fd104, %f161;
	fma.rn.f64 	%fd105, %fd102, %fd103, %fd104;
	cvt.f64.f32 	%fd106, %f1;
	add.f64 	%fd301, %fd105, %fd106;
	cvt.rn.f64.u32 	%fd107, %r7;
	sub.f64 	%fd108, %fd100, %fd107;
	add.f64 	%fd109, %fd108, 0dBFF0000000000000;
	fma.rn.f64 	%fd110, %fd109, %fd103, %fd104;
	add.f64 	%fd111, %fd110, %fd106;
	cvt.rn.f32.f64 	%f493, %fd111;
	cvt.f64.f32 	%fd112, %f493;
	fma.rn.f64 	%fd34, %fd103, 0d3FE0000000000000, %fd112;
	abs.f64 	%fd35, %fd34;
	setp.neu.f64 	%p26, %fd35, 0d7FF0000000000000;
	@%p26 bra 	$L__BB2_94;
	mov.f64 	%fd118, 0d0000000000000000;
	mul.rn.f64 	%fd300, %fd34, %fd118;
	mov.b32 	%r516, 0;
	bra.uni 	$L__BB2_96;
$L__BB2_94:
	mul.f64 	%fd113, %fd34, 0d3FE45F306DC9C883;
	cvt.rni.s32.f64 	%r516, %fd113;
	cvt.rn.f64.s32 	%fd114, %r516;
	fma.rn.f64 	%fd115, %fd114, 0dBFF921FB54442D18, %fd34;
	fma.rn.f64 	%fd116, %fd114, 0dBC91A62633145C00, %fd115;
	fma.rn.f64 	%fd300, %fd114, 0dB97B839A252049C0, %fd116;
	setp.ltu.f64 	%p27, %fd35, 0d41E0000000000000;
	@%p27 bra 	$L__BB2_96;
	{ // callseq 9, 0
	.param .b64 param0;
	st.param.f64 	[param0], %fd34;
	.param .align 16 .b8 retval0[16];
	call.uni (retval0), 
	__internal_trig_reduction_slowpathd, 
	(
	param0
	);
	ld.param.f64 	%fd300, [retval0];
	ld.param.b32 	%r516, [retval0+8];
	} // callseq 9
$L__BB2_96:
	shl.b32 	%r258, %r516, 6;
	cvt.u64.u32 	%rd82, %r258;
	and.b64  	%rd83, %rd82, 64;
	mov.u64 	%rd84, __cudart_sin_cos_coeffs;
	add.s64 	%rd85, %rd84, %rd83;
	mul.rn.f64 	%fd119, %fd300, %fd300;
	and.b32  	%r259, %r516, 1;
	setp.eq.b32 	%p28, %r259, 1;
	selp.f64 	%fd120, 0dBDA8FF8320FD8164, 0d3DE5DB65F9785EBA, %p28;
	ld.global.nc.v2.f64 	{%fd121, %fd122}, [%rd85];
	fma.rn.f64 	%fd123, %fd120, %fd119, %fd121;
	fma.rn.f64 	%fd124, %fd123, %fd119, %fd122;
	ld.global.nc.v2.f64 	{%fd125, %fd126}, [%rd85+16];
	fma.rn.f64 	%fd127, %fd124, %fd119, %fd125;
	fma.rn.f64 	%fd128, %fd127, %fd119, %fd126;
	ld.global.nc.v2.f64 	{%fd129, %fd130}, [%rd85+32];
	fma.rn.f64 	%fd131, %fd128, %fd119, %fd129;
	fma.rn.f64 	%fd132, %fd131, %fd119, %fd130;
	fma.rn.f64 	%fd133, %fd132, %fd300, %fd300;
	fma.rn.f64 	%fd134, %fd132, %fd119, 0d3FF0000000000000;
	selp.f64 	%fd135, %fd134, %fd133, %p28;
	and.b32  	%r260, %r516, 2;
	setp.eq.s32 	%p29, %r260, 0;
	mov.f64 	%fd136, 0d0000000000000000;
	sub.f64 	%fd137, %fd136, %fd135;
	selp.f64 	%fd138, %fd135, %fd137, %p29;
	cvt.f64.f32 	%fd139, %f157;
	cvt.f64.f32 	%fd140, %f12;
	fma.rn.f64 	%fd302, %fd138, %fd139, %fd140;
	mov.f32 	%f494, 0fBF800000;
$L__BB2_97:
	cvt.rn.f32.f64 	%f90, %fd302;
	cvt.rn.f32.f64 	%f91, %fd301;
	mul.f32 	%f203, %f91, 0f3F22F983;
	cvt.rni.s32.f32 	%r520, %f203;
	cvt.rn.f32.s32 	%f204, %r520;
	fma.rn.f32 	%f205, %f204, 0fBFC90FDA, %f91;
	fma.rn.f32 	%f206, %f204, 0fB3A22168, %f205;
	fma.rn.f32 	%f495, %f204, 0fA7C234C5, %f206;
	abs.f32 	%f93, %f91;
	setp.ltu.f32 	%p30, %f93, 0f47CE4780;
	@%p30 bra 	$L__BB2_105;
	setp.neu.f32 	%p31, %f93, 0f7F800000;
	@%p31 bra 	$L__BB2_100;
	mov.f32 	%f209, 0f00000000;
	mul.rn.f32 	%f495, %f91, %f209;
	mov.b32 	%r520, 0;
	bra.uni 	$L__BB2_105;
$L__BB2_100:
	mov.b32 	%r117, %f91;
	shl.b32 	%r262, %r117, 8;
	or.b32  	%r118, %r262, -2147483648;
	mov.b64 	%rd183, 0;
	mov.b32 	%r517, 0;
	mov.u64 	%rd181, __cudart_i2opi_f;
	mov.u64 	%rd182, %rd3;
$L__BB2_101:
	.pragma "nounroll";
	ld.global.nc.u32 	%r263, [%rd181];
	mad.wide.u32 	%rd88, %r263, %r118, %rd183;
	shr.u64 	%rd183, %rd88, 32;
	st.local.u32 	[%rd182], %rd88;
	add.s32 	%r517, %r517, 1;
	add.s64 	%rd182, %rd182, 4;
	add.s64 	%rd181, %rd181, 4;
	setp.ne.s32 	%p32, %r517, 6;
	@%p32 bra 	$L__BB2_101;
	shr.u32 	%r264, %r117, 23;
	st.local.u32 	[%rd3+24], %rd183;
	and.b32  	%r121, %r264, 31;
	and.b32  	%r265, %r264, 224;
	add.s32 	%r266, %r265, -128;
	shr.u32 	%r267, %r266, 5;
	mul.wide.u32 	%rd89, %r267, 4;
	sub.s64 	%rd42, %rd3, %rd89;
	ld.local.u32 	%r518, [%rd42+24];
	ld.local.u32 	%r519, [%rd42+20];
	setp.eq.s32 	%p33, %r121, 0;
	@%p33 bra 	$L__BB2_104;
	shf.l.wrap.b32 	%r518, %r519, %r518, %r121;
	ld.local.u32 	%r268, [%rd42+16];
	shf.l.wrap.b32 	%r519, %r268, %r519, %r121;
$L__BB2_104:
	shr.u32 	%r269, %r518, 30;
	shf.l.wrap.b32 	%r270, %r519, %r518, 2;
	shl.b32 	%r271, %r519, 2;
	shr.u32 	%r272, %r270, 31;
	add.s32 	%r273, %r272, %r269;
	neg.s32 	%r274, %r273;
	setp.lt.s32 	%p34, %r117, 0;
	selp.b32 	%r520, %r274, %r273, %p34;
	xor.b32  	%r275, %r270, %r117;
	shr.s32 	%r276, %r270, 31;
	xor.b32  	%r277, %r276, %r270;
	xor.b32  	%r278, %r276, %r271;
	cvt.u64.u32 	%rd90, %r277;
	shl.b64 	%rd91, %rd90, 32;
	cvt.u64.u32 	%rd92, %r278;
	or.b64  	%rd93, %rd91, %rd92;
	cvt.rn.f64.s64 	%fd141, %rd93;
	mul.f64 	%fd142, %fd141, 0d3BF921FB54442D19;
	cvt.rn.f32.f64 	%f207, %fd142;
	neg.f32 	%f208, %f207;
	setp.lt.s32 	%p35, %r275, 0;
	selp.f32 	%f495, %f208, %f207, %p35;
$L__BB2_105:
	mul.f32 	%f210, %f495, %f495;
	fma.rn.f32 	%f211, %f210, 0f3C190000, 0f3B560000;
	fma.rn.f32 	%f212, %f211, %f210, 0f3CC70000;
	fma.rn.f32 	%f213, %f212, %f210, 0f3D5B0000;
	fma.rn.f32 	%f214, %f213, %f210, 0f3E089438;
	fma.rn.f32 	%f215, %f214, %f210, 0f3EAAAA88;
	mul.rn.f32 	%f216, %f210, %f495;
	fma.rn.f32 	%f217, %f215, %f216, %f495;
	abs.f32 	%f218, %f495;
	setp.eq.f32 	%p36, %f218, 0f3A00B43C;
	selp.f32 	%f219, %f495, %f217, %p36;
	and.b32  	%r280, %r520, 1;
	setp.eq.b32 	%p37, %r280, 1;
	neg.f32 	%f220, %f219;
	rcp.approx.ftz.f32 	%f221, %f220;
	selp.f32 	%f222, %f221, %f219, %p37;
	div.rn.f32 	%f223, %f12, %f222;
	add.f32 	%f97, %f13, %f223;
	mul.f32 	%f224, %f493, 0f3F22F983;
	cvt.rni.s32.f32 	%r524, %f224;
	cvt.rn.f32.s32 	%f225, %r524;
	fma.rn.f32 	%f226, %f225, 0fBFC90FDA, %f493;
	fma.rn.f32 	%f227, %f225, 0fB3A22168, %f226;
	fma.rn.f32 	%f496, %f225, 0fA7C234C5, %f227;
	abs.f32 	%f99, %f493;
	setp.ltu.f32 	%p38, %f99, 0f47CE4780;
	@%p38 bra 	$L__BB2_113;
	setp.neu.f32 	%p39, %f99, 0f7F800000;
	@%p39 bra 	$L__BB2_108;
	mov.f32 	%f230, 0f00000000;
	mul.rn.f32 	%f496, %f493, %f230;
	mov.b32 	%r524, 0;
	bra.uni 	$L__BB2_113;
$L__BB2_108:
	mov.b32 	%r131, %f493;
	shl.b32 	%r282, %r131, 8;
	or.b32  	%r132, %r282, -2147483648;
	mov.b64 	%rd184, 0;
	mov.b32 	%r521, 0;
	mov.u64 	%rd96, __cudart_i2opi_f;
$L__BB2_109:
	.pragma "nounroll";
	mul.wide.u32 	%rd95, %r521, 4;
	add.s64 	%rd97, %rd96, %rd95;
	ld.global.nc.u32 	%r283, [%rd97];
	mad.wide.u32 	%rd98, %r283, %r132, %rd184;
	shr.u64 	%rd184, %rd98, 32;
	add.s64 	%rd99, %rd3, %rd95;
	st.local.u32 	[%rd99], %rd98;
	add.s32 	%r521, %r521, 1;
	setp.ne.s32 	%p40, %r521, 6;
	@%p40 bra 	$L__BB2_109;
	shr.u32 	%r284, %r131, 23;
	st.local.u32 	[%rd3+24], %rd184;
	and.b32  	%r135, %r284, 31;
	and.b32  	%r285, %r284, 224;
	add.s32 	%r286, %r285, -128;
	shr.u32 	%r287, %r286, 5;
	mul.wide.u32 	%rd100, %r287, 4;
	sub.s64 	%rd45, %rd3, %rd100;
	ld.local.u32 	%r522, [%rd45+24];
	ld.local.u32 	%r523, [%rd45+20];
	setp.eq.s32 	%p41, %r135, 0;
	@%p41 bra 	$L__BB2_112;
	shf.l.wrap.b32 	%r522, %r523, %r522, %r135;
	ld.local.u32 	%r288, [%rd45+16];
	shf.l.wrap.b32 	%r523, %r288, %r523, %r135;
$L__BB2_112:
	shr.u32 	%r289, %r522, 30;
	shf.l.wrap.b32 	%r290, %r523, %r522, 2;
	shl.b32 	%r291, %r523, 2;
	shr.u32 	%r292, %r290, 31;
	add.s32 	%r293, %r292, %r289;
	neg.s32 	%r294, %r293;
	setp.lt.s32 	%p42, %r131, 0;
	selp.b32 	%r524, %r294, %r293, %p42;
	xor.b32  	%r295, %r290, %r131;
	shr.s32 	%r296, %r290, 31;
	xor.b32  	%r297, %r296, %r290;
	xor.b32  	%r298, %r296, %r291;
	cvt.u64.u32 	%rd101, %r297;
	shl.b64 	%rd102, %rd101, 32;
	cvt.u64.u32 	%rd103, %r298;
	or.b64  	%rd104, %rd102, %rd103;
	cvt.rn.f64.s64 	%fd143, %rd104;
	mul.f64 	%fd144, %fd143, 0d3BF921FB54442D19;
	cvt.rn.f32.f64 	%f228, %fd144;
	neg.f32 	%f229, %f228;
	setp.lt.s32 	%p43, %r295, 0;
	selp.f32 	%f496, %f229, %f228, %p43;
$L__BB2_113:
	mul.f32 	%f231, %f496, %f496;
	fma.rn.f32 	%f232, %f231, 0f3C190000, 0f3B560000;
	fma.rn.f32 	%f233, %f232, %f231, 0f3CC70000;
	fma.rn.f32 	%f234, %f233, %f231, 0f3D5B0000;
	fma.rn.f32 	%f235, %f234, %f231, 0f3E089438;
	fma.rn.f32 	%f236, %f235, %f231, 0f3EAAAA88;
	mul.rn.f32 	%f237, %f231, %f496;
	fma.rn.f32 	%f238, %f236, %f237, %f496;
	abs.f32 	%f239, %f496;
	setp.eq.f32 	%p44, %f239, 0f3A00B43C;
	selp.f32 	%f240, %f496, %f238, %p44;
	and.b32  	%r300, %r524, 1;
	setp.eq.b32 	%p45, %r300, 1;
	neg.f32 	%f241, %f240;
	rcp.approx.ftz.f32 	%f242, %f241;
	selp.f32 	%f243, %f242, %f240, %p45;
	div.rn.f32 	%f244, %f12, %f243;
	add.f32 	%f508, %f13, %f244;
	sub.f32 	%f245, %f12, %f90;
	div.rn.f32 	%f246, %f12, %f245;
	mul.f32 	%f104, %f246, %f15;
	mul.f32 	%f105, %f16, %f246;
	setp.ne.s32 	%p46, %r6, 0;
	@%p46 bra 	$L__BB2_115;
	st.shared.f32 	[_ZZ30BackProjConeArcDisCUDA3dKernelILb0EEvPfPKfS2_iiiiiiffffffffffffE15DetColProj2Axis], %f97;
$L__BB2_115:
	ld.param.f32 	%f468, [_Z30BackProjConeArcDisCUDA3dKernelILb0EEvPfPKfS2_iiiiiiffffffffffff_param_17];
	ld.param.f32 	%f462, [_Z30BackProjConeArcDisCUDA3dKernelILb0EEvPfPKfS2_iiiiiiffffffffffff_param_10];
	shl.b32 	%r301, %r6, 2;
	mov.u32 	%r302, _ZZ30BackProjConeArcDisCUDA3dKernelILb0EEvPfPKfS2_iiiiiiffffffffffffE15DetColProj2Axis;
	add.s32 	%r303, %r302, %r301;
	st.shared.f32 	[%r303+4], %f508;
	mov.u32 	%r304, _ZZ30BackProjConeArcDisCUDA3dKernelILb0EEvPfPKfS2_iiiiiiffffffffffffE16DetRow0Proj2Axis;
	add.s32 	%r305, %r304, %r301;
	st.shared.f32 	[%r305], %f104;
	mov.u32 	%r306, _ZZ30BackProjConeArcDisCUDA3dKernelILb0EEvPfPKfS2_iiiiiiffffffffffffE16DetRow1Proj2Axis;
	add.s32 	%r307, %r306, %r301;
	st.shared.f32 	[%r307], %f105;
	bar.sync 	0;
	neg.s32 	%r308, %r184;
	cvt.rn.f64.s32 	%fd145, %r308;
	mul.f64 	%fd146, %fd145, 0d3FE0000000000000;
	cvt.f64.f32 	%fd147, %f462;
	cvt.f64.f32 	%fd148, %f468;
	fma.rn.f64 	%fd43, %fd146, %fd147, %fd148;
	cvt.rn.f64.s32 	%fd149, %r184;
	mul.f64 	%fd150, %fd149, 0d3FE0000000000000;
	fma.rn.f64 	%fd44, %fd150, %fd147, %fd148;
	neg.s32 	%r309, %r185;
	cvt.rn.f64.s32 	%fd151, %r309;
	mul.f64 	%fd152, %fd151, 0d3FE0000000000000;
	cvt.f64.f32 	%fd153, %f153;
	cvt.f64.f32 	%fd154, %f160;
	fma.rn.f64 	%fd155, %fd152, %fd153, %fd154;
	cvt.rn.f32.f64 	%f106, %fd155;
	cvt.rn.f64.s32 	%fd156, %r185;
	mul.f64 	%fd157, %fd156, 0d3FE0000000000000;
	fma.rn.f64 	%fd158, %fd157, %fd153, %fd154;
	cvt.rn.f32.f64 	%f107, %fd158;
	setp.eq.s32 	%p47, %r183, 0;
	@%p47 bra 	$L__BB2_146;
	cvt.rn.f32.f64 	%f247, %fd44;
	cvt.rn.f32.f64 	%f248, %fd43;
	cvt.rn.f64.s32 	%fd159, %r183;
	mul.f64 	%fd45, %fd159, 0d3FE0000000000000;
	mul.f32 	%f108, %f12, %f248;
	mul.f32 	%f109, %f12, %f247;
	cvt.rn.f64.s32 	%fd160, %r186;
	mul.f64 	%fd161, %fd160, 0d3FE0000000000000;
	cvt.rn.f64.u32 	%fd162, %r5;
	sub.f64 	%fd46, %fd161, %fd162;
	mul.lo.s32 	%r144, %r2, %r185;
	mov.b32 	%r525, 0;
	mov.u64 	%rd105, __cudart_i2opi_f;
	mov.u32 	%r526, %r525;
$L__BB2_117:
	mov.u32 	%r146, %r526;
	add.s32 	%r147, %r525, %r6;
	setp.ge.s32 	%p48, %r147, %r183;
	@%p48 bra 	$L__BB2_145;
	ld.param.f32 	%f466, [_Z30BackProjConeArcDisCUDA3dKernelILb0EEvPfPKfS2_iiiiiiffffffffffff_param_16];
	ld.param.f32 	%f460, [_Z30BackProjConeArcDisCUDA3dKernelILb0EEvPfPKfS2_iiiiiiffffffffffff_param_9];
	cvt.rn.f64.s32 	%fd163, %r147;
	sub.f64 	%fd164, %fd163, %fd45;
	add.f64 	%fd165, %fd164, 0d3FE0000000000000;
	cvt.f64.f32 	%fd166, %f460;
	cvt.f64.f32 	%fd167, %f466;
	fma.rn.f64 	%fd168, %fd165, %fd166, %fd167;
	cvt.rn.f32.f64 	%f249, %fd168;
	mul.f32 	%f250, %f13, %f249;
	sub.f32 	%f251, %f250, %f108;
	sub.f32 	%f252, %f249, %f12;
	div.rn.f32 	%f111, %f251, %f252;
	sub.f32 	%f253, %f250, %f109;
	div.rn.f32 	%f254, %f253, %f252;
	sub.f32 	%f255, %f12, %f249;
	div.rn.f32 	%f256, %f12, %f255;
	mul.f32 	%f112, %f256, %f106;
	mul.f32 	%f113, %f256, %f107;
	sub.f32 	%f257, %f254, %f111;
	cvt.rn.f32.s32 	%f258, %r184;
	div.rn.f32 	%f114, %f257, %f258;
	sub.f32 	%f259, %f113, %f112;
	cvt.rn.f32.s32 	%f260, %r185;
	div.rn.f32 	%f115, %f259, %f260;
	ld.global.nc.f32 	%f261, [%rd4];
	add.f32 	%f116, %f161, %f261;
	mul.f32 	%f262, %f116, 0f3F22F983;
	cvt.rni.s32.f32 	%r530, %f262;
	cvt.rn.f32.s32 	%f263, %r530;
	fma.rn.f32 	%f264, %f263, 0fBFC90FDA, %f116;
	fma.rn.f32 	%f265, %f263, 0fB3A22168, %f264;
	fma.rn.f32 	%f498, %f263, 0fA7C234C5, %f265;
	abs.f32 	%f118, %f116;
	setp.ltu.f32 	%p49, %f118, 0f47CE4780;
	@%p49 bra 	$L__BB2_126;
	setp.neu.f32 	%p50, %f118, 0f7F800000;
	@%p50 bra 	$L__BB2_121;
	mov.f32 	%f268, 0f00000000;
	mul.rn.f32 	%f498, %f116, %f268;
	mov.b32 	%r530, 0;
	bra.uni 	$L__BB2_126;
$L__BB2_121:
	mov.b32 	%r149, %f116;
	mov.b64 	%rd187, 0;
	mov.b32 	%r527, 0;
	mov.u64 	%rd185, %rd105;
	mov.u64 	%rd186, %rd3;
$L__BB2_122:
	.pragma "nounroll";
	ld.global.nc.u32 	%r312, [%rd185];
	shl.b32 	%r313, %r149, 8;
	or.b32  	%r314, %r313, -2147483648;
	mad.wide.u32 	%rd107, %r312, %r314, %rd187;
	shr.u64 	%rd187, %rd107, 32;
	st.local.u32 	[%rd186], %rd107;
	add.s32 	%r527, %r527, 1;
	add.s64 	%rd186, %rd186, 4;
	add.s64 	%rd185, %rd185, 4;
	setp.ne.s32 	%p51, %r527, 6;
	@%p51 bra 	$L__BB2_122;
	shr.u32 	%r315, %r149, 23;
	st.local.u32 	[%rd3+24], %rd187;
	and.b32  	%r152, %r315, 31;
	and.b32  	%r316, %r315, 224;
	add.s32 	%r317, %r316, -128;
	shr.u32 	%r318, %r317, 5;
	mul.wide.u32 	%rd108, %r318, 4;
	sub.s64 	%rd52, %rd3, %rd108;
	ld.local.u32 	%r528, [%rd52+24];
	ld.local.u32 	%r529, [%rd52+20];
	setp.eq.s32 	%p52, %r152, 0;
	@%p52 bra 	$L__BB2_125;
	shf.l.wrap.b32 	%r528, %r529, %r528, %r152;
	ld.local.u32 	%r319, [%rd52+16];
	shf.l.wrap.b32 	%r529, %r319, %r529, %r152;
$L__BB2_125:
	shr.u32 	%r320, %r528, 30;
	shf.l.wrap.b32 	%r321, %r529, %r528, 2;
	shl.b32 	%r322, %r529, 2;
	shr.u32 	%r323, %r321, 31;
	add.s32 	%r324, %r323, %r320;
	neg.s32 	%r325, %r324;
	setp.lt.s32 	%p53, %r149, 0;
	selp.b32 	%r530, %r325, %r324, %p53;
	xor.b32  	%r326, %r321, %r149;
	shr.s32 	%r327, %r321, 31;
	xor.b32  	%r328, %r327, %r321;
	xor.b32  	%r329, %r327, %r322;
	cvt.u64.u32 	%rd109, %r328;
	shl.b64 	%rd110, %rd109, 32;
	cvt.u64.u32 	%rd111, %r329;
	or.b64  	%rd112, %rd110, %rd111;
	cvt.rn.f64.s64 	%fd169, %rd112;
	mul.f64 	%fd170, %fd169, 0d3BF921FB54442D19;
	cvt.rn.f32.f64 	%f266, %fd170;
	neg.f32 	%f267, %f266;
	setp.lt.s32 	%p54, %r326, 0;
	selp.f32 	%f498, %f267, %f266, %p54;
$L__BB2_126:
	sub.f32 	%f269, %f13, %f111;
	div.rn.f32 	%f270, %f269, %f12;
	mul.f32 	%f271, %f498, %f498;
	fma.rn.f32 	%f272, %f271, 0f3C190000, 0f3B560000;
	fma.rn.f32 	%f273, %f272, %f271, 0f3CC70000;
	fma.rn.f32 	%f274, %f273, %f271, 0f3D5B0000;
	fma.rn.f32 	%f275, %f274, %f271, 0f3E089438;
	fma.rn.f32 	%f276, %f275, %f271, 0f3EAAAA88;
	mul.rn.f32 	%f277, %f271, %f498;
	fma.rn.f32 	%f278, %f276, %f277, %f498;
	abs.f32 	%f279, %f498;
	setp.eq.f32 	%p55, %f279, 0f3A00B43C;
	selp.f32 	%f280, %f498, %f278, %p55;
	and.b32  	%r332, %r530, 1;
	setp.eq.b32 	%p56, %r332, 1;
	neg.f32 	%f281, %f280;
	rcp.approx.ftz.f32 	%f282, %f281;
	selp.f32 	%f283, %f282, %f280, %p56;
	mov.f32 	%f284, 0fBF800000;
	div.rn.f32 	%f285, %f284, %f283;
	sub.f32 	%f286, %f270, %f285;
	fma.rn.f32 	%f287, %f270, %f285, 0f3F800000;
	div.rn.f32 	%f288, %f286, %f287;
	abs.f32 	%f289, %f288;
	setp.gt.f32 	%p57, %f289, 0f3F800000;
	rcp.approx.ftz.f32 	%f290, %f289;
	selp.f32 	%f291, %f290, %f289, %p57;
	mul.f32 	%f292, %f291, %f291;
	fma.rn.f32 	%f293, %f292, 0f3B2090AA, 0fBC6BE14F;
	fma.rn.f32 	%f294, %f293, %f292, 0f3D23397E;
	fma.rn.f32 	%f295, %f294, %f292, 0fBD948A7A;
	fma.rn.f32 	%f296, %f295, %f292, 0f3DD76B21;
	fma.rn.f32 	%f297, %f296, %f292, 0fBE111E88;
	fma.rn.f32 	%f298, %f297, %f292, 0f3E4CAF60;
	fma.rn.f32 	%f299, %f298, %f292, 0fBEAAAA27;
	mul.f32 	%f300, %f292, %f299;
	fma.rn.f32 	%f301, %f300, %f291, %f291;
	neg.f32 	%f302, %f301;
	fma.rn.f32 	%f303, 0f3F6EE581, 0f3FD774EB, %f302;
	selp.f32 	%f304, %f303, %f301, %p57;
	setp.num.f32 	%p58, %f289, %f289;
	copysign.f32 	%f305, %f288, %f304;
	selp.f32 	%f306, %f305, %f304, %p58;
	mul.f32 	%f307, %f494, %f306;
	div.rn.f32 	%f308, %f307, %f154;
	cvt.f64.f32 	%fd171, %f308;
	add.f64 	%fd172, %fd46, %fd171;
	cvt.rmi.f64.f64 	%fd173, %fd172;
	cvt.rzi.s32.f64 	%r534, %fd173;
	setp.gt.s32 	%p59, %r534, -1;
	mov.b32 	%r533, 0;
	mov.f32 	%f501, %f111;
	@%p59 bra 	$L__BB2_128;
	ld.shared.f32 	%f501, [_ZZ30BackProjConeArcDisCUDA3dKernelILb0EEvPfPKfS2_iiiiiiffffffffffffE15DetColProj2Axis];
	sub.f32 	%f309, %f501, %f111;
	div.rn.f32 	%f310, %f309, %f114;
	cvt.rmi.f32.f32 	%f311, %f310;
	cvt.rzi.s32.f32 	%r533, %f311;
	mov.b32 	%r534, 0;
$L__BB2_128:
	add.s32 	%r334, %r533, 1;
	cvt.rn.f32.s32 	%f312, %r334;
	fma.rn.f32 	%f502, %f114, %f312, %f111;
	setp.ge.s32 	%p60, %r534, %r8;
	@%p60 bra 	$L__BB2_130;
	shl.b32 	%r335, %r534, 2;
	mov.u32 	%r336, _ZZ30BackProjConeArcDisCUDA3dKernelILb0EEvPfPKfS2_iiiiiiffffffffffffE15DetColProj2Axis;
	add.s32 	%r337, %r336, %r335;
	ld.shared.f32 	%f508, [%r337+4];
$L__BB2_130:
	setp.ge.s32 	%p62, %r533, %r184;
	or.pred  	%p63, %p62, %p60;
	@%p63 bra 	$L__BB2_145;
	cvt.s64.s32 	%rd53, %r147;
$L__BB2_132:
	mov.f32 	%f128, %f502;
	mov.u32 	%r166, %r534;
	shl.b32 	%r339, %r166, 2;
	mov.u32 	%r340, _ZZ30BackProjConeArcDisCUDA3dKernelILb0EEvPfPKfS2_iiiiiiffffffffffffE16DetRow0Proj2Axis;
	add.s32 	%r341, %r340, %r339;
	ld.shared.f32 	%f313, [%r341];
	max.f32 	%f505, %f112, %f313;
	mov.u32 	%r342, _ZZ30BackProjConeArcDisCUDA3dKernelILb0EEvPfPKfS2_iiiiiiffffffffffffE16DetRow1Proj2Axis;
	add.s32 	%r343, %r342, %r339;
	ld.shared.f32 	%f314, [%r343];
	min.f32 	%f131, %f113, %f314;
	setp.eq.f32 	%p64, %f505, %f112;
	mov.b32 	%r535, 0;
	@%p64 bra 	$L__BB2_134;
	sub.f32 	%f315, %f505, %f112;
	div.rn.f32 	%f316, %f315, %f115;
	cvt.rmi.f32.f32 	%f317, %f316;
	cvt.rzi.s32.f32 	%r535, %f317;
$L__BB2_134:
	add.s32 	%r344, %r535, 1;
	cvt.rn.f32.s32 	%f318, %r344;
	fma.rn.f32 	%f504, %f115, %f318, %f112;
	setp.geu.f32 	%p65, %f128, %f508;
	@%p65 bra 	$L__BB2_139;
	sub.f32 	%f133, %f128, %f501;
	setp.geu.f32 	%p74, %f505, %f131;
	setp.ge.s32 	%p75, %r535, %r185;
	or.pred  	%p76, %p74, %p75;
	@%p76 bra 	$L__BB2_138;
	shl.b32 	%r354, %r166, 2;
	mov.u32 	%r355, _ZZ30BackProjConeArcDisCUDA3dKernelILb0EEvPfPKfS2_iiiiiiffffffffffffE8ProjTemp;
	add.s32 	%r169, %r355, %r354;
	not.b32 	%r356, %r533;
	add.s32 	%r170, %r184, %r356;
	mul.f32 	%f325, %f114, %f115;
	div.rn.f32 	%f134, %f133, %f325;
$L__BB2_137:
	setp.gt.f32 	%p77, %f504, %f131;
	selp.f32 	%f137, %f131, %f504, %p77;
	sub.f32 	%f326, %f137, %f505;
	mul.f32 	%f327, %f134, %f326;
	ld.shared.f32 	%f328, [%r169];
	mul.f32 	%f329, %f327, %f328;
	add.s32 	%r357, %r535, %r144;
	mad.lo.s32 	%r358, %r357, %r184, %r170;
	mul.lo.s32 	%r359, %r358, %r183;
	cvt.s64.s32 	%rd117, %r359;
	add.s64 	%rd118, %rd117, %rd53;
	shl.b64 	%rd119, %rd118, 2;
	add.s64 	%rd120, %rd1, %rd119;
	atom.global.add.f32 	%f330, [%rd120], %f329;
	add.s32 	%r535, %r535, 1;
	add.f32 	%f504, %f115, %f137;
	setp.lt.f32 	%p78, %f137, %f131;
	setp.lt.s32 	%p79, %r535, %r185;
	and.pred  	%p80, %p78, %p79;
	mov.f32 	%f505, %f137;
	@%p80 bra 	$L__BB2_137;
$L__BB2_138:
	add.s32 	%r533, %r533, 1;
	add.f32 	%f502, %f114, %f128;
	mov.u32 	%r534, %r166;
	mov.f32 	%f501, %f128;
	bra.uni 	$L__BB2_144;
$L__BB2_139:
	sub.f32 	%f140, %f508, %f501;
	setp.geu.f32 	%p66, %f505, %f131;
	setp.ge.s32 	%p67, %r535, %r185;
	or.pred  	%p68, %p66, %p67;
	@%p68 bra 	$L__BB2_142;
	shl.b32 	%r345, %r166, 2;
	mov.u32 	%r346, _ZZ30BackProjConeArcDisCUDA3dKernelILb0EEvPfPKfS2_iiiiiiffffffffffffE8ProjTemp;
	add.s32 	%r174, %r346, %r345;
	not.b32 	%r347, %r533;
	add.s32 	%r175, %r184, %r347;
	mul.f32 	%f319, %f114, %f115;
	div.rn.f32 	%f141, %f140, %f319;
$L__BB2_141:
	setp.gt.f32 	%p69, %f504, %f131;
	selp.f32 	%f144, %f131, %f504, %p69;
	sub.f32 	%f320, %f144, %f505;
	mul.f32 	%f321, %f141, %f320;
	ld.shared.f32 	%f322, [%r174];
	mul.f32 	%f323, %f321, %f322;
	add.s32 	%r348, %r535, %r144;
	mad.lo.s32 	%r349, %r348, %r184, %r175;
	mul.lo.s32 	%r350, %r349, %r183;
	cvt.s64.s32 	%rd113, %r350;
	add.s64 	%rd114, %rd113, %rd53;
	shl.b64 	%rd115, %rd114, 2;
	add.s64 	%rd116, %rd1, %rd115;
	atom.global.add.f32 	%f324, [%rd116], %f323;
	add.s32 	%r535, %r535, 1;
	add.f32 	%f504, %f115, %f144;
	setp.lt.f32 	%p70, %f144, %f131;
	setp.lt.s32 	%p71, %r535, %r185;
	and.pred  	%p72, %p70, %p71;
	mov.f32 	%f505, %f144;
	@%p72 bra 	$L__BB2_141;
$L__BB2_142:
	add.s32 	%r534, %r166, 1;
	setp.ge.s32 	%p73, %r534, %r8;
	mov.f32 	%f502, %f128;
	mov.f32 	%f501, %f508;
	@%p73 bra 	$L__BB2_144;
	shl.b32 	%r351, %r166, 2;
	mov.u32 	%r352, _ZZ30BackProjConeArcDisCUDA3dKernelILb0EEvPfPKfS2_iiiiiiffffffffffffE15DetColProj2Axis;
	add.s32 	%r353, %r352, %r351;
	ld.shared.f32 	%f508, [%r353+8];
$L__BB2_144:
	setp.lt.s32 	%p81, %r533, %r184;
	setp.lt.s32 	%p82, %r534, %r8;
	and.pred  	%p83, %p81, %p82;
	@%p83 bra 	$L__BB2_132;
$L__BB2_145:
	add.s32 	%r526, %r146, 1;
	mad.lo.s32 	%r525, %r4, %r146, %r4;
	setp.lt.u32 	%p84, %r525, %r183;
	@%p84 bra 	$L__BB2_117;
$L__BB2_146:
	ret;

}
	// .globl	_Z35BackProjTransConeArcDisCUDA3dKernelILb0EEvPfyPKfiiiiiiffffffffffff
.visible .entry _Z35BackProjTransConeArcDisCUDA3dKernelILb0EEvPfyPKfiiiiiiffffffffffff(
	.param .u64 .ptr .align 1 _Z35BackProjTransConeArcDisCUDA3dKernelILb0EEvPfyPKfiiiiiiffffffffffff_param_0,
	.param .u64 _Z35BackProjTransConeArcDisCUDA3dKernelILb0EEvPfyPKfiiiiiiffffffffffff_param_1,
	.param .u64 .ptr .align 1 _Z35BackProjTransConeArcDisCUDA3dKernelILb0EEvPfyPKfiiiiiiffffffffffff_param_2,
	.param .u32 _Z35BackProjTransConeArcDisCUDA3dKernelILb0EEvPfyPKfiiiiiiffffffffffff_param_3,
	.param .u32 _Z35BackProjTransConeArcDisCUDA3dKernelILb0EEvPfyPKfiiiiiiffffffffffff_param_4,
	.param .u32 _Z35BackProjTransConeArcDisCUDA3dKernelILb0EEvPfyPKfiiiiiiffffffffffff_param_5,
	.param .u32 _Z35BackProjTransConeArcDisCUDA3dKernelILb0EEvPfyPKfiiiiiiffffffffffff_param_6,
	.param .u32 _Z35BackProjTransConeArcDisCUDA3dKernelILb0EEvPfyPKfiiiiiiffffffffffff_param_7,
	.param .u32 _Z35BackProjTransConeArcDisCUDA3dKernelILb0EEvPfyPKfiiiiiiffffffffffff_param_8,
	.param .f32 _Z35BackProjTransConeArcDisCUDA3dKernelILb0EEvPfyPKfiiiiiiffffffffffff_param_9,
	.param .f32 _Z35BackProjTransConeArcDisCUDA3dKernelILb0EEvPfyPKfiiiiiiffffffffffff_param_10,
	.param .f32 _Z35BackProjTransConeArcDisCUDA3dKernelILb0EEvPfyPKfiiiiiiffffffffffff_param_11,
	.param .f32 _Z35BackProjTransConeArcDisCUDA3dKernelILb0EEvPfyPKfiiiiiiffffffffffff_param_12,
	.param .f32 _Z35BackProjTransConeArcDisCUDA3dKernelILb0EEvPfyPKfiiiiiiffffffffffff_param_13,
	.param .f32 _Z35BackProjTransConeArcDisCUDA3dKernelILb0EEvPfyPKfiiiiiiffffffffffff_param_14,
	.param .f32 _Z35BackProjTransConeArcDisCUDA3dKernelILb0EEvPfyPKfiiiiiiffffffffffff_param_15,
	.param .f32 _Z35BackProjTransConeArcDisCUDA3dKernelILb0EEvPfyPKfiiiiiiffffffffffff_param_16,
	.param .f32 _Z35BackProjTransConeArcDisCUDA3dKernelILb0EEvPfyPKfiiiiiiffffffffffff_param_17,
	.param .f32 _Z35BackProjTransConeArcDisCUDA3dKernelILb0EEvPfyPKfiiiiiiffffffffffff_param_18,
	.param .f32 _Z35BackProjTransConeArcDisCUDA3dKernelILb0EEvPfyPKfiiiiiiffffffffffff_param_19,
	.param .f32 _Z35BackProjTransConeArcDisCUDA3dKernelILb0EEvPfyPKfiiiiiiffffffffffff_param_20
)
{
	.local .align 4 .b8 	__local_depot3[28];
	.reg .b64 	%SP;
	.reg .b64 	%SPL;
	.reg .pred 	%p<155>;
	.reg .b32 	%r<535>;
	.reg .b32 	%f<594>;
	.reg .b64 	%rd<171>;
	.reg .b64 	%fd<303>;
	// demoted variable
	.shared .align 4 .b8 _ZZ35BackProjTransConeArcDisCUDA3dKernelILb0EEvPfyPKfiiiiiiffffffffffffE8ProjTemp[1024];
	// demoted variable
	.shared .align 4 .b8 _ZZ35BackProjTransConeArcDisCUDA3dKernelILb0EEvPfyPKfiiiiiiffffffffffffE16DetRow0Proj2Axis[1024];
	// demoted variable
	.shared .align 4 .b8 _ZZ35BackProjTransConeArcDisCUDA3dKernelILb0EEvPfyPKfiiiiiiffffffffffffE16DetRow1Proj2Axis[1024];
	// demoted variable
	.shared .align 4 .b8 _ZZ35BackProjTransConeArcDisCUDA3dKernelILb0EEvPfyPKfiiiiiiffffffffffffE15DetColProj2Axis[1028];
	mov.u64 	%SPL, __local_depot3;
	ld.param.u64 	%rd52, [_Z35BackProjTransConeArcDisCUDA3dKernelILb0EEvPfyPKfiiiiiiffffffffffff_param_1];
	ld.param.u64 	%rd53, [_Z35BackProjTransConeArcDisCUDA3dKernelILb0EEvPfyPKfiiiiiiffffffffffff_param_2];
	ld.param.u32 	%r177, [_Z35BackProjTransConeArcDisCUDA3dKernelILb0EEvPfyPKfiiiiiiffffffffffff_param_3];
	ld.param.u32 	%r178, [_Z35BackProjTransConeArcDisCUDA3dKernelILb0EEvPfyPKfiiiiiiffffffffffff_param_4];
	ld.param.u32 	%r179, [_Z35BackProjTransConeArcDisCUDA3dKernelILb0EEvPfyPKfiiiiiiffffffffffff_param_5];
	ld.param.u32 	%r182, [_Z35BackProjTransConeArcDisCUDA3dKernelILb0EEvPfyPKfiiiiiiffffffffffff_param_6];
	ld.param.u32 	%r180, [_Z35BackProjTransConeArcDisCUDA3dKernelILb0EEvPfyPKfiiiiiiffffffffffff_param_7];
	ld.param.f32 	%f179, [_Z35BackProjTransConeArcDisCUDA3dKernelILb0EEvPfyPKfiiiiiiffffffffffff_param_15];
	ld.param.f32 	%f183, [_Z35BackProjTransConeArcDisCUDA3dKernelILb0EEvPfyPKfiiiiiiffffffffffff_param_19];
	cvta.to.global.u64 	%rd54, %rd53;
	add.u64 	%rd1, %SPL, 0;
	mov.u32 	%r1, %ctaid.x;
	div.u32 	%r2, %r1, %r182;
	mul.lo.s32 	%r183, %r2, %r182;
	sub.s32 	%r184, %r1, %r183;
	mov.u32 	%r3, %ctaid.y;
	mov.u32 	%r185, %ctaid.z;
	mov.u32 	%r4, %ntid.x;
	mul.lo.s32 	%r5, %r185, %r4;
	mov.u32 	%r6, %tid.x;
	add.s32 	%r7, %r5, %r6;
	add.s32 	%r186, %r5, %r4;
	setp.gt.u32 	%p1, %r186, %r180;
	sub.s32 	%r187, %r180, %r5;
	selp.b32 	%r8, %r187, %r4, %p1;
	mul.wide.u32 	%rd56, %r184, 4;
	add.s64 	%rd2, %rd54, %rd56;
	ld.global.nc.f32 	%f1, [%rd2];
	mul.f32 	%f185, %f1, 0f3F22F983;
	cvt.rni.s32.f32 	%r480, %f185;
	cvt.rn.f32.s32 	%f186, %r480;
	fma.rn.f32 	%f187, %f186, 0fBFC90FDA, %f1;
	fma.rn.f32 	%f188, %f186, 0fB3A22168, %f187;
	fma.rn.f32 	%f538, %f186, 0fA7C234C5, %f188;
	abs.f32 	%f3, %f1;
	setp.ltu.f32 	%p2, %f3, 0f47CE4780;
	mov.u32 	%r476, %r480;
	mov.f32 	%f537, %f538;
	@%p2 bra 	$L__BB3_8;
	setp.neu.f32 	%p3, %f3, 0f7F800000;
	@%p3 bra 	$L__BB3_3;
	mov.f32 	%f191, 0f00000000;
	mul.rn.f32 	%f537, %f1, %f191;
	mov.b32 	%r476, 0;
	bra.uni 	$L__BB3_8;
$L__BB3_3:
	mov.b32 	%r10, %f1;
	mov.b64 	%rd153, 0;
	mov.b32 	%r473, 0;
	mov.u64 	%rd151, __cudart_i2opi_f;
	shl.b32 	%r190, %r10, 8;
	or.b32  	%r191, %r190, -2147483648;
	mov.u64 	%rd152, %rd1;
$L__BB3_4:
	.pragma "nounroll";
	ld.global.nc.u32 	%r189, [%rd151];
	mad.wide.u32 	%rd59, %r189, %r191, %rd153;
	shr.u64 	%rd153, %rd59, 32;
	st.local.u32 	[%rd152], %rd59;
	add.s32 	%r473, %r473, 1;
	add.s64 	%rd152, %rd152, 4;
	add.s64 	%rd151, %rd151, 4;
	setp.ne.s32 	%p4, %r473, 6;
	@%p4 bra 	$L__BB3_4;
	shr.u32 	%r192, %r10, 23;
	st.local.u32 	[%rd1+24], %rd153;
	and.b32  	%r13, %r192, 31;
	and.b32  	%r193, %r192, 224;
	add.s32 	%r194, %r193, -128;
	shr.u32 	%r195, %r194, 5;
	mul.wide.u32 	%rd60, %r195, 4;
	sub.s64 	%rd9, %rd1, %rd60;
	ld.local.u32 	%r474, [%rd9+24];
	ld.local.u32 	%r475, [%rd9+20];
	setp.eq.s32 	%p5, %r13, 0;
	@%p5 bra 	$L__BB3_7;
	shf.l.wrap.b32 	%r474, %r475, %r474, %r13;
	ld.local.u32 	%r196, [%rd9+16];
	shf.l.wrap.b32 	%r475, %r196, %r475, %r13;
$L__BB3_7:
	shr.u32 	%r197, %r474, 30;
	shf.l.wrap.b32 	%r198, %r475, %r474, 2;
	shl.b32 	%r199, %r475, 2;
	shr.u32 	%r200, %r198, 31;
	add.s32 	%r201, %r200, %r197;
	neg.s32 	%r202, %r201;
	setp.lt.s32 	%p6, %r10, 0;
	selp.b32 	%r476, %r202, %r201, %p6;
	xor.b32  	%r203, %r198, %r10;
	shr.s32 	%r204, %r198, 31;
	xor.b32  	%r205, %r204, %r198;
	xor.b32  	%r206, %r204, %r199;
	cvt.u64.u32 	%rd61, %r205;
	shl.b64 	%rd62, %rd61, 32;
	cvt.u64.u32 	%rd63, %r206;
	or.b64  	%rd64, %rd62, %rd63;
	cvt.rn.f64.s64 	%fd45, %rd64;
	mul.f64 	%fd46, %fd45, 0d3BF921FB54442D19;
	cvt.rn.f32.f64 	%f189, %fd46;
	neg.f32 	%f190, %f189;
	setp.lt.s32 	%p7, %r203, 0;
	selp.f32 	%f537, %f190, %f189, %p7;
$L__BB3_8:
	setp.ltu.f32 	%p8, %f3, 0f47CE4780;
	mul.rn.f32 	%f192, %f537, %f537;
	and.b32  	%r208, %r476, 1;
	setp.eq.b32 	%p9, %r208, 1;
	selp.f32 	%f193, 0f3F800000, %f537, %p9;
	fma.rn.f32 	%f194, %f192, %f193, 0f00000000;
	fma.rn.f32 	%f195, %f192, 0f37CBAC00, 0fBAB607ED;
	selp.f32 	%f196, %f195, 0fB94D4153, %p9;
	selp.f32 	%f197, 0f3D2AAABB, 0f3C0885E4, %p9;
	fma.rn.f32 	%f198, %f196, %f192, %f197;
	selp.f32 	%f199, 0fBEFFFFFF, 0fBE2AAAA8, %p9;
	fma.rn.f32 	%f200, %f198, %f192, %f199;
	fma.rn.f32 	%f201, %f200, %f194, %f193;
	and.b32  	%r209, %r476, 2;
	setp.eq.s32 	%p10, %r209, 0;
	mov.f32 	%f202, 0f00000000;
	sub.f32 	%f203, %f202, %f201;
	selp.f32 	%f7, %f201, %f203, %p10;
	@%p8 bra 	$L__BB3_16;
	setp.neu.f32 	%p11, %f3, 0f7F800000;
	@%p11 bra 	$L__BB3_11;
	mov.f32 	%f206, 0f00000000;
	mul.rn.f32 	%f538, %f1, %f206;
	mov.b32 	%r480, 0;
	bra.uni 	$L__BB3_16;
$L__BB3_11:
	mov.b32 	%r22, %f1;
	shl.b32 	%r211, %r22, 8;
	or.b32  	%r23, %r211, -2147483648;
	mov.b64 	%rd156, 0;
	mov.b32 	%r477, 0;
	mov.u64 	%rd154, __cudart_i2opi_f;
	mov.u64 	%rd155, %rd1;
$L__BB3_12:
	.pragma "nounroll";
	ld.global.nc.u32 	%r212, [%rd154];
	mad.wide.u32 	%rd67, %r212, %r23, %rd156;
	shr.u64 	%rd156, %rd67, 32;
	st.local.u32 	[%rd155], %rd67;
	add.s32 	%r477, %r477, 1;
	add.s64 	%rd155, %rd155, 4;
	add.s64 	%rd154, %rd154, 4;
	setp.ne.s32 	%p12, %r477, 6;
	@%p12 bra 	$L__BB3_12;
	shr.u32 	%r213, %r22, 23;
	st.local.u32 	[%rd1+24], %rd156;
	and.b32  	%r26, %r213, 31;
	and.b32  	%r214, %r213, 224;
	add.s32 	%r215, %r214, -128;
	shr.u32 	%r216, %r215, 5;
	mul.wide.u32 	%rd68, %r216, 4;
	sub.s64 	%rd16, %rd1, %rd68;
	ld.local.u32 	%r478, [%rd16+24];
	ld.local.u32 	%r479, [%rd16+20];
	setp.eq.s32 	%p13, %r26, 0;
	@%p13 bra 	$L__BB3_15;
	shf.l.wrap.b32 	%r478, %r479, %r478, %r26;
	ld.local.u32 	%r217, [%rd16+16];
	shf.l.wrap.b32 	%r479, %r217, %r479, %r26;
$L__BB3_15:
	shr.u32 	%r218, %r478, 30;
	shf.l.wrap.b32 	%r219, %r479, %r478, 2;
	shl.b32 	%r220, %r479, 2;
	shr.u32 	%r221, %r219, 31;
	add.s32 	%r222, %r221, %r218;
	neg.s32 	%r223, %r222;
	setp.lt.s32 	%p14, %r22, 0;
	selp.b32 	%r480, %r223, %r222, %p14;
	xor.b32  	%r224, %r219, %r22;
	shr.s32 	%r225, %r219, 31;
	xor.b32  	%r226, %r225, %r219;
	xor.b32  	%r227, %r225, %r220;
	cvt.u64.u32 	%rd69, %r226;
	shl.b64 	%rd70, %rd69, 32;
	cvt.u64.u32 	%rd71, %r227;
	or.b64  	%rd72, %rd70, %rd71;
	cvt.rn.f64.s64 	%fd47, %rd72;
	mul.f64 	%fd48, %fd47, 0d3BF921FB54442D19;
	cvt.rn.f32.f64 	%f204, %fd48;
	neg.f32 	%f205, %f204;
	setp.lt.s32 	%p15, %r224, 0;
	selp.f32 	%f538, %f205, %f204, %p15;
$L__BB3_16:
	ld.param.f32 	%f534, [_Z35BackProjTransConeArcDisCUDA3dKernelILb0EEvPfyPKfiiiiiiffffffffffff_param_20];
	ld.param.f32 	%f525, [_Z35BackProjTransConeArcDisCUDA3dKernelILb0EEvPfyPKfiiiiiiffffffffffff_param_14];
	ld.param.f32 	%f522, [_Z35BackProjTransConeArcDisCUDA3dKernelILb0EEvPfyPKfiiiiiiffffffffffff_param_13];
	ld.param.u32 	%r470, [_Z35BackProjTransConeArcDisCUDA3dKernelILb0EEvPfyPKfiiiiiiffffffffffff_param_8];
	add.s32 	%r229, %r480, 1;
	mul.rn.f32 	%f207, %f538, %f538;
	and.b32  	%r230, %r480, 1;
	setp.eq.b32 	%p16, %r230, 1;
	selp.f32 	%f208, %f538, 0f3F800000, %p16;
	fma.rn.f32 	%f209, %f207, %f208, 0f00000000;
	fma.rn.f32 	%f210, %f207, 0f37CBAC00, 0fBAB607ED;
	selp.f32 	%f211, 0fB94D4153, %f210, %p16;
	selp.f32 	%f212, 0f3C0885E4, 0f3D2AAABB, %p16;
	fma.rn.f32 	%f213, %f211, %f207, %f212;
	selp.f32 	%f214, 0fBE2AAAA8, 0fBEFFFFFF, %p16;
	fma.rn.f32 	%f215, %f213, %f207, %f214;
	fma.rn.f32 	%f216, %f215, %f209, %f208;
	and.b32  	%r231, %r229, 2;
	setp.eq.s32 	%p17, %r231, 0;
	mov.f32 	%f217, 0f00000000;
	sub.f32 	%f218, %f217, %f216;
	selp.f32 	%f11, %f216, %f218, %p17;
	neg.f32 	%f219, %f7;
	mul.f32 	%f12, %f525, %f219;
	mul.f32 	%f13, %f525, %f11;
	cvt.rn.f64.u32 	%fd49, %r3;
	cvt.rn.f64.s32 	%fd50, %r470;
	fma.rn.f64 	%fd51, %fd50, 0dBFE0000000000000, %fd49;
	cvt.f64.f32 	%fd52, %f522;
	cvt.f64.f32 	%fd53, %f534;
	fma.rn.f64 	%fd54, %fd51, %fd52, %fd53;
	cvt.rn.f32.f64 	%f14, %fd54;
	mul.f32 	%f220, %f11, %f11;
	setp.leu.f32 	%p18, %f220, 0f3F000000;
	@%p18 bra 	$L__BB3_85;
	shl.b32 	%r353, %r6, 2;
	mov.u32 	%r354, _ZZ35BackProjTransConeArcDisCUDA3dKernelILb0EEvPfyPKfiiiiiiffffffffffffE8ProjTemp;
	add.s32 	%r35, %r354, %r353;
	mov.b32 	%r355, 0;
	st.shared.u32 	[%r35], %r355;
	setp.ltu.f32 	%p86, %f11, 0f00000000;
	@%p86 bra 	$L__BB3_24;
	ld.param.f32 	%f518, [_Z35BackProjTransConeArcDisCUDA3dKernelILb0EEvPfyPKfiiiiiiffffffffffff_param_12];
	cvt.rn.f64.u32 	%fd173, %r5;
	cvt.rn.f64.s32 	%fd174, %r180;
	mul.f64 	%fd175, %fd174, 0d3FE0000000000000;
	sub.f64 	%fd176, %fd173, %fd175;
	cvt.f64.f32 	%fd177, %f518;
	cvt.f64.f32 	%fd178, %f183;
	fma.rn.f64 	%fd179, %fd176, %fd177, %fd178;
	cvt.f64.f32 	%fd180, %f1;
	add.f64 	%fd297, %fd179, %fd180;
	add.s32 	%r356, %r7, 1;
	cvt.rn.f64.u32 	%fd181, %r356;
	sub.f64 	%fd182, %fd181, %fd175;
	fma.rn.f64 	%fd183, %fd182, %fd177, %fd178;
	add.f64 	%fd184, %fd183, %fd180;
	cvt.rn.f32.f64 	%f539, %fd184;
	cvt.f64.f32 	%fd185, %f539;
	mul.f64 	%fd186, %fd177, 0d3FE0000000000000;
	sub.f64 	%fd2, %fd185, %fd186;
	abs.f64 	%fd3, %fd2;
	setp.neu.f64 	%p87, %fd3, 0d7FF0000000000000;
	@%p87 bra 	$L__BB3_20;
	mov.f64 	%fd192, 0d0000000000000000;
	mul.rn.f64 	%fd294, %fd2, %fd192;
	mov.b32 	%r482, 1;
	bra.uni 	$L__BB3_23;
$L__BB3_20:
	mul.f64 	%fd187, %fd2, 0d3FE45F306DC9C883;
	cvt.rni.s32.f64 	%r481, %fd187;
	cvt.rn.f64.s32 	%fd188, %r481;
	fma.rn.f64 	%fd189, %fd188, 0dBFF921FB54442D18, %fd2;
	fma.rn.f64 	%fd190, %fd188, 0dBC91A62633145C00, %fd189;
	fma.rn.f64 	%fd294, %fd188, 0dB97B839A252049C0, %fd190;
	setp.ltu.f64 	%p88, %fd3, 0d41E0000000000000;
	@%p88 bra 	$L__BB3_22;
	{ // callseq 14, 0
	.param .b64 param0;
	st.param.f64 	[param0], %fd2;
	.param .align 16 .b8 retval0[16];
	call.uni (retval0), 
	__internal_trig_reduction_slowpathd, 
	(
	param0
	);
	ld.param.f64 	%fd294, [retval0];
	ld.param.b32 	%r481, [retval0+8];
	} // callseq 14
$L__BB3_22:
	add.s32 	%r482, %r481, 1;
$L__BB3_23:
	shl.b32 	%r359, %r482, 6;
	cvt.u64.u32 	%rd111, %r359;
	and.b64  	%rd112, %rd111, 64;
	mov.u64 	%rd113, __cudart_sin_cos_coeffs;
	add.s64 	%rd114, %rd113, %rd112;
	mul.rn.f64 	%fd193, %fd294, %fd294;
	and.b32  	%r360, %r482, 1;
	setp.eq.b32 	%p89, %r360, 1;
	selp.f64 	%fd194, 0dBDA8FF8320FD8164, 0d3DE5DB65F9785EBA, %p89;
	ld.global.nc.v2.f64 	{%fd195, %fd196}, [%rd114];
	fma.rn.f64 	%fd197, %fd194, %fd193, %fd195;
	fma.rn.f64 	%fd198, %fd197, %fd193, %fd196;
	ld.global.nc.v2.f64 	{%fd199, %fd200}, [%rd114+16];
	fma.rn.f64 	%fd201, %fd198, %fd193, %fd199;
	fma.rn.f64 	%fd202, %fd201, %fd193, %fd200;
	ld.global.nc.v2.f64 	{%fd203, %fd204}, [%rd114+32];
	fma.rn.f64 	%fd205, %fd202, %fd193, %fd203;
	fma.rn.f64 	%fd206, %fd205, %fd193, %fd204;
	fma.rn.f64 	%fd207, %fd206, %fd294, %fd294;
	fma.rn.f64 	%fd208, %fd206, %fd193, 0d3FF0000000000000;
	selp.f64 	%fd209, %fd208, %fd207, %p89;
	and.b32  	%r361, %r482, 2;
	setp.eq.s32 	%p90, %r361, 0;
	mov.f64 	%fd210, 0d0000000000000000;
	sub.f64 	%fd211, %fd210, %fd209;
	selp.f64 	%fd212, %fd209, %fd211, %p90;
	cvt.f64.f32 	%fd213, %f179;
	cvt.f64.f32 	%fd214, %f13;
	mul.f64 	%fd215, %fd212, %fd213;
	sub.f64 	%fd298, %fd214, %fd215;
	mov.f32 	%f540, 0f3F800000;
	bra.uni 	$L__BB3_30;
$L__BB3_24:
	ld.param.f32 	%f519, [_Z35BackProjTransConeArcDisCUDA3dKernelILb0EEvPfyPKfiiiiiiffffffffffff_param_12];
	cvt.rn.f64.s32 	%fd216, %r180;
	mul.f64 	%fd217, %fd216, 0d3FE0000000000000;
	cvt.rn.f64.u32 	%fd218, %r5;
	sub.f64 	%fd219, %fd217, %fd218;
	cvt.f64.f32 	%fd220, %f519;
	cvt.f64.f32 	%fd221, %f183;
	fma.rn.f64 	%fd222, %fd219, %fd220, %fd221;
	cvt.f64.f32 	%fd223, %f1;
	add.f64 	%fd297, %fd222, %fd223;
	cvt.rn.f64.u32 	%fd224, %r7;
	sub.f64 	%fd225, %fd217, %fd224;
	add.f64 	%fd226, %fd225, 0dBFF0000000000000;
	fma.rn.f64 	%fd227, %fd226, %fd220, %fd221;
	add.f64 	%fd228, %fd227, %fd223;
	cvt.rn.f32.f64 	%f539, %fd228;
	cvt.f64.f32 	%fd229, %f539;
	fma.rn.f64 	%fd11, %fd220, 0d3FE0000000000000, %fd229;
	abs.f64 	%fd12, %fd11;
	setp.neu.f64 	%p91, %fd12, 0d7FF0000000000000;
	@%p91 bra 	$L__BB3_26;
	mov.f64 	%fd235, 0d0000000000000000;
	mul.rn.f64 	%fd296, %fd11, %fd235;
	mov.b32 	%r484, 1;
	bra.uni 	$L__BB3_29;
$L__BB3_26:
	mul.f64 	%fd230, %fd11, 0d3FE45F306DC9C883;
	cvt.rni.s32.f64 	%r483, %fd230;
	cvt.rn.f64.s32 	%fd231, %r483;
	fma.rn.f64 	%fd232, %fd231, 0dBFF921FB54442D18, %fd11;
	fma.rn.f64 	%fd233, %fd231, 0dBC91A62633145C00, %fd232;
	fma.rn.f64 	%fd296, %fd231, 0dB97B839A252049C0, %fd233;
	setp.ltu.f64 	%p92, %fd12, 0d41E0000000000000;
	@%p92 bra 	$L__BB3_28;
	{ // callseq 15, 0
	.param .b64 param0;
	st.param.f64 	[param0], %fd11;
	.param .align 16 .b8 retval0[16];
	call.uni (retval0), 
	__internal_trig_reduction_slowpathd, 
	(
	param0
	);
	ld.param.f64 	%fd296, [retval0];
	ld.param.b32 	%r483, [retval0+8];
	} // callseq 15
$L__BB3_28:
	add.s32 	%r484, %r483, 1;
$L__BB3_29:
	shl.b32 	%r364, %r484, 6;
	cvt.u64.u32 	%rd115, %r364;
	and.b64  	%rd116, %rd115, 64;
	mov.u64 	%rd117, __cudart_sin_cos_coeffs;
	add.s64 	%rd118, %rd117, %rd116;
	mul.rn.f64 	%fd236, %fd296, %fd296;
	and.b32  	%r365, %r484, 1;
	setp.eq.b32 	%p93, %r365, 1;
	selp.f64 	%fd237, 0dBDA8FF8320FD8164, 0d3DE5DB65F9785EBA, %p93;
	ld.global.nc.v2.f64 	{%fd238, %fd239}, [%rd118];
	fma.rn.f64 	%fd240, %fd237, %fd236, %fd238;
	fma.rn.f64 	%fd241, %fd240, %fd236, %fd239;
	ld.global.nc.v2.f64 	{%fd242, %fd243}, [%rd118+16];
	fma.rn.f64 	%fd244, %fd241, %fd236, %fd242;
	fma.rn.f64 	%fd245, %fd244, %fd236, %fd243;
	ld.global.nc.v2.f64 	{%fd246, %fd247}, [%rd118+32];
	fma.rn.f64 	%fd248, %fd245, %fd236, %fd246;
	fma.rn.f64 	%fd249, %fd248, %fd236, %fd247;
	fma.rn.f64 	%fd250, %fd249, %fd296, %fd296;
	fma.rn.f64 	%fd251, %fd249, %fd236, 0d3FF0000000000000;
	selp.f64 	%fd252, %fd251, %fd250, %p93;
	and.b32  	%r366, %r484, 2;
	setp.eq.s32 	%p94, %r366, 0;
	mov.f64 	%fd253, 0d0000000000000000;
	sub.f64 	%fd254, %fd253, %fd252;
	selp.f64 	%fd255, %fd252, %fd254, %p94;
	cvt.f64.f32 	%fd256, %f179;
	cvt.f64.f32 	%fd257, %f13;
	mul.f64 	%fd258, %fd255, %fd256;
	sub.f64 	%fd298, %fd257, %fd258;
	mov.f32 	%f540, 0fBF800000;
$L__BB3_30:
	cvt.rn.f32.f64 	%f19, %fd298;
	cvt.rn.f32.f64 	%f20, %fd297;
	mul.f32 	%f367, %f20, 0f3F22F983;
	cvt.rni.s32.f32 	%r488, %f367;
	cvt.rn.f32.s32 	%f368, %r488;
	fma.rn.f32 	%f369, %f368, 0fBFC90FDA, %f20;
	fma.rn.f32 	%f370, %f368, 0fB3A22168, %f369;
	fma.rn.f32 	%f541, %f368, 0fA7C234C5, %f370;
	abs.f32 	%f22, %f20;
	setp.ltu.f32 	%p95, %f22, 0f47CE4780;
	@%p95 bra 	$L__BB3_38;
	setp.neu.f32 	%p96, %f22, 0f7F800000;
	@%p96 bra 	$L__BB3_33;
	mov.f32 	%f373, 0f00000000;
	mul.rn.f32 	%f541, %f20, %f373;
	mov.b32 	%r488, 0;
	bra.uni 	$L__BB3_38;
$L__BB3_33:
	mov.b32 	%r47, %f20;
	mov.b64 	%rd159, 0;
	mov.b32 	%r485, 0;
	mov.u64 	%rd157, __cudart_i2opi_f;
	shl.b32 	%r369, %r47, 8;
	or.b32  	%r370, %r369, -2147483648;
	mov.u64 	%rd158, %rd1;
$L__BB3_34:
	.pragma "nounroll";
	ld.global.nc.u32 	%r368, [%rd157];
	mad.wide.u32 	%rd121, %r368, %r370, %rd159;
	shr.u64 	%rd159, %rd121, 32;
	st.local.u32 	[%rd158], %rd121;
	add.s32 	%r485, %r485, 1;
	add.s64 	%rd158, %rd158, 4;
	add.s64 	%rd157, %rd157, 4;
	setp.ne.s32 	%p97, %r485, 6;
	@%p97 bra 	$L__BB3_34;
	shr.u32 	%r371, %r47, 23;
	st.local.u32 	[%rd1+24], %rd159;
	and.b32  	%r50, %r371, 31;
	and.b32  	%r372, %r371, 224;
	add.s32 	%r373, %r372, -128;
	shr.u32 	%r374, %r373, 5;
	mul.wide.u32 	%rd122, %r374, 4;
	sub.s64 	%rd23, %rd1, %rd122;
	ld.local.u32 	%r486, [%rd23+24];
	ld.local.u32 	%r487, [%rd23+20];
	setp.eq.s32 	%p98, %r50, 0;
	@%p98 bra 	$L__BB3_37;
	shf.l.wrap.b32 	%r486, %r487, %r486, %r50;
	ld.local.u32 	%r375, [%rd23+16];
	shf.l.wrap.b32 	%r487, %r375, %r487, %r50;
$L__BB3_37:
	shr.u32 	%r376, %r486, 30;
	shf.l.wrap.b32 	%r377, %r487, %r486, 2;
	shl.b32 	%r378, %r487, 2;
	shr.u32 	%r379, %r377, 31;
	add.s32 	%r380, %r379, %r376;
	neg.s32 	%r381, %r380;
	setp.lt.s32 	%p99, %r47, 0;
	selp.b32 	%r488, %r381, %r380, %p99;
	xor.b32  	%r382, %r377, %r47;
	shr.s32 	%r383, %r377, 31;
	xor.b32  	%r384, %r383, %r377;
	xor.b32  	%r385, %r383, %r378;
	cvt.u64.u32 	%rd123, %r384;
	shl.b64 	%rd124, %rd123, 32;
	cvt.u64.u32 	%rd125, %r385;
	or.b64  	%rd126, %rd124, %rd125;
	cvt.rn.f64.s64 	%fd259, %rd126;
	mul.f64 	%fd260, %fd259, 0d3BF921FB54442D19;
	cvt.rn.f32.f64 	%f371, %fd260;
	neg.f32 	%f372, %f371;
	setp.lt.s32 	%p100, %r382, 0;
	selp.f32 	%f541, %f372, %f371, %p100;
$L__BB3_38:
	mul.f32 	%f374, %f541, %f541;
	fma.rn.f32 	%f375, %f374, 0f3C190000, 0f3B560000;
	fma.rn.f32 	%f376, %f375, %f374, 0f3CC70000;
	fma.rn.f32 	%f377, %f376, %f374, 0f3D5B0000;
	fma.rn.f32 	%f378, %f377, %f374, 0f3E089438;
	fma.rn.f32 	%f379, %f378, %f374, 0f3EAAAA88;
	mul.rn.f32 	%f380, %f374, %f541;
	fma.rn.f32 	%f381, %f379, %f380, %f541;
	abs.f32 	%f382, %f541;
	setp.eq.f32 	%p101, %f382, 0f3A00B43C;
	selp.f32 	%f383, %f541, %f381, %p101;
	and.b32  	%r387, %r488, 1;
	setp.eq.b32 	%p102, %r387, 1;
	neg.f32 	%f384, %f383;
	rcp.approx.ftz.f32 	%f385, %f384;
	selp.f32 	%f386, %f385, %f383, %p102;
	fma.rn.f32 	%f26, %f13, %f386, %f12;
	mul.f32 	%f387, %f539, 0f3F22F983;
	cvt.rni.s32.f32 	%r492, %f387;
	cvt.rn.f32.s32 	%f388, %r492;
	fma.rn.f32 	%f389, %f388, 0fBFC90FDA, %f539;
	fma.rn.f32 	%f390, %f388, 0fB3A22168, %f389;
	fma.rn.f32 	%f542, %f388, 0fA7C234C5, %f390;
	abs.f32 	%f28, %f539;
	setp.ltu.f32 	%p103, %f28, 0f47CE4780;
	@%p103 bra 	$L__BB3_46;
	setp.neu.f32 	%p104, %f28, 0f7F800000;
	@%p104 bra 	$L__BB3_41;
	mov.f32 	%f393, 0f00000000;
	mul.rn.f32 	%f542, %f539, %f393;
	mov.b32 	%r492, 0;
	bra.uni 	$L__BB3_46;
$L__BB3_41:
	mov.b32 	%r60, %f539;
	mov.b64 	%rd160, 0;
	mov.b32 	%r489, 0;
	mov.u64 	%rd129, __cudart_i2opi_f;
	shl.b32 	%r390, %r60, 8;
	or.b32  	%r391, %r390, -2147483648;
$L__BB3_42:
	.pragma "nounroll";
	mul.wide.u32 	%rd128, %r489, 4;
	add.s64 	%rd130, %rd129, %rd128;
	ld.global.nc.u32 	%r389, [%rd130];
	mad.wide.u32 	%rd131, %r389, %r391, %rd160;
	shr.u64 	%rd160, %rd131, 32;
	add.s64 	%rd132, %rd1, %rd128;
	st.local.u32 	[%rd132], %rd131;
	add.s32 	%r489, %r489, 1;
	setp.ne.s32 	%p105, %r489, 6;
	@%p105 bra 	$L__BB3_42;
	shr.u32 	%r392, %r60, 23;
	st.local.u32 	[%rd1+24], %rd160;
	and.b32  	%r63, %r392, 31;
	and.b32  	%r393, %r392, 224;
	add.s32 	%r394, %r393, -128;
	shr.u32 	%r395, %r394, 5;
	mul.wide.u32 	%rd133, %r395, 4;
	sub.s64 	%rd26, %rd1, %rd133;
	ld.local.u32 	%r490, [%rd26+24];
	ld.local.u32 	%r491, [%rd26+20];
	setp.eq.s32 	%p106, %r63, 0;
	@%p106 bra 	$L__BB3_45;
	shf.l.wrap.b32 	%r490, %r491, %r490, %r63;
	ld.local.u32 	%r396, [%rd26+16];
	shf.l.wrap.b32 	%r491, %r396, %r491, %r63;
$L__BB3_45:
	shr.u32 	%r397, %r490, 30;
	shf.l.wrap.b32 	%r398, %r491, %r490, 2;
	shl.b32 	%r399, %r491, 2;
	shr.u32 	%r400, %r398, 31;
	add.s32 	%r401, %r400, %r397;
	neg.s32 	%r402, %r401;
	setp.lt.s32 	%p107, %r60, 0;
	selp.b32 	%r492, %r402, %r401, %p107;
	xor.b32  	%r403, %r398, %r60;
	shr.s32 	%r404, %r398, 31;
	xor.b32  	%r405, %r404, %r398;
	xor.b32  	%r406, %r404, %r399;
	cvt.u64.u32 	%rd134, %r405;
	shl.b64 	%rd135, %rd134, 32;
	cvt.u64.u32 	%rd136, %r406;
	or.b64  	%rd137, %rd135, %rd136;
	cvt.rn.f64.s64 	%fd261, %rd137;
	mul.f64 	%fd262, %fd261, 0d3BF921FB54442D19;
	cvt.rn.f32.f64 	%f391, %fd262;
	neg.f32 	%f392, %f391;
	setp.lt.s32 	%p108, %r403, 0;
	selp.f32 	%f542, %f392, %f391, %p108;
$L__BB3_46:
	ld.param.f32 	%f524, [_Z35BackProjTransConeArcDisCUDA3dKernelILb0EEvPfyPKfiiiiiiffffffffffff_param_13];
	mul.f32 	%f394, %f542, %f542;
	fma.rn.f32 	%f395, %f394, 0f3C190000, 0f3B560000;
	fma.rn.f32 	%f396, %f395, %f394, 0f3CC70000;
	fma.rn.f32 	%f397, %f396, %f394, 0f3D5B0000;
	fma.rn.f32 	%f398, %f397, %f394, 0f3E089438;
	fma.rn.f32 	%f399, %f398, %f394, 0f3EAAAA88;
	mul.rn.f32 	%f400, %f394, %f542;
	fma.rn.f32 	%f401, %f399, %f400, %f542;
	abs.f32 	%f402, %f542;
	setp.eq.f32 	%p109, %f402, 0f3A00B43C;
	selp.f32 	%f403, %f542, %f401, %p109;
	and.b32  	%r408, %r492, 1;
	setp.eq.b32 	%p110, %r408, 1;
	neg.f32 	%f404, %f403;
	rcp.approx.ftz.f32 	%f405, %f404;
	selp.f32 	%f406, %f405, %f403, %p110;
	fma.rn.f32 	%f560, %f13, %f406, %f12;
	sub.f32 	%f407, %f13, %f19;
	div.rn.f32 	%f408, %f13, %f407;
	mul.f32 	%f33, %f408, %f14;
	add.f32 	%f409, %f524, %f14;
	mul.f32 	%f34, %f409, %f408;
	setp.ne.s32 	%p111, %r6, 0;
	@%p111 bra 	$L__BB3_48;
	st.shared.f32 	[_ZZ35BackProjTransConeArcDisCUDA3dKernelILb0EEvPfyPKfiiiiiiffffffffffffE15DetColProj2Axis], %f26;
$L__BB3_48:
	ld.param.f32 	%f533, [_Z35BackProjTransConeArcDisCUDA3dKernelILb0EEvPfyPKfiiiiiiffffffffffff_param_18];
	ld.param.f32 	%f529, [_Z35BackProjTransConeArcDisCUDA3dKernelILb0EEvPfyPKfiiiiiiffffffffffff_param_16];
	ld.param.f32 	%f513, [_Z35BackProjTransConeArcDisCUDA3dKernelILb0EEvPfyPKfiiiiiiffffffffffff_param_11];
	ld.param.f32 	%f509, [_Z35BackProjTransConeArcDisCUDA3dKernelILb0EEvPfyPKfiiiiiiffffffffffff_param_9];
	mov.u32 	%r410, _ZZ35BackProjTransConeArcDisCUDA3dKernelILb0EEvPfyPKfiiiiiiffffffffffffE15DetColProj2Axis;
	add.s32 	%r411, %r410, %r353;
	st.shared.f32 	[%r411+4], %f560;
	mov.u32 	%r412, _ZZ35BackProjTransConeArcDisCUDA3dKernelILb0EEvPfyPKfiiiiiiffffffffffffE16DetRow0Proj2Axis;
	add.s32 	%r413, %r412, %r353;
	st.shared.f32 	[%r413], %f33;
	mov.u32 	%r414, _ZZ35BackProjTransConeArcDisCUDA3dKernelILb0EEvPfyPKfiiiiiiffffffffffffE16DetRow1Proj2Axis;
	add.s32 	%r415, %r414, %r353;
	st.shared.f32 	[%r415], %f34;
	bar.sync 	0;
	neg.s32 	%r416, %r177;
	cvt.rn.f64.s32 	%fd263, %r416;
	mul.f64 	%fd264, %fd263, 0d3FE0000000000000;
	cvt.f64.f32 	%fd265, %f509;
	cvt.f64.f32 	%fd266, %f529;
	fma.rn.f64 	%fd21, %fd264, %fd265, %fd266;
	cvt.rn.f64.s32 	%fd267, %r177;
	mul.f64 	%fd268, %fd267, 0d3FE0000000000000;
	fma.rn.f64 	%fd22, %fd268, %fd265, %fd266;
	neg.s32 	%r417, %r179;
	cvt.rn.f64.s32 	%fd269, %r417;
	mul.f64 	%fd270, %fd269, 0d3FE0000000000000;
	cvt.f64.f32 	%fd271, %f513;
	cvt.f64.f32 	%fd272, %f533;
	fma.rn.f64 	%fd273, %fd270, %fd271, %fd272;
	cvt.rn.f32.f64 	%f35, %fd273;
	cvt.rn.f64.s32 	%fd274, %r179;
	mul.f64 	%fd275, %fd274, 0d3FE0000000000000;
	fma.rn.f64 	%fd276, %fd275, %fd271, %fd272;
	cvt.rn.f32.f64 	%f36, %fd276;
	setp.eq.s32 	%p112, %r178, 0;
	@%p112 bra 	$L__BB3_83;
	cvt.rn.f32.f64 	%f410, %fd22;
	cvt.rn.f32.f64 	%f411, %fd21;
	mul.f32 	%f37, %f13, %f411;
	mul.f32 	%f38, %f13, %f410;
	cvt.rn.f64.s32 	%fd277, %r180;
	mul.f64 	%fd278, %fd277, 0d3FE0000000000000;
	cvt.rn.f64.u32 	%fd279, %r5;
	sub.f64 	%fd23, %fd278, %fd279;
	mul.lo.s32 	%r72, %r2, %r179;
	mov.b32 	%r493, 0;
	mov.u64 	%rd138, __cudart_i2opi_f;
	mov.u32 	%r494, %r493;
$L__BB3_50:
	mov.u32 	%r74, %r494;
	add.s32 	%r75, %r493, %r6;
	setp.ge.s32 	%p113, %r75, %r178;
	@%p113 bra 	$L__BB3_82;
	ld.param.f32 	%f531, [_Z35BackProjTransConeArcDisCUDA3dKernelILb0EEvPfyPKfiiiiiiffffffffffff_param_17];
	ld.param.f32 	%f511, [_Z35BackProjTransConeArcDisCUDA3dKernelILb0EEvPfyPKfiiiiiiffffffffffff_param_10];
	cvt.rn.f64.s32 	%fd280, %r75;
	cvt.rn.f64.s32 	%fd281, %r178;
	mul.f64 	%fd282, %fd281, 0d3FE0000000000000;
	sub.f64 	%fd283, %fd282, %fd280;
	add.f64 	%fd284, %fd283, 0dBFE0000000000000;
	cvt.f64.f32 	%fd285, %f511;
	cvt.f64.f32 	%fd286, %f531;
	fma.rn.f64 	%fd287, %fd284, %fd285, %fd286;
	cvt.rn.f32.f64 	%f413, %fd287;
	mul.f32 	%f414, %f12, %f413;
	sub.f32 	%f415, %f414, %f37;
	sub.f32 	%f416, %f413, %f13;
	div.rn.f32 	%f40, %f415, %f416;
	sub.f32 	%f417, %f414, %f38;
	div.rn.f32 	%f418, %f417, %f416;
	sub.f32 	%f419, %f13, %f413;
	div.rn.f32 	%f420, %f13, %f419;
	mul.f32 	%f41, %f420, %f35;
	mul.f32 	%f42, %f420, %f36;
	sub.f32 	%f421, %f418, %f40;
	cvt.rn.f32.s32 	%f422, %r177;
	div.rn.f32 	%f43, %f421, %f422;
	sub.f32 	%f423, %f42, %f41;
	cvt.rn.f32.s32 	%f424, %r179;
	div.rn.f32 	%f44, %f423, %f424;
	ld.global.nc.f32 	%f425, [%rd2];
	add.f32 	%f45, %f183, %f425;
	setp.eq.f32 	%p114, %f45, 0f00000000;
	mov.f32 	%f545, 0f501502F9;
	@%p114 bra 	$L__BB3_61;
	mul.f32 	%f426, %f45, 0f3F22F983;
	cvt.rni.s32.f32 	%r498, %f426;
	cvt.rn.f32.s32 	%f427, %r498;
	fma.rn.f32 	%f428, %f427, 0fBFC90FDA, %f45;
	fma.rn.f32 	%f429, %f427, 0fB3A22168, %f428;
	fma.rn.f32 	%f544, %f427, 0fA7C234C5, %f429;
	abs.f32 	%f47, %f45;
	setp.ltu.f32 	%p115, %f47, 0f47CE4780;
	@%p115 bra 	$L__BB3_60;
	setp.neu.f32 	%p116, %f47, 0f7F800000;
	@%p116 bra 	$L__BB3_55;
	mov.f32 	%f432, 0f00000000;
	mul.rn.f32 	%f544, %f45, %f432;
	mov.b32 	%r498, 0;
	bra.uni 	$L__BB3_60;
$L__BB3_55:
	mov.b32 	%r77, %f45;
	mov.b64 	%rd163, 0;
	mov.b32 	%r495, 0;
	mov.u64 	%rd161, %rd138;
	mov.u64 	%rd162, %rd1;
$L__BB3_56:
	.pragma "nounroll";
	ld.global.nc.u32 	%r420, [%rd161];
	shl.b32 	%r421, %r77, 8;
	or.b32  	%r422, %r421, -2147483648;
	mad.wide.u32 	%rd140, %r420, %r422, %rd163;
	shr.u64 	%rd163, %rd140, 32;
	st.local.u32 	[%rd162], %rd140;
	add.s32 	%r495, %r495, 1;
	add.s64 	%rd162, %rd162, 4;
	add.s64 	%rd161, %rd161, 4;
	setp.ne.s32 	%p117, %r495, 6;
	@%p117 bra 	$L__BB3_56;
	shr.u32 	%r423, %r77, 23;
	st.local.u32 	[%rd1+24], %rd163;
	and.b32  	%r80, %r423, 31;
	and.b32  	%r424, %r423, 224;
	add.s32 	%r425, %r424, -128;
	shr.u32 	%r426, %r425, 5;
	mul.wide.u32 	%rd141, %r426, 4;
	sub.s64 	%rd33, %rd1, %rd141;
	ld.local.u32 	%r496, [%rd33+24];
	ld.local.u32 	%r497, [%rd33+20];
	setp.eq.s32 	%p118, %r80, 0;
	@%p118 bra 	$L__BB3_59;
	shf.l.wrap.b32 	%r496, %r497, %r496, %r80;
	ld.local.u32 	%r427, [%rd33+16];
	shf.l.wrap.b32 	%r497, %r427, %r497, %r80;
$L__BB3_59:
	shr.u32 	%r428, %r496, 30;
	shf.l.wrap.b32 	%r429, %r497, %r496, 2;
	shl.b32 	%r430, %r497, 2;
	shr.u32 	%r431, %r429, 31;
	add.s32 	%r432, %r431, %r428;
	neg.s32 	%r433, %r432;
	setp.lt.s32 	%p119, %r77, 0;
	selp.b32 	%r498, %r433, %r432, %p119;
	xor.b32  	%r434, %r429, %r77;
	shr.s32 	%r435, %r429, 31;
	xor.b32  	%r436, %r435, %r429;
	xor.b32  	%r437, %r435, %r430;
	cvt.u64.u32 	%rd142, %r436;
	shl.b64 	%rd143, %rd142, 32;
	cvt.u64.u32 	%rd144, %r437;
	or.b64  	%rd145, %rd143, %rd144;
	cvt.rn.f64.s64 	%fd288, %rd145;
	mul.f64 	%fd289, %fd288, 0d3BF921FB54442D19;
	cvt.rn.f32.f64 	%f430, %fd289;
	neg.f32 	%f431, %f430;
	setp.lt.s32 	%p120, %r434, 0;
	selp.f32 	%f544, %f431, %f430, %p120;
$L__BB3_60:
	mul.f32 	%f433, %f544, %f544;
	fma.rn.f32 	%f434, %f433, 0f3C190000, 0f3B560000;
	fma.rn.f32 	%f435, %f434, %f433, 0f3CC70000;
	fma.rn.f32 	%f436, %f435, %f433, 0f3D5B0000;
	fma.rn.f32 	%f437, %f436, %f433, 0f3E089438;
	fma.rn.f32 	%f438, %f437, %f433, 0f3EAAAA88;
	mul.rn.f32 	%f439, %f433, %f544;
	fma.rn.f32 	%f440, %f438, %f439, %f544;
	abs.f32 	%f441, %f544;
	setp.eq.f32 	%p121, %f441, 0f3A00B43C;
	selp.f32 	%f442, %f544, %f440, %p121;
	and.b32  	%r439, %r498, 1;
	setp.eq.b32 	%p122, %r439, 1;
	neg.f32 	%f443, %f442;
	rcp.approx.ftz.f32 	%f444, %f443;
	selp.f32 	%f445, %f444, %f442, %p122;
	mov.f32 	%f446, 0fBF800000;
	div.rn.f32 	%f545, %f446, %f445;
$L__BB3_61:
	ld.param.f32 	%f520, [_Z35BackProjTransConeArcDisCUDA3dKernelILb0EEvPfyPKfiiiiiiffffffffffff_param_12];
	sub.f32 	%f447, %f12, %f40;
	div.rn.f32 	%f448, %f13, %f447;
	setp.eq.f32 	%p123, %f447, 0f00000000;
	selp.f32 	%f449, 0f501502F9, %f448, %p123;
	sub.f32 	%f450, %f449, %f545;
	fma.rn.f32 	%f451, %f449, %f545, 0f3F800000;
	div.rn.f32 	%f452, %f450, %f451;
	abs.f32 	%f453, %f452;
	setp.gt.f32 	%p124, %f453, 0f3F800000;
	rcp.approx.ftz.f32 	%f454, %f453;
	selp.f32 	%f455, %f454, %f453, %p124;
	mul.f32 	%f456, %f455, %f455;
	fma.rn.f32 	%f457, %f456, 0f3B2090AA, 0fBC6BE14F;
	fma.rn.f32 	%f458, %f457, %f456, 0f3D23397E;
	fma.rn.f32 	%f459, %f458, %f456, 0fBD948A7A;
	fma.rn.f32 	%f460, %f459, %f456, 0f3DD76B21;
	fma.rn.f32 	%f461, %f460, %f456, 0fBE111E88;
	fma.rn.f32 	%f462, %f461, %f456, 0f3E4CAF60;
	fma.rn.f32 	%f463, %f462, %f456, 0fBEAAAA27;
	mul.f32 	%f464, %f456, %f463;
	fma.rn.f32 	%f465, %f464, %f455, %f455;
	neg.f32 	%f466, %f465;
	fma.rn.f32 	%f467, 0f3F6EE581, 0f3FD774EB, %f466;
	selp.f32 	%f468, %f467, %f465, %p124;
	setp.num.f32 	%p125, %f453, %f453;
	copysign.f32 	%f469, %f452, %f468;
	selp.f32 	%f470, %f469, %f468, %p125;
	mul.f32 	%f471, %f540, %f470;
	div.rn.f32 	%f472, %f471, %f520;
	cvt.f64.f32 	%fd290, %f472;
	add.f64 	%fd291, %fd23, %fd290;
	cvt.rmi.f64.f64 	%fd292, %fd291;
	cvt.rzi.s32.f64 	%r502, %fd292;
	setp.gt.s32 	%p126, %r502, -1;
	mov.b32 	%r501, 0;
	mov.f32 	%f549, %f40;
	@%p126 bra 	$L__BB3_63;
	ld.shared.f32 	%f549, [_ZZ35BackProjTransConeArcDisCUDA3dKernelILb0EEvPfyPKfiiiiiiffffffffffffE15DetColProj2Axis];
	sub.f32 	%f473, %f549, %f40;
	div.rn.f32 	%f474, %f473, %f43;
	cvt.rmi.f32.f32 	%f475, %f474;
	cvt.rzi.s32.f32 	%r501, %f475;
	mov.b32 	%r502, 0;
$L__BB3_63:
	add.s32 	%r442, %r501, 1;
	cvt.rn.f32.s32 	%f476, %r442;
	fma.rn.f32 	%f550, %f43, %f476, %f40;
	setp.ge.s32 	%p127, %r502, %r8;
	@%p127 bra 	$L__BB3_65;
	shl.b32 	%r443, %r502, 2;
	mov.u32 	%r444, _ZZ35BackProjTransConeArcDisCUDA3dKernelILb0EEvPfyPKfiiiiiiffffffffffffE15DetColProj2Axis;
	add.s32 	%r445, %r444, %r443;
	ld.shared.f32 	%f560, [%r445+4];
$L__BB3_65:
	setp.ge.s32 	%p129, %r501, %r177;
	mov.f32 	%f548, 0f00000000;
	or.pred  	%p130, %p129, %p127;
	@%p130 bra 	$L__BB3_80;
	cvt.rn.f32.s32 	%f58, %r75;
	mov.f32 	%f548, 0f00000000;
$L__BB3_67:
	mov.f32 	%f61, %f550;
	shl.b32 	%r447, %r502, 2;
	mov.u32 	%r448, _ZZ35BackProjTransConeArcDisCUDA3dKernelILb0EEvPfyPKfiiiiiiffffffffffffE16DetRow0Proj2Axis;
	add.s32 	%r449, %r448, %r447;
	ld.shared.f32 	%f479, [%r449];
	max.f32 	%f553, %f41, %f479;
	mov.u32 	%r450, _ZZ35BackProjTransConeArcDisCUDA3dKernelILb0EEvPfyPKfiiiiiiffffffffffffE16DetRow1Proj2Axis;
	add.s32 	%r451, %r450, %r447;
	ld.shared.f32 	%f480, [%r451];
	min.f32 	%f64, %f42, %f480;
	setp.eq.f32 	%p131, %f553, %f41;
	mov.b32 	%r503, 0;
	@%p131 bra 	$L__BB3_69;
	sub.f32 	%f481, %f553, %f41;
	div.rn.f32 	%f482, %f481, %f44;
	cvt.rmi.f32.f32 	%f483, %f482;
	cvt.rzi.s32.f32 	%r503, %f483;
$L__BB3_69:
	add.s32 	%r452, %r503, 1;
	cvt.rn.f32.s32 	%f484, %r452;
	fma.rn.f32 	%f552, %f44, %f484, %f41;
	setp.geu.f32 	%p132, %f61, %f560;
	@%p132 bra 	$L__BB3_74;
	sub.f32 	%f66, %f61, %f549;
	setp.geu.f32 	%p141, %f553, %f64;
	setp.ge.s32 	%p142, %r503, %r179;
	or.pred  	%p143, %p141, %p142;
	@%p143 bra 	$L__BB3_73;
	cvt.rn.f32.s32 	%f67, %r501;
	mul.f32 	%f496, %f43, %f44;
	div.rn.f32 	%f68, %f66, %f496;
$L__BB3_72:
	setp.gt.f32 	%p144, %f552, %f64;
	selp.f32 	%f72, %f64, %f552, %p144;
	sub.f32 	%f497, %f72, %f553;
	mul.f32 	%f498, %f68, %f497;
	add.s32 	%r460, %r503, %r72;
	cvt.rn.f32.s32 	%f499, %r460;
	tex.3d.v4.f32.f32 	{%f500, %f501, %f502, %f503}, [%rd52, {%f67, %f58, %f499, %f499}];
	fma.rn.f32 	%f548, %f498, %f500, %f548;
	add.s32 	%r503, %r503, 1;
	add.f32 	%f552, %f44, %f72;
	setp.lt.f32 	%p145, %f72, %f64;
	setp.lt.s32 	%p146, %r503, %r179;
	and.pred  	%p147, %p145, %p146;
	mov.f32 	%f553, %f72;
	@%p147 bra 	$L__BB3_72;
$L__BB3_73:
	add.s32 	%r501, %r501, 1;
	add.f32 	%f550, %f43, %f61;
	mov.f32 	%f549, %f61;
	bra.uni 	$L__BB3_79;
$L__BB3_74:
	sub.f32 	%f77, %f560, %f549;
	setp.geu.f32 	%p133, %f553, %f64;
	setp.ge.s32 	%p134, %r503, %r179;
	or.pred  	%p135, %p133, %p134;
	@%p135 bra 	$L__BB3_77;
	cvt.rn.f32.s32 	%f78, %r501;
	mul.f32 	%f485, %f43, %f44;
	div.rn.f32 	%f79, %f77, %f485;
$L__BB3_76:
	setp.gt.f32 	%p136, %f552, %f64;
	selp.f32 	%f83, %f64, %f552, %p136;
	sub.f32 	%f486, %f83, %f553;
	mul.f32 	%f487, %f79, %f486;
	add.s32 	%r453, %r503, %r72;
	cvt.rn.f32.s32 	%f488, %r453;
	tex.3d.v4.f32.f32 	{%f489, %f490, %f491, %f492}, [%rd52, {%f78, %f58, %f488, %f488}];
	fma.rn.f32 	%f548, %f487, %f489, %f548;
	add.s32 	%r503, %r503, 1;
	add.f32 	%f552, %f44, %f83;
	setp.lt.f32 	%p137, %f83, %f64;
	setp.lt.s32 	%p138, %r503, %r179;
	and.pred  	%p139, %p137, %p138;
	mov.f32 	%f553, %f83;
	@%p139 bra 	$L__BB3_76;
$L__BB3_77:
	shl.b32 	%r454, %r502, 2;
	mov.u32 	%r455, _ZZ35BackProjTransConeArcDisCUDA3dKernelILb0EEvPfyPKfiiiiiiffffffffffffE8ProjTemp;
	add.s32 	%r456, %r455, %r454;
	atom.shared.add.f32 	%f494, [%r456], %f548;
	add.s32 	%r502, %r502, 1;
	setp.ge.s32 	%p140, %r502, %r8;
	mov.f32 	%f548, 0f00000000;
	mov.f32 	%f550, %f61;
	mov.f32 	%f549, %f560;
	@%p140 bra 	$L__BB3_79;
	mov.u32 	%r458, _ZZ35BackProjTransConeArcDisCUDA3dKernelILb0EEvPfyPKfiiiiiiffffffffffffE15DetColProj2Axis;
	add.s32 	%r459, %r458, %r454;
	ld.shared.f32 	%f560, [%r459+8];
$L__BB3_79:
	setp.lt.s32 	%p148, %r501, %r177;
	setp.lt.s32 	%p149, %r502, %r8;
	and.pred  	%p150, %p148, %p149;
	@%p150 bra 	$L__BB3_67;
$L__BB3_80:
	setp.eq.f32 	%p151, %f548, 0f00000000;
	@%p151 bra 	$L__BB3_82;
	shl.b32 	%r461, %r502, 2;
	mov.u32 	%r462, _ZZ35BackProjTransConeArcDisCUDA3dKernelILb0EEvPfyPKfiiiiiiffffffffffffE8ProjTemp;
	add.s32 	%r463, %r462, %r461;
	atom.shared.add.f32 	%f504, [%r463], %f548;
$L__BB3_82:
	add.s32 	%r494, %r74, 1;
	mad.lo.s32 	%r493, %r4, %r74, %r4;
	setp.lt.u32 	%p152, %r493, %r178;
	@%p152 bra 	$L__BB3_50;
$L__BB3_83:
	bar.sync 	0;
	setp.ge.s32 	%p153, %r7, %r180;
	@%p153 bra 	$L__BB3_149;
	ld.param.f32 	%f527, [_Z35BackProjTransConeArcDisCUDA3dKernelILb0EEvPfyPKfiiiiiiffffffffffff_param_14];
	ld.param.f32 	%f521, [_Z35BackProjTransConeArcDisCUDA3dKernelILb0EEvPfyPKfiiiiiiffffffffffff_param_12];
	ld.param.u32 	%r472, [_Z35BackProjTransConeArcDisCUDA3dKernelILb0EEvPfyPKfiiiiiiffffffffffff_param_8];
	ld.param.u64 	%rd150, [_Z35BackProjTransConeArcDisCUDA3dKernelILb0EEvPfyPKfiiiiiiffffffffffff_param_0];
	ld.shared.f32 	%f505, [%r35];
	mul.f32 	%f506, %f521, %f527;
	mul.f32 	%f507, %f506, %f505;
	st.shared.f32 	[%r35], %f507;
	setp.ge.f32 	%p154, %f11, 0f00000000;
	not.b32 	%r464, %r7;
	add.s32 	%r465, %r180, %r464;
	selp.b32 	%r466, %r7, %r465, %p154;
	mov.u32 	%r467, %ctaid.y;
	mad.lo.s32 	%r468, %r472, %r1, %r467;
	mad.lo.s32 	%r469, %r468, %r180, %r466;
	cvta.to.global.u64 	%rd146, %rd150;
	mul.wide.u32 	%rd147, %r469, 4;
	add.s64 	%rd148, %rd146, %rd147;
	st.global.f32 	[%rd148], %f507;
	bra.uni 	$L__BB3_149;
$L__BB3_85:
	shl.b32 	%r232, %r6, 2;
	mov.u32 	%r233, _ZZ35BackProjTransConeArcDisCUDA3dKernelILb0EEvPfyPKfiiiiiiffffffffffffE8ProjTemp;
	add.s32 	%r108, %r233, %r232;
	mov.b32 	%r234, 0;
	st.shared.u32 	[%r108], %r234;
	setp.ltu.f32 	%p19, %f7, 0f00000000;
	@%p19 bra 	$L__BB3_91;
	ld.param.f32 	%f514, [_Z35BackProjTransConeArcDisCUDA3dKernelILb0EEvPfyPKfiiiiiiffffffffffff_param_12];
	cvt.rn.f64.u32 	%fd55, %r5;
	cvt.rn.f64.s32 	%fd56, %r180;
	mul.f64 	%fd57, %fd56, 0d3FE0000000000000;
	sub.f64 	%fd58, %fd55, %fd57;
	cvt.f64.f32 	%fd59, %f514;
	cvt.f64.f32 	%fd60, %f183;
	fma.rn.f64 	%fd61, %fd58, %fd59, %fd60;
	cvt.f64.f32 	%fd62, %f1;
	add.f64 	%fd301, %fd61, %fd62;
	add.s32 	%r235, %r7, 1;
	cvt.rn.f64.u32 	%fd63, %r235;
	sub.f64 	%fd64, %fd63, %fd57;
	fma.rn.f64 	%fd65, %fd64, %fd59, %fd60;
	add.f64 	%fd66, %fd65, %fd62;
	cvt.rn.f32.f64 	%f567, %fd66;
	cvt.f64.f32 	%fd67, %f567;
	mul.f64 	%fd68, %fd59, 0d3FE0000000000000;
	sub.f64 	%fd25, %fd67, %fd68;
	abs.f64 	%fd26, %fd25;
	setp.neu.f64 	%p20, %fd26, 0d7FF0000000000000;
	@%p20 bra 	$L__BB3_88;
	mov.f64 	%fd74, 0d0000000000000000;
	mul.rn.f64 	%fd299, %fd25, %fd74;
	mov.b32 	%r509, 0;
	bra.uni 	$L__BB3_90;
$L__BB3_88:
	mul.f64 	%fd69, %fd25, 0d3FE45F306DC9C883;
	cvt.rni.s32.f64 	%r509, %fd69;
	cvt.rn.f64.s32 	%fd70, %r509;
	fma.rn.f64 	%fd71, %fd70, 0dBFF921FB54442D18, %fd25;
	fma.rn.f64 	%fd72, %fd70, 0dBC91A62633145C00, %fd71;
	fma.rn.f64 	%fd299, %fd70, 0dB97B839A252049C0, %fd72;
	setp.ltu.f64 	%p21, %fd26, 0d41E0000000000000;
	@%p21 bra 	$L__BB3_90;
	{ // callseq 12, 0
	.param .b64 param0;
	st.param.f64 	[param0], %fd25;
	.param .align 16 .b8 retval0[16];
	call.uni (retval0), 
	__internal_trig_reduction_slowpathd, 
	(
	param0
	);
	ld.param.f64 	%fd299, [retval0];
	ld.param.b32 	%r509, [retval0+8];
	} // callseq 12
$L__BB3_90:
	shl.b32 	%r238, %r509, 6;
	cvt.u64.u32 	%rd73, %r238;
	and.b64  	%rd74, %rd73, 64;
	mov.u64 	%rd75, __cudart_sin_cos_coeffs;
	add.s64 	%rd76, %rd75, %rd74;
	mul.rn.f64 	%fd75, %fd299, %fd299;
	and.b32  	%r239, %r509, 1;
	setp.eq.b32 	%p22, %r239, 1;
	selp.f64 	%fd76, 0dBDA8FF8320FD8164, 0d3DE5DB65F9785EBA, %p22;
	ld.global.nc.v2.f64 	{%fd77, %fd78}, [%rd76];
	fma.rn.f64 	%fd79, %fd76, %fd75, %fd77;
	fma.rn.f64 	%fd80, %fd79, %fd75, %fd78;
	ld.global.nc.v2.f64 	{%fd81, %fd82}, [%rd76+16];
	fma.rn.f64 	%fd83, %fd80, %fd75, %fd81;
	fma.rn.f64 	%fd84, %fd83, %fd75, %fd82;
	ld.global.nc.v2.f64 	{%fd85, %fd86}, [%rd76+32];
	fma.rn.f64 	%fd87, %fd84, %fd75, %fd85;
	fma.rn.f64 	%fd88, %fd87, %fd75, %fd86;
	fma.rn.f64 	%fd89, %fd88, %fd299, %fd299;
	fma.rn.f64 	%fd90, %fd88, %fd75, 0d3FF0000000000000;
	selp.f64 	%fd91, %fd90, %fd89, %p22;
	and.b32  	%r240, %r509, 2;
	setp.eq.s32 	%p23, %r240, 0;
	mov.f64 	%fd92, 0d0000000000000000;
	sub.f64 	%fd93, %fd92, %fd91;
	selp.f64 	%fd94, %fd91, %fd93, %p23;
	cvt.f64.f32 	%fd95, %f179;
	cvt.f64.f32 	%fd96, %f12;
	fma.rn.f64 	%fd302, %fd94, %fd95, %fd96;
	mov.f32 	%f568, 0f3F800000;
	bra.uni 	$L__BB3_96;
$L__BB3_91:
	ld.param.f32 	%f515, [_Z35BackProjTransConeArcDisCUDA3dKernelILb0EEvPfyPKfiiiiiiffffffffffff_param_12];
	cvt.rn.f64.s32 	%fd97, %r180;
	mul.f64 	%fd98, %fd97, 0d3FE0000000000000;
	cvt.rn.f64.u32 	%fd99, %r5;
	sub.f64 	%fd100, %fd98, %fd99;
	cvt.f64.f32 	%fd101, %f515;
	cvt.f64.f32 	%fd102, %f183;
	fma.rn.f64 	%fd103, %fd100, %fd101, %fd102;
	cvt.f64.f32 	%fd104, %f1;
	add.f64 	%fd301, %fd103, %fd104;
	cvt.rn.f64.u32 	%fd105, %r7;
	sub.f64 	%fd106, %fd98, %fd105;
	add.f64 	%fd107, %fd106, 0dBFF0000000000000;
	fma.rn.f64 	%fd108, %fd107, %fd101, %fd102;
	add.f64 	%fd109, %fd108, %fd104;
	cvt.rn.f32.f64 	%f567, %fd109;
	cvt.f64.f32 	%fd110, %f567;
	fma.rn.f64 	%fd33, %fd101, 0d3FE0000000000000, %fd110;
	abs.f64 	%fd34, %fd33;
	setp.neu.f64 	%p24, %fd34, 0d7FF0000000000000;
	@%p24 bra 	$L__BB3_93;
	mov.f64 	%fd116, 0d0000000000000000;
	mul.rn.f64 	%fd300, %fd33, %fd116;
	mov.b32 	%r510, 0;
	bra.uni 	$L__BB3_95;
$L__BB3_93:
	mul.f64 	%fd111, %fd33, 0d3FE45F306DC9C883;
	cvt.rni.s32.f64 	%r510, %fd111;
	cvt.rn.f64.s32 	%fd112, %r510;
	fma.rn.f64 	%fd113, %fd112, 0dBFF921FB54442D18, %fd33;
	fma.rn.f64 	%fd114, %fd112, 0dBC91A62633145C00, %fd113;
	fma.rn.f64 	%fd300, %fd112, 0dB97B839A252049C0, %fd114;
	setp.ltu.f64 	%p25, %fd34, 0d41E0000000000000;
	@%p25 bra 	$L__BB3_95;
	{ // callseq 13, 0
	.param .b64 param0;
	st.param.f64 	[param0], %fd33;
	.param .align 16 .b8 retval0[16];
	call.uni (retval0), 
	__internal_trig_reduction_slowpathd, 
	(
	param0
	);
	ld.param.f64 	%fd300, [retval0];
	ld.param.b32 	%r510, [retval0+8];
	} // callseq 13
$L__BB3_95:
	shl.b32 	%r243, %r510, 6;
	cvt.u64.u32 	%rd77, %r243;
	and.b64  	%rd78, %rd77, 64;
	mov.u64 	%rd79, __cudart_sin_cos_coeffs;
	add.s64 	%rd80, %rd79, %rd78;
	mul.rn.f64 	%fd117, %fd300, %fd300;
	and.b32  	%r244, %r510, 1;
	setp.eq.b32 	%p26, %r244, 1;
	selp.f64 	%fd118, 0dBDA8FF8320FD8164, 0d3DE5DB65F9785EBA, %p26;
	ld.global.nc.v2.f64 	{%fd119, %fd120}, [%rd80];
	fma.rn.f64 	%fd121, %fd118, %fd117, %fd119;
	fma.rn.f64 	%fd122, %fd121, %fd117, %fd120;
	ld.global.nc.v2.f64 	{%fd123, %fd124}, [%rd80+16];
	fma.rn.f64 	%fd125, %fd122, %fd117, %fd123;
	fma.rn.f64 	%fd126, %fd125, %fd117, %fd124;
	ld.global.nc.v2.f64 	{%fd127, %fd128}, [%rd80+32];
	fma.rn.f64 	%fd129, %fd126, %fd117, %fd127;
	fma.rn.f64 	%fd130, %fd129, %fd117, %fd128;
	fma.rn.f64 	%fd131, %fd130, %fd300, %fd300;
	fma.rn.f64 	%fd132, %fd130, %fd117, 0d3FF0000000000000;
	selp.f64 	%fd133, %fd132, %fd131, %p26;
	and.b32  	%r245, %r510, 2;
	setp.eq.s32 	%p27, %r245, 0;
	mov.f64 	%fd134, 0d0000000000000000;
	sub.f64 	%fd135, %fd134, %fd133;
	selp.f64 	%fd136, %fd133, %fd135, %p27;
	cvt.f64.f32 	%fd137, %f179;
	cvt.f64.f32 	%fd138, %f12;
	fma.rn.f64 	%fd302, %fd136, %fd137, %fd138;
	mov.f32 	%f568, 0fBF800000;
$L__BB3_96:
	cvt.rn.f32.f64 	%f99, %fd302;
	cvt.rn.f32.f64 	%f100, %fd301;
	mul.f32 	%f223, %f100, 0f3F22F983;
	cvt.rni.s32.f32 	%r514, %f223;
	cvt.rn.f32.s32 	%f224, %r514;
	fma.rn.f32 	%f225, %f224, 0fBFC90FDA, %f100;
	fma.rn.f32 	%f226, %f224, 0fB3A22168, %f225;
	fma.rn.f32 	%f569, %f224, 0fA7C234C5, %f226;
	abs.f32 	%f102, %f100;
	setp.ltu.f32 	%p28, %f102, 0f47CE4780;
	@%p28 bra 	$L__BB3_104;
	setp.neu.f32 	%p29, %f102, 0f7F800000;
	@%p29 bra 	$L__BB3_99;
	mov.f32 	%f229, 0f00000000;
	mul.rn.f32 	%f569, %f100, %f229;
	mov.b32 	%r514, 0;
	bra.uni 	$L__BB3_104;
$L__BB3_99:
	mov.b32 	%r116, %f100;
	mov.b64 	%rd166, 0;
	mov.b32 	%r511, 0;
	mov.u64 	%rd164, __cudart_i2opi_f;
	shl.b32 	%r248, %r116, 8;
	or.b32  	%r249, %r248, -2147483648;
	mov.u64 	%rd165, %rd1;
$L__BB3_100:
	.pragma "nounroll";
	ld.global.nc.u32 	%r247, [%rd164];
	mad.wide.u32 	%rd83, %r247, %r249, %rd166;
	shr.u64 	%rd166, %rd83, 32;
	st.local.u32 	[%rd165], %rd83;
	add.s32 	%r511, %r511, 1;
	add.s64 	%rd165, %rd165, 4;
	add.s64 	%rd164, %rd164, 4;
	setp.ne.s32 	%p30, %r511, 6;
	@%p30 bra 	$L__BB3_100;
	shr.u32 	%r250, %r116, 23;
	st.local.u32 	[%rd1+24], %rd166;
	and.b32  	%r119, %r250, 31;
	and.b32  	%r251, %r250, 224;
	add.s32 	%r252, %r251, -128;
	shr.u32 	%r253, %r252, 5;
	mul.wide.u32 	%rd84, %r253, 4;
	sub.s64 	%rd40, %rd1, %rd84;
	ld.local.u32 	%r512, [%rd40+24];
	ld.local.u32 	%r513, [%rd40+20];
	setp.eq.s32 	%p31, %r119, 0;
	@%p31 bra 	$L__BB3_103;
	shf.l.wrap.b32 	%r512, %r513, %r512, %r119;
	ld.local.u32 	%r254, [%rd40+16];
	shf.l.wrap.b32 	%r513, %r254, %r513, %r119;
$L__BB3_103:
	shr.u32 	%r255, %r512, 30;
	shf.l.wrap.b32 	%r256, %r513, %r512, 2;
	shl.b32 	%r257, %r513, 2;
	shr.u32 	%r258, %r256, 31;
	add.s32 	%r259, %r258, %r255;
	neg.s32 	%r260, %r259;
	setp.lt.s32 	%p32, %r116, 0;
	selp.b32 	%r514, %r260, %r259, %p32;
	xor.b32  	%r261, %r256, %r116;
	shr.s32 	%r262, %r256, 31;
	xor.b32  	%r263, %r262, %r256;
	xor.b32  	%r264, %r262, %r257;
	cvt.u64.u32 	%rd85, %r263;
	shl.b64 	%rd86, %rd85, 32;
	cvt.u64.u32 	%rd87, %r264;
	or.b64  	%rd88, %rd86, %rd87;
	cvt.rn.f64.s64 	%fd139, %rd88;
	mul.f64 	%fd140, %fd139, 0d3BF921FB54442D19;
	cvt.rn.f32.f64 	%f227, %fd140;
	neg.f32 	%f228, %f227;
	setp.lt.s32 	%p33, %r261, 0;
	selp.f32 	%f569, %f228, %f227, %p33;
$L__BB3_104:
	mul.f32 	%f230, %f569, %f569;
	fma.rn.f32 	%f231, %f230, 0f3C190000, 0f3B560000;
	fma.rn.f32 	%f232, %f231, %f230, 0f3CC70000;
	fma.rn.f32 	%f233, %f232, %f230, 0f3D5B0000;
	fma.rn.f32 	%f234, %f233, %f230, 0f3E089438;
	fma.rn.f32 	%f235, %f234, %f230, 0f3EAAAA88;
	mul.rn.f32 	%f236, %f230, %f569;
	fma.rn.f32 	%f237, %f235, %f236, %f569;
	abs.f32 	%f238, %f569;
	setp.eq.f32 	%p34, %f238, 0f3A00B43C;
	selp.f32 	%f239, %f569, %f237, %p34;
	and.b32  	%r266, %r514, 1;
	setp.eq.b32 	%p35, %r266, 1;
	neg.f32 	%f240, %f239;
	rcp.approx.ftz.f32 	%f241, %f240;
	selp.f32 	%f242, %f241, %f239, %p35;
	div.rn.f32 	%f243, %f12, %f242;
	add.f32 	%f106, %f13, %f243;
	mul.f32 	%f244, %f567, 0f3F22F983;
	cvt.rni.s32.f32 	%r518, %f244;
	cvt.rn.f32.s32 	%f245, %r518;
	fma.rn.f32 	%f246, %f245, 0fBFC90FDA, %f567;
	fma.rn.f32 	%f247, %f245, 0fB3A22168, %f246;
	fma.rn.f32 	%f570, %f245, 0fA7C234C5, %f247;
	abs.f32 	%f108, %f567;
	setp.ltu.f32 	%p36, %f108, 0f47CE4780;
	@%p36 bra 	$L__BB3_112;
	setp.neu.f32 	%p37, %f108, 0f7F800000;
	@%p37 bra 	$L__BB3_107;
	mov.f32 	%f250, 0f00000000;
	mul.rn.f32 	%f570, %f567, %f250;
	mov.b32 	%r518, 0;
	bra.uni 	$L__BB3_112;
$L__BB3_107:
	mov.b32 	%r129, %f567;
	mov.b64 	%rd167, 0;
	mov.b32 	%r515, 0;
	mov.u64 	%rd91, __cudart_i2opi_f;
	shl.b32 	%r269, %r129, 8;
	or.b32  	%r270, %r269, -2147483648;
$L__BB3_108:
	.pragma "nounroll";
	mul.wide.u32 	%rd90, %r515, 4;
	add.s64 	%rd92, %rd91, %rd90;
	ld.global.nc.u32 	%r268, [%rd92];
	mad.wide.u32 	%rd93, %r268, %r270, %rd167;
	shr.u64 	%rd167, %rd93, 32;
	add.s64 	%rd94, %rd1, %rd90;
	st.local.u32 	[%rd94], %rd93;
	add.s32 	%r515, %r515, 1;
	setp.ne.s32 	%p38, %r515, 6;
	@%p38 bra 	$L__BB3_108;
	shr.u32 	%r271, %r129, 23;
	st.local.u32 	[%rd1+24], %rd167;
	and.b32  	%r132, %r271, 31;
	and.b32  	%r272, %r271, 224;
	add.s32 	%r273, %r272, -128;
	shr.u32 	%r274, %r273, 5;
	mul.wide.u32 	%rd95, %r274, 4;
	sub.s64 	%rd43, %rd1, %rd95;
	ld.local.u32 	%r516, [%rd43+24];
	ld.local.u32 	%r517, [%rd43+20];
	setp.eq.s32 	%p39, %r132, 0;
	@%p39 bra 	$L__BB3_111;
	shf.l.wrap.b32 	%r516, %r517, %r516, %r132;
	ld.local.u32 	%r275, [%rd43+16];
	shf.l.wrap.b32 	%r517, %r275, %r517, %r132;
$L__BB3_111:
	shr.u32 	%r276, %r516, 30;
	shf.l.wrap.b32 	%r277, %r517, %r516, 2;
	shl.b32 	%r278, %r517, 2;
	shr.u32 	%r279, %r277, 31;
	add.s32 	%r280, %r279, %r276;
	neg.s32 	%r281, %r280;
	setp.lt.s32 	%p40, %r129, 0;
	selp.b32 	%r518, %r281, %r280, %p40;
	xor.b32  	%r282, %r277, %r129;
	shr.s32 	%r283, %r277, 31;
	xor.b32  	%r284, %r283, %r277;
	xor.b32  	%r285, %r283, %r278;
	cvt.u64.u32 	%rd96, %r284;
	shl.b64 	%rd97, %rd96, 32;
	cvt.u64.u32 	%rd98, %r285;
	or.b64  	%rd99, %rd97, %rd98;
	cvt.rn.f64.s64 	%fd141, %rd99;
	mul.f64 	%fd142, %fd141, 0d3BF921FB54442D19;
	cvt.rn.f32.f64 	%f248, %fd142;
	neg.f32 	%f249, %f248;
	setp.lt.s32 	%p41, %r282, 0;
	selp.f32 	%f570, %f249, %f248, %p41;
$L__BB3_112:
	ld.param.f32 	%f523, [_Z35BackProjTransConeArcDisCUDA3dKernelILb0EEvPfyPKfiiiiiiffffffffffff_param_13];
	mul.f32 	%f251, %f570, %f570;
	fma.rn.f32 	%f252, %f251, 0f3C190000, 0f3B560000;
	fma.rn.f32 	%f253, %f252, %f251, 0f3CC70000;
	fma.rn.f32 	%f254, %f253, %f251, 0f3D5B0000;
	fma.rn.f32 	%f255, %f254, %f251, 0f3E089438;
	fma.rn.f32 	%f256, %f255, %f251, 0f3EAAAA88;
	mul.rn.f32 	%f257, %f251, %f570;
	fma.rn.f32 	%f258, %f256, %f257, %f570;
	abs.f32 	%f259, %f570;
	setp.eq.f32 	%p42, %f259, 0f3A00B43C;
	selp.f32 	%f260, %f570, %f258, %p42;
	and.b32  	%r287, %r518, 1;
	setp.eq.b32 	%p43, %r287, 1;
	neg.f32 	%f261, %f260;
	rcp.approx.ftz.f32 	%f262, %f261;
	selp.f32 	%f263, %f262, %f260, %p43;
	div.rn.f32 	%f264, %f12, %f263;
	add.f32 	%f587, %f13, %f264;
	sub.f32 	%f265, %f12, %f99;
	div.rn.f32 	%f266, %f12, %f265;
	mul.f32 	%f113, %f266, %f14;
	add.f32 	%f267, %f523, %f14;
	mul.f32 	%f114, %f267, %f266;
	setp.ne.s32 	%p44, %r6, 0;
	@%p44 bra 	$L__BB3_114;
	st.shared.f32 	[_ZZ35BackProjTransConeArcDisCUDA3dKernelILb0EEvPfyPKfiiiiiiffffffffffffE15DetColProj2Axis], %f106;
$L__BB3_114:
	ld.param.f32 	%f532, [_Z35BackProjTransConeArcDisCUDA3dKernelILb0EEvPfyPKfiiiiiiffffffffffff_param_18];
	ld.param.f32 	%f530, [_Z35BackProjTransConeArcDisCUDA3dKernelILb0EEvPfyPKfiiiiiiffffffffffff_param_17];
	ld.param.f32 	%f512, [_Z35BackProjTransConeArcDisCUDA3dKernelILb0EEvPfyPKfiiiiiiffffffffffff_param_11];
	ld.param.f32 	%f510, [_Z35BackProjTransConeArcDisCUDA3dKernelILb0EEvPfyPKfiiiiiiffffffffffff_param_10];
	mov.u32 	%r289, _ZZ35BackProjTransConeArcDisCUDA3dKernelILb0EEvPfyPKfiiiiiiffffffffffffE15DetColProj2Axis;
	add.s32 	%r290, %r289, %r232;
	st.shared.f32 	[%r290+4], %f587;
	mov.u32 	%r291, _ZZ35BackProjTransConeArcDisCUDA3dKernelILb0EEvPfyPKfiiiiiiffffffffffffE16DetRow0Proj2Axis;
	add.s32 	%r292, %r291, %r232;
	st.shared.f32 	[%r292], %f113;
	mov.u32 	%r293, _ZZ35BackProjTransConeArcDisCUDA3dKernelILb0EEvPfyPKfiiiiiiffffffffffffE16DetRow1Proj2Axis;
	add.s32 	%r294, %r293, %r232;
	st.shared.f32 	[%r294], %f114;
	bar.sync 	0;
	neg.s32 	%r295, %r178;
	cvt.rn.f64.s32 	%fd143, %r295;
	mul.f64 	%fd144, %fd143, 0d3FE0000000000000;
	cvt.f64.f32 	%fd145, %f510;
	cvt.f64.f32 	%fd146, %f530;
	fma.rn.f64 	%fd42, %fd144, %fd145, %fd146;
	cvt.rn.f64.s32 	%fd147, %r178;
	mul.f64 	%fd148, %fd147, 0d3FE0000000000000;
	fma.rn.f64 	%fd43, %fd148, %fd145, %fd146;
	neg.s32 	%r296, %r179;
	cvt.rn.f64.s32 	%fd149, %r296;
	mul.f64 	%fd150, %fd149, 0d3FE0000000000000;
	cvt.f64.f32 	%fd151, %f512;
	cvt.f64.f32 	%fd152, %f532;
	fma.rn.f64 	%fd153, %fd150, %fd151, %fd152;
	cvt.rn.f32.f64 	%f115, %fd153;
	cvt.rn.f64.s32 	%fd154, %r179;
	mul.f64 	%fd155, %fd154, 0d3FE0000000000000;
	fma.rn.f64 	%fd156, %fd155, %fd151, %fd152;
	cvt.rn.f32.f64 	%f116, %fd156;
	setp.eq.s32 	%p45, %r177, 0;
	@%p45 bra 	$L__BB3_147;
	cvt.rn.f32.f64 	%f268, %fd43;
	cvt.rn.f32.f64 	%f269, %fd42;
	mul.f32 	%f117, %f12, %f269;
	mul.f32 	%f118, %f12, %f268;
	cvt.rn.f64.s32 	%fd157, %r180;
	mul.f64 	%fd158, %fd157, 0d3FE0000000000000;
	cvt.rn.f64.u32 	%fd159, %r5;
	sub.f64 	%fd44, %fd158, %fd159;
	mul.lo.s32 	%r141, %r2, %r179;
	mov.b32 	%r519, 0;
	mov.u64 	%rd100, __cudart_i2opi_f;
	mov.u32 	%r520, %r519;
$L__BB3_116:
	mov.u32 	%r143, %r520;
	add.s32 	%r144, %r519, %r6;
	setp.ge.s32 	%p46, %r144, %r177;
	@%p46 bra 	$L__BB3_146;
	ld.param.f32 	%f528, [_Z35BackProjTransConeArcDisCUDA3dKernelILb0EEvPfyPKfiiiiiiffffffffffff_param_16];
	ld.param.f32 	%f508, [_Z35BackProjTransConeArcDisCUDA3dKernelILb0EEvPfyPKfiiiiiiffffffffffff_param_9];
	cvt.rn.f64.s32 	%fd160, %r144;
	cvt.rn.f64.s32 	%fd161, %r177;
	mul.f64 	%fd162, %fd161, 0d3FE0000000000000;
	sub.f64 	%fd163, %fd160, %fd162;
	add.f64 	%fd164, %fd163, 0d3FE0000000000000;
	cvt.f64.f32 	%fd165, %f508;
	cvt.f64.f32 	%fd166, %f528;
	fma.rn.f64 	%fd167, %fd164, %fd165, %fd166;
	cvt.rn.f32.f64 	%f270, %fd167;
	mul.f32 	%f271, %f13, %f270;
	sub.f32 	%f272, %f271, %f117;
	sub.f32 	%f273, %f270, %f12;
	div.rn.f32 	%f120, %f272, %f273;
	sub.f32 	%f274, %f271, %f118;
	div.rn.f32 	%f275, %f274, %f273;
	sub.f32 	%f276, %f12, %f270;
	div.rn.f32 	%f277, %f12, %f276;
	mul.f32 	%f121, %f277, %f115;
	mul.f32 	%f122, %f277, %f116;
	sub.f32 	%f278, %f275, %f120;
	cvt.rn.f32.s32 	%f279, %r178;
	div.rn.f32 	%f123, %f278, %f279;
	sub.f32 	%f280, %f122, %f121;
	cvt.rn.f32.s32 	%f281, %r179;
	div.rn.f32 	%f124, %f280, %f281;
	ld.global.nc.f32 	%f282, [%rd2];
	add.f32 	%f125, %f183, %f282;
	mul.f32 	%f283, %f125, 0f3F22F983;
	cvt.rni.s32.f32 	%r524, %f283;
	cvt.rn.f32.s32 	%f284, %r524;
	fma.rn.f32 	%f285, %f284, 0fBFC90FDA, %f125;
	fma.rn.f32 	%f286, %f284, 0fB3A22168, %f285;
	fma.rn.f32 	%f572, %f284, 0fA7C234C5, %f286;
	abs.f32 	%f127, %f125;
	setp.ltu.f32 	%p47, %f127, 0f47CE4780;
	@%p47 bra 	$L__BB3_125;
	setp.neu.f32 	%p48, %f127, 0f7F800000;
	@%p48 bra 	$L__BB3_120;
	mov.f32 	%f289, 0f00000000;
	mul.rn.f32 	%f572, %f125, %f289;
	mov.b32 	%r524, 0;
	bra.uni 	$L__BB3_125;
$L__BB3_120:
	mov.b32 	%r146, %f125;
	mov.b64 	%rd170, 0;
	mov.b32 	%r521, 0;
	mov.u64 	%rd168, %rd100;
	mov.u64 	%rd169, %rd1;
$L__BB3_121:
	.pragma "nounroll";
	ld.global.nc.u32 	%r299, [%rd168];
	shl.b32 	%r300, %r146, 8;
	or.b32  	%r301, %r300, -2147483648;
	mad.wide.u32 	%rd102, %r299, %r301, %rd170;
	shr.u64 	%rd170, %rd102, 32;
	st.local.u32 	[%rd169], %rd102;
	add.s32 	%r521, %r521, 1;
	add.s64 	%rd169, %rd169, 4;
	add.s64 	%rd168, %rd168, 4;
	setp.ne.s32 	%p49, %r521, 6;
	@%p49 bra 	$L__BB3_121;
	shr.u32 	%r302, %r146, 23;
	st.local.u32 	[%rd1+24], %rd170;
	and.b32  	%r149, %r302, 31;
	and.b32  	%r303, %r302, 224;
	add.s32 	%r304, %r303, -128;
	shr.u32 	%r305, %r304, 5;
	mul.wide.u32 	%rd103, %r305, 4;
	sub.s64 	%rd50, %rd1, %rd103;
	ld.local.u32 	%r522, [%rd50+24];
	ld.local.u32 	%r523, [%rd50+20];
	setp.eq.s32 	%p50, %r149, 0;
	@%p50 bra 	$L__BB3_124;
	shf.l.wrap.b32 	%r522, %r523, %r522, %r149;
	ld.local.u32 	%r306, [%rd50+16];
	shf.l.wrap.b32 	%r523, %r306, %r523, %r149;
$L__BB3_124:
	shr.u32 	%r307, %r522, 30;
	shf.l.wrap.b32 	%r308, %r523, %r522, 2;
	shl.b32 	%r309, %r523, 2;
	shr.u32 	%r310, %r308, 31;
	add.s32 	%r311, %r310, %r307;
	neg.s32 	%r312, %r311;
	setp.lt.s32 	%p51, %r146, 0;
	selp.b32 	%r524, %r312, %r311, %p51;
	xor.b32  	%r313, %r308, %r146;
	shr.s32 	%r314, %r308, 31;
	xor.b32  	%r315, %r314, %r308;
	xor.b32  	%r316, %r314, %r309;
	cvt.u64.u32 	%rd104, %r315;
	shl.b64 	%rd105, %rd104, 32;
	cvt.u64.u32 	%rd106, %r316;
	or.b64  	%rd107, %rd105, %rd106;
	cvt.rn.f64.s64 	%fd168, %rd107;
	mul.f64 	%fd169, %fd168, 0d3BF921FB54442D19;
	cvt.rn.f32.f64 	%f287, %fd169;
	neg.f32 	%f288, %f287;
	setp.lt.s32 	%p52, %r313, 0;
	selp.f32 	%f572, %f288, %f287, %p52;
$L__BB3_125:
	ld.param.f32 	%f516, [_Z35BackProjTransConeArcDisCUDA3dKernelILb0EEvPfyPKfiiiiiiffffffffffff_param_12];
	sub.f32 	%f290, %f13, %f120;
	div.rn.f32 	%f291, %f290, %f12;
	mul.f32 	%f292, %f572, %f572;
	fma.rn.f32 	%f293, %f292, 0f3C190000, 0f3B560000;
	fma.rn.f32 	%f294, %f293, %f292, 0f3CC70000;
	fma.rn.f32 	%f295, %f294, %f292, 0f3D5B0000;
	fma.rn.f32 	%f296, %f295, %f292, 0f3E089438;
	fma.rn.f32 	%f297, %f296, %f292, 0f3EAAAA88;
	mul.rn.f32 	%f298, %f292, %f572;
	fma.rn.f32 	%f299, %f297, %f298, %f572;
	abs.f32 	%f300, %f572;
	setp.eq.f32 	%p53, %f300, 0f3A00B43C;
	selp.f32 	%f301, %f572, %f299, %p53;
	and.b32  	%r319, %r524, 1;
	setp.eq.b32 	%p54, %r319, 1;
	neg.f32 	%f302, %f301;
	rcp.approx.ftz.f32 	%f303, %f302;
	selp.f32 	%f304, %f303, %f301, %p54;
	mov.f32 	%f305, 0fBF800000;
	div.rn.f32 	%f306, %f305, %f304;
	sub.f32 	%f307, %f291, %f306;
	fma.rn.f32 	%f308, %f291, %f306, 0f3F800000;
	div.rn.f32 	%f309, %f307, %f308;
	abs.f32 	%f310, %f309;
	setp.gt.f32 	%p55, %f310, 0f3F800000;
	rcp.approx.ftz.f32 	%f311, %f310;
	selp.f32 	%f312, %f311, %f310, %p55;
	mul.f32 	%f313, %f312, %f312;
	fma.rn.f32 	%f314, %f313, 0f3B2090AA, 0fBC6BE14F;
	fma.rn.f32 	%f315, %f314, %f313, 0f3D23397E;
	fma.rn.f32 	%f316, %f315, %f313, 0fBD948A7A;
	fma.rn.f32 	%f317, %f316, %f313, 0f3DD76B21;
	fma.rn.f32 	%f318, %f317, %f313, 0fBE111E88;
	fma.rn.f32 	%f319, %f318, %f313, 0f3E4CAF60;
	fma.rn.f32 	%f320, %f319, %f313, 0fBEAAAA27;
	mul.f32 	%f321, %f313, %f320;
	fma.rn.f32 	%f322, %f321, %f312, %f312;
	neg.f32 	%f323, %f322;
	fma.rn.f32 	%f324, 0f3F6EE581, 0f3FD774EB, %f323;
	selp.f32 	%f325, %f324, %f322, %p55;
	setp.num.f32 	%p56, %f310, %f310;
	copysign.f32 	%f326, %f309, %f325;
	selp.f32 	%f327, %f326, %f325, %p56;
	mul.f32 	%f328, %f568, %f327;
	div.rn.f32 	%f329, %f328, %f516;
	cvt.f64.f32 	%fd170, %f329;
	add.f64 	%fd171, %fd44, %fd170;
	cvt.rmi.f64.f64 	%fd172, %fd171;
	cvt.rzi.s32.f64 	%r528, %fd172;
	setp.gt.s32 	%p57, %r528, -1;
	mov.b32 	%r527, 0;
	mov.f32 	%f576, %f120;
	@%p57 bra 	$L__BB3_127;
	ld.shared.f32 	%f576, [_ZZ35BackProjTransConeArcDisCUDA3dKernelILb0EEvPfyPKfiiiiiiffffffffffffE15DetColProj2Axis];
	sub.f32 	%f330, %f576, %f120;
	div.rn.f32 	%f331, %f330, %f123;
	cvt.rmi.f32.f32 	%f332, %f331;
	cvt.rzi.s32.f32 	%r527, %f332;
	mov.b32 	%r528, 0;
$L__BB3_127:
	add.s32 	%r321, %r527, 1;
	cvt.rn.f32.s32 	%f333, %r321;
	fma.rn.f32 	%f577, %f123, %f333, %f120;
	setp.ge.s32 	%p58, %r528, %r8;
	@%p58 bra 	$L__BB3_129;
	shl.b32 	%r322, %r528, 2;
	mov.u32 	%r323, _ZZ35BackProjTransConeArcDisCUDA3dKernelILb0EEvPfyPKfiiiiiiffffffffffffE15DetColProj2Axis;
	add.s32 	%r324, %r323, %r322;
	ld.shared.f32 	%f587, [%r324+4];
$L__BB3_129:
	setp.ge.s32 	%p60, %r527, %r178;
	mov.f32 	%f575, 0f00000000;
	or.pred  	%p61, %p60, %p58;
	@%p61 bra 	$L__BB3_144;
	cvt.rn.f32.s32 	%f136, %r144;
	mov.f32 	%f575, 0f00000000;
$L__BB3_131:
	mov.f32 	%f139, %f577;
	shl.b32 	%r326, %r528, 2;
	mov.u32 	%r327, _ZZ35BackProjTransConeArcDisCUDA3dKernelILb0EEvPfyPKfiiiiiiffffffffffffE16DetRow0Proj2Axis;
	add.s32 	%r328, %r327, %r326;
	ld.shared.f32 	%f336, [%r328];
	max.f32 	%f580, %f121, %f336;
	mov.u32 	%r329, _ZZ35BackProjTransConeArcDisCUDA3dKernelILb0EEvPfyPKfiiiiiiffffffffffffE16DetRow1Proj2Axis;
	add.s32 	%r330, %r329, %r326;
	ld.shared.f32 	%f337, [%r330];
	min.f32 	%f142, %f122, %f337;
	setp.eq.f32 	%p62, %f580, %f121;
	mov.b32 	%r529, 0;
	@%p62 bra 	$L__BB3_133;
	sub.f32 	%f338, %f580, %f121;
	div.rn.f32 	%f339, %f338, %f124;
	cvt.rmi.f32.f32 	%f340, %f339;
	cvt.rzi.s32.f32 	%r529, %f340;
$L__BB3_133:
	add.s32 	%r331, %r529, 1;
	cvt.rn.f32.s32 	%f341, %r331;
	fma.rn.f32 	%f579, %f124, %f341, %f121;
	setp.geu.f32 	%p63, %f139, %f587;
	@%p63 bra 	$L__BB3_138;
	sub.f32 	%f144, %f139, %f576;
	setp.geu.f32 	%p72, %f580, %f142;
	setp.ge.s32 	%p73, %r529, %r179;
	or.pred  	%p74, %p72, %p73;
	@%p74 bra 	$L__BB3_137;
	not.b32 	%r341, %r527;
	add.s32 	%r342, %r178, %r341;
	cvt.rn.f32.s32 	%f145, %r342;
	mul.f32 	%f353, %f123, %f124;
	div.rn.f32 	%f146, %f144, %f353;
$L__BB3_136:
	setp.gt.f32 	%p75, %f579, %f142;
	selp.f32 	%f150, %f142, %f579, %p75;
	sub.f32 	%f354, %f150, %f580;
	mul.f32 	%f355, %f146, %f354;
	add.s32 	%r343, %r529, %r141;
	cvt.rn.f32.s32 	%f356, %r343;
	tex.3d.v4.f32.f32 	{%f357, %f358, %f359, %f360}, [%rd52, {%f136, %f145, %f356, %f356}];
	fma.rn.f32 	%f575, %f355, %f357, %f575;
	add.s32 	%r529, %r529, 1;
	add.f32 	%f579, %f124, %f150;
	setp.lt.f32 	%p76, %f150, %f142;
	setp.lt.s32 	%p77, %r529, %r179;
	and.pred  	%p78, %p76, %p77;
	mov.f32 	%f580, %f150;
	@%p78 bra 	$L__BB3_136;
$L__BB3_137:
	add.s32 	%r527, %r527, 1;
	add.f32 	%f577, %f123, %f139;
	mov.f32 	%f576, %f139;
	bra.uni 	$L__BB3_143;
$L__BB3_138:
	sub.f32 	%f155, %f587, %f576;
	setp.geu.f32 	%p64, %f580, %f142;
	setp.ge.s32 	%p65, %r529, %r179;
	or.pred  	%p66, %p64, %p65;
	@%p66 bra 	$L__BB3_141;
	not.b32 	%r332, %r527;
	add.s32 	%r333, %r178, %r332;
	cvt.rn.f32.s32 	%f156, %r333;
	mul.f32 	%f342, %f123, %f124;
	div.rn.f32 	%f157, %f155, %f342;
$L__BB3_140:
	setp.gt.f32 	%p67, %f579, %f142;
	selp.f32 	%f161, %f142, %f579, %p67;
	sub.f32 	%f343, %f161, %f580;
	mul.f32 	%f344, %f157, %f343;
	add.s32 	%r334, %r529, %r141;
	cvt.rn.f32.s32 	%f345, %r334;
	tex.3d.v4.f32.f32 	{%f346, %f347, %f348, %f349}, [%rd52, {%f136, %f156, %f345, %f345}];
	fma.rn.f32 	%f575, %f344, %f346, %f575;
	add.s32 	%r529, %r529, 1;
	add.f32 	%f579, %f124, %f161;
	setp.lt.f32 	%p68, %f161, %f142;
	setp.lt.s32 	%p69, %r529, %r179;
	and.pred  	%p70, %p68, %p69;
	mov.f32 	%f580, %f161;
	@%p70 bra 	$L__BB3_140;
$L__BB3_141:
	shl.b32 	%r335, %r528, 2;
	mov.u32 	%r336, _ZZ35BackProjTransConeArcDisCUDA3dKernelILb0EEvPfyPKfiiiiiiffffffffffffE8ProjTemp;
	add.s32 	%r337, %r336, %r335;
	atom.shared.add.f32 	%f351, [%r337], %f575;
	add.s32 	%r528, %r528, 1;
	setp.ge.s32 	%p71, %r528, %r8;
	mov.f32 	%f575, 0f00000000;
	mov.f32 	%f577, %f139;
	mov.f32 	%f576, %f587;
	@%p71 bra 	$L__BB3_143;
	mov.u32 	%r339, _ZZ35BackProjTransConeArcDisCUDA3dKernelILb0EEvPfyPKfiiiiiiffffffffffffE15DetColProj2Axis;
	add.s32 	%r340, %r339, %r335;
	ld.shared.f32 	%f587, [%r340+8];
$L__BB3_143:
	setp.lt.s32 	%p79, %r527, %r178;
	setp.lt.s32 	%p80, %r528, %r8;
	and.pred  	%p81, %p79, %p80;
	@%p81 bra 	$L__BB3_131;
$L__BB3_144:
	setp.eq.f32 	%p82, %f575, 0f00000000;
	@%p82 bra 	$L__BB3_146;
	shl.b32 	%r344, %r528, 2;
	mov.u32 	%r345, _ZZ35BackProjTransConeArcDisCUDA3dKernelILb0EEvPfyPKfiiiiiiffffffffffffE8ProjTemp;
	add.s32 	%r346, %r345, %r344;
	atom.shared.add.f32 	%f361, [%r346], %f575;
$L__BB3_146:
	add.s32 	%r520, %r143, 1;
	mad.lo.s32 	%r519, %r4, %r143, %r4;
	setp.lt.u32 	%p83, %r519, %r177;
	@%p83 bra 	$L__BB3_116;
$L__BB3_147:
	bar.sync 	0;
	setp.ge.s32 	%p84, %r7, %r180;
	@%p84 bra 	$L__BB3_149;
	ld.param.f32 	%f526, [_Z35BackProjTransConeArcDisCUDA3dKernelILb0EEvPfyPKfiiiiiiffffffffffff_param_14];
	ld.param.f32 	%f517, [_Z35BackProjTransConeArcDisCUDA3dKernelILb0EEvPfyPKfiiiiiiffffffffffff_param_12];
	ld.param.u32 	%r471, [_Z35BackProjTransConeArcDisCUDA3dKernelILb0EEvPfyPKfiiiiiiffffffffffff_param_8];
	ld.param.u64 	%rd149, [_Z35BackProjTransConeArcDisCUDA3dKernelILb0EEvPfyPKfiiiiiiffffffffffff_param_0];
	ld.shared.f32 	%f362, [%r108];
	mul.f32 	%f363, %f517, %f526;
	mul.f32 	%f364, %f363, %f362;
	st.shared.f32 	[%r108], %f364;
	setp.ge.f32 	%p85, %f7, 0f00000000;
	not.b32 	%r347, %r7;
	add.s32 	%r348, %r180, %r347;
	selp.b32 	%r349, %r7, %r348, %p85;
	mov.u32 	%r350, %ctaid.y;
	mad.lo.s32 	%r351, %r471, %r1, %r350;
	mad.lo.s32 	%r352, %r351, %r180, %r349;
	cvta.to.global.u64 	%rd108, %rd149;
	mul.wide.u32 	%rd109, %r352, 4;
	add.s64 	%rd110, %rd108, %rd109;
	st.global.f32 	[%rd110], %f364;
$L__BB3_149:
	ret;

}
	// .globl	_Z30BackProjConeArcDisCUDA3dKernelILb1EEvPfPKfS2_iiiiiiffffffffffff
.visible .entry _Z30BackProjConeArcDisCUDA3dKernelILb1EEvPfPKfS2_iiiiiiffffffffffff(
	.param .u64 .ptr .align 1 _Z30BackProjConeArcDisCUDA3dKernelILb1EEvPfPKfS2_iiiiiiffffffffffff_param_0,
	.param .u64 .ptr .align 1 _Z30BackProjConeArcDisCUDA3dKernelILb1EEvPfPKfS2_iiiiiiffffffffffff_param_1,
	.param .u64 .ptr .align 1 _Z30BackProjConeArcDisCUDA3dKernelILb1EEvPfPKfS2_iiiiiiffffffffffff_param_2,
	.param .u32 _Z30BackProjConeArcDisCUDA3dKernelILb1EEvPfPKfS2_iiiiiiffffffffffff_param_3,
	.param .u32 _Z30BackProjConeArcDisCUDA3dKernelILb1EEvPfPKfS2_iiiiiiffffffffffff_param_4,
	.param .u32 _Z30BackProjConeArcDisCUDA3dKernelILb1EEvPfPKfS2_iiiiiiffffffffffff_param_5,
	.param .u32 _Z30BackProjConeArcDisCUDA3dKernelILb1EEvPfPKfS2_iiiiiiffffffffffff_param_6,
	.param .u32 _Z30BackProjConeArcDisCUDA3dKernelILb1EEvPfPKfS2_iiiiiiffffffffffff_param_7,
	.param .u32 _Z30BackProjConeArcDisCUDA3dKernelILb1EEvPfPKfS2_iiiiiiffffffffffff_param_8,
	.param .f32 _Z30BackProjConeArcDisCUDA3dKernelILb1EEvPfPKfS2_iiiiiiffffffffffff_param_9,
	.param .f32 _Z30BackProjConeArcDisCUDA3dKernelILb1EEvPfPKfS2_iiiiiiffffffffffff_param_10,
	.param .f32 _Z30BackProjConeArcDisCUDA3dKernelILb1EEvPfPKfS2_iiiiiiffffffffffff_param_11,
	.param .f32 _Z30BackProjConeArcDisCUDA3dKernelILb1EEvPfPKfS2_iiiiiiffffffffffff_param_12,
	.param .f32 _Z30BackProjConeArcDisCUDA3dKernelILb1EEvPfPKfS2_iiiiiiffffffffffff_param_13,
	.param .f32 _Z30BackProjConeArcDisCUDA3dKernelILb1EEvPfPKfS2_iiiiiiffffffffffff_param_14,
	.param .f32 _Z30BackProjConeArcDisCUDA3dKernelILb1EEvPfPKfS2_iiiiiiffffffffffff_param_15,
	.param .f32 _Z30BackProjConeArcDisCUDA3dKernelILb1EEvPfPKfS2_iiiiiiffffffffffff_param_16,
	.param .f32 _Z30BackProjConeArcDisCUDA3dKernelILb1EEvPfPKfS2_iiiiiiffffffffffff_param_17,
	.param .f32 _Z30BackProjConeArcDisCUDA3dKernelILb1EEvPfPKfS2_iiiiiiffffffffffff_param_18,
	.param .f32 _Z30BackProjConeArcDisCUDA3dKernelILb1EEvPfPKfS2_iiiiiiffffffffffff_param_19,
	.param .f32 _Z30BackProjConeArcDisCUDA3dKernelILb1EEvPfPKfS2_iiiiiiffffffffffff_param_20
)
{
	.local .align 4 .b8 	__local_depot4[28];
	.reg .b64 	%SP;
	.reg .b64 	%SPL;
	.reg .pred 	%p<153>;
	.reg .b32 	%r<549>;
	.reg .b32 	%f<558>;
	.reg .b64 	%rd<189>;
	.reg .b64 	%fd<311>;
	// demoted variable
	.shared .align 4 .b8 _ZZ30BackProjConeArcDisCUDA3dKernelILb1EEvPfPKfS2_iiiiiiffffffffffffE8ProjTemp[1024];
	// demoted variable
	.shared .align 4 .b8 _ZZ30BackProjConeArcDisCUDA3dKernelILb1EEvPfPKfS2_iiiiiiffffffffffffE16DetRow0Proj2Axis[1024];
	// demoted variable
	.shared .align 4 .b8 _ZZ30BackProjConeArcDisCUDA3dKernelILb1EEvPfPKfS2_iiiiiiffffffffffffE16DetRow1Proj2Axis[1024];
	// demoted variable
	.shared .align 4 .b8 _ZZ30BackProjConeArcDisCUDA3dKernelILb1EEvPfPKfS2_iiiiiiffffffffffffE15DetColProj2Axis[1028];
	mov.u64 	%SPL, __local_depot4;
	ld.param.u64 	%rd53, [_Z30BackProjConeArcDisCUDA3dKernelILb1EEvPfPKfS2_iiiiiiffffffffffff_param_0];
	ld.param.u64 	%rd54, [_Z30BackProjConeArcDisCUDA3dKernelILb1EEvPfPKfS2_iiiiiiffffffffffff_param_1];
	ld.param.u64 	%rd55, [_Z30BackProjConeArcDisCUDA3dKernelILb1EEvPfPKfS2_iiiiiiffffffffffff_param_2];
	ld.param.u32 	%r178, [_Z30BackProjConeArcDisCUDA3dKernelILb1EEvPfPKfS2_iiiiiiffffffffffff_param_3];
	ld.param.u32 	%r179, [_Z30BackProjConeArcDisCUDA3dKernelILb1EEvPfPKfS2_iiiiiiffffffffffff_param_4];
	ld.param.u32 	%r180, [_Z30BackProjConeArcDisCUDA3dKernelILb1EEvPfPKfS2_iiiiiiffffffffffff_param_5];
	ld.param.u32 	%r183, [_Z30BackProjConeArcDisCUDA3dKernelILb1EEvPfPKfS2_iiiiiiffffffffffff_param_6];
	ld.param.u32 	%r181, [_Z30BackProjConeArcDisCUDA3dKernelILb1EEvPfPKfS2_iiiiiiffffffffffff_param_7];
	ld.param.f32 	%f162, [_Z30BackProjConeArcDisCUDA3dKernelILb1EEvPfPKfS2_iiiiiiffffffffffff_param_12];
	cvta.to.global.u64 	%rd1, %rd53;
	cvta.to.global.u64 	%rd2, %rd54;
	cvta.to.global.u64 	%rd56, %rd55;
	add.u64 	%rd3, %SPL, 0;
	mov.u32 	%r1, %ctaid.x;
	div.u32 	%r2, %r1, %r183;
	mul.lo.s32 	%r184, %r2, %r183;
	sub.s32 	%r185, %r1, %r184;
	mov.u32 	%r3, %ctaid.y;
	mov.u32 	%r186, %ctaid.z;
	mov.u32 	%r187, %ntid.x;
	mul.lo.s32 	%r4, %r186, %r187;
	mov.u32 	%r5, %tid.x;
	add.s32 	%r6, %r4, %r5;
	add.s32 	%r188, %r4, %r187;
	setp.gt.u32 	%p1, %r188, %r181;
	sub.s32 	%r189, %r181, %r4;
	selp.b32 	%r7, %r189, %r187, %p1;
	mul.wide.u32 	%rd58, %r185, 4;
	add.s64 	%rd4, %rd56, %rd58;
	ld.global.nc.f32 	%f1, [%rd4];
	mul.f32 	%f171, %f1, 0f3F22F983;
	cvt.rni.s32.f32 	%r496, %f171;
	cvt.rn.f32.s32 	%f172, %r496;
	fma.rn.f32 	%f173, %f172, 0fBFC90FDA, %f1;
	fma.rn.f32 	%f174, %f172, 0fB3A22168, %f173;
	fma.rn.f32 	%f514, %f172, 0fA7C234C5, %f174;
	abs.f32 	%f3, %f1;
	setp.ltu.f32 	%p2, %f3, 0f47CE4780;
	mov.u32 	%r492, %r496;
	mov.f32 	%f513, %f514;
	@%p2 bra 	$L__BB4_8;
	setp.neu.f32 	%p3, %f3, 0f7F800000;
	@%p3 bra 	$L__BB4_3;
	mov.f32 	%f177, 0f00000000;
	mul.rn.f32 	%f513, %f1, %f177;
	mov.b32 	%r492, 0;
	bra.uni 	$L__BB4_8;
$L__BB4_3:
	mov.b32 	%r9, %f1;
	mov.b64 	%rd171, 0;
	mov.b32 	%r489, 0;
	mov.u64 	%rd169, __cudart_i2opi_f;
	shl.b32 	%r192, %r9, 8;
	or.b32  	%r193, %r192, -2147483648;
	mov.u64 	%rd170, %rd3;
$L__BB4_4:
	.pragma "nounroll";
	ld.global.nc.u32 	%r191, [%rd169];
	mad.wide.u32 	%rd61, %r191, %r193, %rd171;
	shr.u64 	%rd171, %rd61, 32;
	st.local.u32 	[%rd170], %rd61;
	add.s32 	%r489, %r489, 1;
	add.s64 	%rd170, %rd170, 4;
	add.s64 	%rd169, %rd169, 4;
	setp.ne.s32 	%p4, %r489, 6;
	@%p4 bra 	$L__BB4_4;
	shr.u32 	%r194, %r9, 23;
	st.local.u32 	[%rd3+24], %rd171;
	and.b32  	%r12, %r194, 31;
	and.b32  	%r195, %r194, 224;
	add.s32 	%r196, %r195, -128;
	shr.u32 	%r197, %r196, 5;
	mul.wide.u32 	%rd62, %r197, 4;
	sub.s64 	%rd11, %rd3, %rd62;
	ld.local.u32 	%r490, [%rd11+24];
	ld.local.u32 	%r491, [%rd11+20];
	setp.eq.s32 	%p5, %r12, 0;
	@%p5 bra 	$L__BB4_7;
	shf.l.wrap.b32 	%r490, %r491, %r490, %r12;
	ld.local.u32 	%r198, [%rd11+16];
	shf.l.wrap.b32 	%r491, %r198, %r491, %r12;
$L__BB4_7:
	shr.u32 	%r199, %r490, 30;
	shf.l.wrap.b32 	%r200, %r491, %r490, 2;
	shl.b32 	%r201, %r491, 2;
	shr.u32 	%r202, %r200, 31;
	add.s32 	%r203, %r202, %r199;
	neg.s32 	%r204, %r203;
	setp.lt.s32 	%p6, %r9, 0;
	selp.b32 	%r492, %r204, %r203, %p6;
	xor.b32  	%r205, %r200, %r9;
	shr.s32 	%r206, %r200, 31;
	xor.b32  	%r207, %r206, %r200;
	xor.b32  	%r208, %r206, %r201;
	cvt.u64.u32 	%rd63, %r207;
	shl.b64 	%rd64, %rd63, 32;
	cvt.u64.u32 	%rd65, %r208;
	or.b64  	%rd66, %rd64, %rd65;
	cvt.rn.f64.s64 	%fd49, %rd66;
	mul.f64 	%fd50, %fd49, 0d3BF921FB54442D19;
	cvt.rn.f32.f64 	%f175, %fd50;
	neg.f32 	%f176, %f175;
	setp.lt.s32 	%p7, %r205, 0;
	selp.f32 	%f513, %f176, %f175, %p7;
$L__BB4_8:
	setp.ltu.f32 	%p8, %f3, 0f47CE4780;
	mul.rn.f32 	%f178, %f513, %f513;
	and.b32  	%r210, %r492, 1;
	setp.eq.b32 	%p9, %r210, 1;
	selp.f32 	%f179, 0f3F800000, %f513, %p9;
	fma.rn.f32 	%f180, %f178, %f179, 0f00000000;
	fma.rn.f32 	%f181, %f178, 0f37CBAC00, 0fBAB607ED;
	selp.f32 	%f182, %f181, 0fB94D4153, %p9;
	selp.f32 	%f183, 0f3D2AAABB, 0f3C0885E4, %p9;
	fma.rn.f32 	%f184, %f182, %f178, %f183;
	selp.f32 	%f185, 0fBEFFFFFF, 0fBE2AAAA8, %p9;
	fma.rn.f32 	%f186, %f184, %f178, %f185;
	fma.rn.f32 	%f187, %f186, %f180, %f179;
	and.b32  	%r211, %r492, 2;
	setp.eq.s32 	%p10, %r211, 0;
	mov.f32 	%f188, 0f00000000;
	sub.f32 	%f189, %f188, %f187;
	selp.f32 	%f7, %f187, %f189, %p10;
	@%p8 bra 	$L__BB4_16;
	setp.neu.f32 	%p11, %f3, 0f7F800000;
	@%p11 bra 	$L__BB4_11;
	mov.f32 	%f192, 0f00000000;
	mul.rn.f32 	%f514, %f1, %f192;
	mov.b32 	%r496, 0;
	bra.uni 	$L__BB4_16;
$L__BB4_11:
	mov.b32 	%r21, %f1;
	shl.b32 	%r213, %r21, 8;
	or.b32  	%r22, %r213, -2147483648;
	mov.b64 	%rd174, 0;
	mov.b32 	%r493, 0;
	mov.u64 	%rd172, __cudart_i2opi_f;
	mov.u64 	%rd173, %rd3;
$L__BB4_12:
	.pragma "nounroll";
	ld.global.nc.u32 	%r214, [%rd172];
	mad.wide.u32 	%rd69, %r214, %r22, %rd174;
	shr.u64 	%rd174, %rd69, 32;
	st.local.u32 	[%rd173], %rd69;
	add.s32 	%r493, %r493, 1;
	add.s64 	%rd173, %rd173, 4;
	add.s64 	%rd172, %rd172, 4;
	setp.ne.s32 	%p12, %r493, 6;
	@%p12 bra 	$L__BB4_12;
	shr.u32 	%r215, %r21, 23;
	st.local.u32 	[%rd3+24], %rd174;
	and.b32  	%r25, %r215, 31;
	and.b32  	%r216, %r215, 224;
	add.s32 	%r217, %r216, -128;
	shr.u32 	%r218, %r217, 5;
	mul.wide.u32 	%rd70, %r218, 4;
	sub.s64 	%rd18, %rd3, %rd70;
	ld.local.u32 	%r494, [%rd18+24];
	ld.local.u32 	%r495, [%rd18+20];
	setp.eq.s32 	%p13, %r25, 0;
	@%p13 bra 	$L__BB4_15;
	shf.l.wrap.b32 	%r494, %r495, %r494, %r25;
	ld.local.u32 	%r219, [%rd18+16];
	shf.l.wrap.b32 	%r495, %r219, %r495, %r25;
$L__BB4_15:
	shr.u32 	%r220, %r494, 30;
	shf.l.wrap.b32 	%r221, %r495, %r494, 2;
	shl.b32 	%r222, %r495, 2;
	shr.u32 	%r223, %r221, 31;
	add.s32 	%r224, %r223, %r220;
	neg.s32 	%r225, %r224;
	setp.lt.s32 	%p14, %r21, 0;
	selp.b32 	%r496, %r225, %r224, %p14;
	xor.b32  	%r226, %r221, %r21;
	shr.s32 	%r227, %r221, 31;
	xor.b32  	%r228, %r227, %r221;
	xor.b32  	%r229, %r227, %r222;
	cvt.u64.u32 	%rd71, %r228;
	shl.b64 	%rd72, %rd71, 32;
	cvt.u64.u32 	%rd73, %r229;
	or.b64  	%rd74, %rd72, %rd73;
	cvt.rn.f64.s64 	%fd51, %rd74;
	mul.f64 	%fd52, %fd51, 0d3BF921FB54442D19;
	cvt.rn.f32.f64 	%f190, %fd52;
	neg.f32 	%f191, %f190;
	setp.lt.s32 	%p15, %r226, 0;
	selp.f32 	%f514, %f191, %f190, %p15;
$L__BB4_16:
	ld.param.f32 	%f512, [_Z30BackProjConeArcDisCUDA3dKernelILb1EEvPfPKfS2_iiiiiiffffffffffff_param_20];
	ld.param.f32 	%f495, [_Z30BackProjConeArcDisCUDA3dKernelILb1EEvPfPKfS2_iiiiiiffffffffffff_param_14];
	ld.param.f32 	%f494, [_Z30BackProjConeArcDisCUDA3dKernelILb1EEvPfPKfS2_iiiiiiffffffffffff_param_13];
	ld.param.u32 	%r486, [_Z30BackProjConeArcDisCUDA3dKernelILb1EEvPfPKfS2_iiiiiiffffffffffff_param_8];
	add.s32 	%r231, %r496, 1;
	mul.rn.f32 	%f193, %f514, %f514;
	and.b32  	%r232, %r496, 1;
	setp.eq.b32 	%p16, %r232, 1;
	selp.f32 	%f194, %f514, 0f3F800000, %p16;
	fma.rn.f32 	%f195, %f193, %f194, 0f00000000;
	fma.rn.f32 	%f196, %f193, 0f37CBAC00, 0fBAB607ED;
	selp.f32 	%f197, 0fB94D4153, %f196, %p16;
	selp.f32 	%f198, 0f3C0885E4, 0f3D2AAABB, %p16;
	fma.rn.f32 	%f199, %f197, %f193, %f198;
	selp.f32 	%f200, 0fBE2AAAA8, 0fBEFFFFFF, %p16;
	fma.rn.f32 	%f201, %f199, %f193, %f200;
	fma.rn.f32 	%f202, %f201, %f195, %f194;
	and.b32  	%r233, %r231, 2;
	setp.eq.s32 	%p17, %r233, 0;
	mov.f32 	%f203, 0f00000000;
	sub.f32 	%f204, %f203, %f202;
	selp.f32 	%f11, %f202, %f204, %p17;
	neg.f32 	%f205, %f7;
	mul.f32 	%f12, %f495, %f205;
	mul.f32 	%f13, %f495, %f11;
	mul.f32 	%f14, %f162, %f495;
	cvt.rn.f64.u32 	%fd53, %r3;
	cvt.rn.f64.s32 	%fd54, %r486;
	fma.rn.f64 	%fd55, %fd54, 0dBFE0000000000000, %fd53;
	cvt.f64.f32 	%fd56, %f494;
	cvt.f64.f32 	%fd57, %f512;
	fma.rn.f64 	%fd58, %fd55, %fd56, %fd57;
	cvt.rn.f32.f64 	%f15, %fd58;
	add.f32 	%f16, %f494, %f15;
	mul.f32 	%f206, %f11, %f11;
	setp.leu.f32 	%p18, %f206, 0f3F000000;
	@%p18 bra 	$L__BB4_84;
	setp.ge.s32 	%p85, %r6, %r181;
	@%p85 bra 	$L__BB4_19;
	ld.param.u32 	%r488, [_Z30BackProjConeArcDisCUDA3dKernelILb1EEvPfPKfS2_iiiiiiffffffffffff_param_8];
	setp.ge.f32 	%p86, %f11, 0f00000000;
	not.b32 	%r366, %r6;
	add.s32 	%r367, %r181, %r366;
	selp.b32 	%r368, %r6, %r367, %p86;
	mad.lo.s32 	%r369, %r488, %r1, %r3;
	mad.lo.s32 	%r370, %r369, %r181, %r368;
	mul.wide.u32 	%rd122, %r370, 4;
	add.s64 	%rd123, %rd2, %rd122;
	ld.global.nc.f32 	%f347, [%rd123];
	mul.f32 	%f348, %f14, %f347;
	shl.b32 	%r371, %r5, 2;
	mov.u32 	%r372, _ZZ30BackProjConeArcDisCUDA3dKernelILb1EEvPfPKfS2_iiiiiiffffffffffffE8ProjTemp;
	add.s32 	%r373, %r372, %r371;
	st.shared.f32 	[%r373], %f348;
	bra.uni 	$L__BB4_20;
$L__BB4_19:
	shl.b32 	%r362, %r5, 2;
	mov.u32 	%r363, _ZZ30BackProjConeArcDisCUDA3dKernelILb1EEvPfPKfS2_iiiiiiffffffffffffE8ProjTemp;
	add.s32 	%r364, %r363, %r362;
	mov.b32 	%r365, 0;
	st.shared.u32 	[%r364], %r365;
$L__BB4_20:
	setp.ltu.f32 	%p87, %f11, 0f00000000;
	@%p87 bra 	$L__BB4_27;
	ld.param.f32 	%f509, [_Z30BackProjConeArcDisCUDA3dKernelILb1EEvPfPKfS2_iiiiiiffffffffffff_param_19];
	cvt.rn.f64.u32 	%fd179, %r4;
	cvt.rn.f64.s32 	%fd180, %r181;
	mul.f64 	%fd181, %fd180, 0d3FE0000000000000;
	sub.f64 	%fd182, %fd179, %fd181;
	cvt.f64.f32 	%fd183, %f162;
	cvt.f64.f32 	%fd184, %f509;
	fma.rn.f64 	%fd185, %fd182, %fd183, %fd184;
	cvt.f64.f32 	%fd186, %f1;
	add.f64 	%fd305, %fd185, %fd186;
	add.s32 	%r374, %r6, 1;
	cvt.rn.f64.u32 	%fd187, %r374;
	sub.f64 	%fd188, %fd187, %fd181;
	fma.rn.f64 	%fd189, %fd188, %fd183, %fd184;
	add.f64 	%fd190, %fd189, %fd186;
	cvt.rn.f32.f64 	%f515, %fd190;
	cvt.f64.f32 	%fd191, %f515;
	mul.f64 	%fd192, %fd183, 0d3FE0000000000000;
	sub.f64 	%fd2, %fd191, %fd192;
	abs.f64 	%fd3, %fd2;
	setp.neu.f64 	%p88, %fd3, 0d7FF0000000000000;
	@%p88 bra 	$L__BB4_23;
	mov.f64 	%fd198, 0d0000000000000000;
	mul.rn.f64 	%fd302, %fd2, %fd198;
	mov.b32 	%r498, 1;
	bra.uni 	$L__BB4_26;
$L__BB4_23:
	mul.f64 	%fd193, %fd2, 0d3FE45F306DC9C883;
	cvt.rni.s32.f64 	%r497, %fd193;
	cvt.rn.f64.s32 	%fd194, %r497;
	fma.rn.f64 	%fd195, %fd194, 0dBFF921FB54442D18, %fd2;
	fma.rn.f64 	%fd196, %fd194, 0dBC91A62633145C00, %fd195;
	fma.rn.f64 	%fd302, %fd194, 0dB97B839A252049C0, %fd196;
	setp.ltu.f64 	%p89, %fd3, 0d41E0000000000000;
	@%p89 bra 	$L__BB4_25;
	{ // callseq 18, 0
	.param .b64 param0;
	st.param.f64 	[param0], %fd2;
	.param .align 16 .b8 retval0[16];
	call.uni (retval0), 
	__internal_trig_reduction_slowpathd, 
	(
	param0
	);
	ld.param.f64 	%fd302, [retval0];
	ld.param.b32 	%r497, [retval0+8];
	} // callseq 18
$L__BB4_25:
	add.s32 	%r498, %r497, 1;
$L__BB4_26:
	ld.param.f32 	%f498, [_Z30BackProjConeArcDisCUDA3dKernelILb1EEvPfPKfS2_iiiiiiffffffffffff_param_15];
	shl.b32 	%r377, %r498, 6;
	cvt.u64.u32 	%rd124, %r377;
	and.b64  	%rd125, %rd124, 64;
	mov.u64 	%rd126, __cudart_sin_cos_coeffs;
	add.s64 	%rd127, %rd126, %rd125;
	mul.rn.f64 	%fd199, %fd302, %fd302;
	and.b32  	%r378, %r498, 1;
	setp.eq.b32 	%p90, %r378, 1;
	selp.f64 	%fd200, 0dBDA8FF8320FD8164, 0d3DE5DB65F9785EBA, %p90;
	ld.global.nc.v2.f64 	{%fd201, %fd202}, [%rd127];
	fma.rn.f64 	%fd203, %fd200, %fd199, %fd201;
	fma.rn.f64 	%fd204, %fd203, %fd199, %fd202;
	ld.global.nc.v2.f64 	{%fd205, %fd206}, [%rd127+16];
	fma.rn.f64 	%fd207, %fd204, %fd199, %fd205;
	fma.rn.f64 	%fd208, %fd207, %fd199, %fd206;
	ld.global.nc.v2.f64 	{%fd209, %fd210}, [%rd127+32];
	fma.rn.f64 	%fd211, %fd208, %fd199, %fd209;
	fma.rn.f64 	%fd212, %fd211, %fd199, %fd210;
	fma.rn.f64 	%fd213, %fd212, %fd302, %fd302;
	fma.rn.f64 	%fd214, %fd212, %fd199, 0d3FF0000000000000;
	selp.f64 	%fd215, %fd214, %fd213, %p90;
	and.b32  	%r379, %r498, 2;
	setp.eq.s32 	%p91, %r379, 0;
	mov.f64 	%fd216, 0d0000000000000000;
	sub.f64 	%fd217, %fd216, %fd215;
	selp.f64 	%fd218, %fd215, %fd217, %p91;
	cvt.f64.f32 	%fd219, %f498;
	cvt.f64.f32 	%fd220, %f13;
	mul.f64 	%fd221, %fd218, %fd219;
	sub.f64 	%fd306, %fd220, %fd221;
	mov.f32 	%f516, 0f3F800000;
	bra.uni 	$L__BB4_33;
$L__BB4_27:
	ld.param.f32 	%f510, [_Z30BackProjConeArcDisCUDA3dKernelILb1EEvPfPKfS2_iiiiiiffffffffffff_param_19];
	cvt.rn.f64.s32 	%fd222, %r181;
	mul.f64 	%fd223, %fd222, 0d3FE0000000000000;
	cvt.rn.f64.u32 	%fd224, %r4;
	sub.f64 	%fd225, %fd223, %fd224;
	cvt.f64.f32 	%fd226, %f162;
	cvt.f64.f32 	%fd227, %f510;
	fma.rn.f64 	%fd228, %fd225, %fd226, %fd227;
	cvt.f64.f32 	%fd229, %f1;
	add.f64 	%fd305, %fd228, %fd229;
	cvt.rn.f64.u32 	%fd230, %r6;
	sub.f64 	%fd231, %fd223, %fd230;
	add.f64 	%fd232, %fd231, 0dBFF0000000000000;
	fma.rn.f64 	%fd233, %fd232, %fd226, %fd227;
	add.f64 	%fd234, %fd233, %fd229;
	cvt.rn.f32.f64 	%f515, %fd234;
	cvt.f64.f32 	%fd235, %f515;
	fma.rn.f64 	%fd11, %fd226, 0d3FE0000000000000, %fd235;
	abs.f64 	%fd12, %fd11;
	setp.neu.f64 	%p92, %fd12, 0d7FF0000000000000;
	@%p92 bra 	$L__BB4_29;
	mov.f64 	%fd241, 0d0000000000000000;
	mul.rn.f64 	%fd304, %fd11, %fd241;
	mov.b32 	%r500, 1;
	bra.uni 	$L__BB4_32;
$L__BB4_29:
	mul.f64 	%fd236, %fd11, 0d3FE45F306DC9C883;
	cvt.rni.s32.f64 	%r499, %fd236;
	cvt.rn.f64.s32 	%fd237, %r499;
	fma.rn.f64 	%fd238, %fd237, 0dBFF921FB54442D18, %fd11;
	fma.rn.f64 	%fd239, %fd237, 0dBC91A62633145C00, %fd238;
	fma.rn.f64 	%fd304, %fd237, 0dB97B839A252049C0, %fd239;
	setp.ltu.f64 	%p93, %fd12, 0d41E0000000000000;
	@%p93 bra 	$L__BB4_31;
	{ // callseq 19, 0
	.param .b64 param0;
	st.param.f64 	[param0], %fd11;
	.param .align 16 .b8 retval0[16];
	call.uni (retval0), 
	__internal_trig_reduction_slowpathd, 
	(
	param0
	);
	ld.param.f64 	%fd304, [retval0];
	ld.param.b32 	%r499, [retval0+8];
	} // callseq 19
$L__BB4_31:
	add.s32 	%r500, %r499, 1;
$L__BB4_32:
	ld.param.f32 	%f499, [_Z30BackProjConeArcDisCUDA3dKernelILb1EEvPfPKfS2_iiiiiiffffffffffff_param_15];
	shl.b32 	%r382, %r500, 6;
	cvt.u64.u32 	%rd128, %r382;
	and.b64  	%rd129, %rd128, 64;
	mov.u64 	%rd130, __cudart_sin_cos_coeffs;
	add.s64 	%rd131, %rd130, %rd129;
	mul.rn.f64 	%fd242, %fd304, %fd304;
	and.b32  	%r383, %r500, 1;
	setp.eq.b32 	%p94, %r383, 1;
	selp.f64 	%fd243, 0dBDA8FF8320FD8164, 0d3DE5DB65F9785EBA, %p94;
	ld.global.nc.v2.f64 	{%fd244, %fd245}, [%rd131];
	fma.rn.f64 	%fd246, %fd243, %fd242, %fd244;
	fma.rn.f64 	%fd247, %fd246, %fd242, %fd245;
	ld.global.nc.v2.f64 	{%fd248, %fd249}, [%rd131+16];
	fma.rn.f64 	%fd250, %fd247, %fd242, %fd248;
	fma.rn.f64 	%fd251, %fd250, %fd242, %fd249;
	ld.global.nc.v2.f64 	{%fd252, %fd253}, [%rd131+32];
	fma.rn.f64 	%fd254, %fd251, %fd242, %fd252;
	fma.rn.f64 	%fd255, %fd254, %fd242, %fd253;
	fma.rn.f64 	%fd256, %fd255, %fd304, %fd304;
	fma.rn.f64 	%fd257, %fd255, %fd242, 0d3FF0000000000000;
	selp.f64 	%fd258, %fd257, %fd256, %p94;
	and.b32  	%r384, %r500, 2;
	setp.eq.s32 	%p95, %r384, 0;
	mov.f64 	%fd259, 0d0000000000000000;
	sub.f64 	%fd260, %fd259, %fd258;
	selp.f64 	%fd261, %fd258, %fd260, %p95;
	cvt.f64.f32 	%fd262, %f499;
	cvt.f64.f32 	%fd263, %f13;
	mul.f64 	%fd264, %fd261, %fd262;
	sub.f64 	%fd306, %fd263, %fd264;
	mov.f32 	%f516, 0fBF800000;
$L__BB4_33:
	cvt.rn.f32.f64 	%f21, %fd306;
	cvt.rn.f32.f64 	%f22, %fd305;
	mul.f32 	%f351, %f22, 0f3F22F983;
	cvt.rni.s32.f32 	%r504, %f351;
	cvt.rn.f32.s32 	%f352, %r504;
	fma.rn.f32 	%f353, %f352, 0fBFC90FDA, %f22;
	fma.rn.f32 	%f354, %f352, 0fB3A22168, %f353;
	fma.rn.f32 	%f517, %f352, 0fA7C234C5, %f354;
	abs.f32 	%f24, %f22;
	setp.ltu.f32 	%p96, %f24, 0f47CE4780;
	@%p96 bra 	$L__BB4_41;
	setp.neu.f32 	%p97, %f24, 0f7F800000;
	@%p97 bra 	$L__BB4_36;
	mov.f32 	%f357, 0f00000000;
	mul.rn.f32 	%f517, %f22, %f357;
	mov.b32 	%r504, 0;
	bra.uni 	$L__BB4_41;
$L__BB4_36:
	mov.b32 	%r45, %f22;
	shl.b32 	%r386, %r45, 8;
	or.b32  	%r46, %r386, -2147483648;
	mov.b64 	%rd177, 0;
	mov.b32 	%r501, 0;
	mov.u64 	%rd175, __cudart_i2opi_f;
	mov.u64 	%rd176, %rd3;
$L__BB4_37:
	.pragma "nounroll";
	ld.global.nc.u32 	%r387, [%rd175];
	mad.wide.u32 	%rd134, %r387, %r46, %rd177;
	shr.u64 	%rd177, %rd134, 32;
	st.local.u32 	[%rd176], %rd134;
	add.s32 	%r501, %r501, 1;
	add.s64 	%rd176, %rd176, 4;
	add.s64 	%rd175, %rd175, 4;
	setp.ne.s32 	%p98, %r501, 6;
	@%p98 bra 	$L__BB4_37;
	shr.u32 	%r388, %r45, 23;
	st.local.u32 	[%rd3+24], %rd177;
	and.b32  	%r49, %r388, 31;
	and.b32  	%r389, %r388, 224;
	add.s32 	%r390, %r389, -128;
	shr.u32 	%r391, %r390, 5;
	mul.wide.u32 	%rd135, %r391, 4;
	sub.s64 	%rd25, %rd3, %rd135;
	ld.local.u32 	%r502, [%rd25+24];
	ld.local.u32 	%r503, [%rd25+20];
	setp.eq.s32 	%p99, %r49, 0;
	@%p99 bra 	$L__BB4_40;
	shf.l.wrap.b32 	%r502, %r503, %r502, %r49;
	ld.local.u32 	%r392, [%rd25+16];
	shf.l.wrap.b32 	%r503, %r392, %r503, %r49;
$L__BB4_40:
	shr.u32 	%r393, %r502, 30;
	shf.l.wrap.b32 	%r394, %r503, %r502, 2;
	shl.b32 	%r395, %r503, 2;
	shr.u32 	%r396, %r394, 31;
	add.s32 	%r397, %r396, %r393;
	neg.s32 	%r398, %r397;
	setp.lt.s32 	%p100, %r45, 0;
	selp.b32 	%r504, %r398, %r397, %p100;
	xor.b32  	%r399, %r394, %r45;
	shr.s32 	%r400, %r394, 31;
	xor.b32  	%r401, %r400, %r394;
	xor.b32  	%r402, %r400, %r395;
	cvt.u64.u32 	%rd136, %r401;
	shl.b64 	%rd137, %rd136, 32;
	cvt.u64.u32 	%rd138, %r402;
	or.b64  	%rd139, %rd137, %rd138;
	cvt.rn.f64.s64 	%fd265, %rd139;
	mul.f64 	%fd266, %fd265, 0d3BF921FB54442D19;
	cvt.rn.f32.f64 	%f355, %fd266;
	neg.f32 	%f356, %f355;
	setp.lt.s32 	%p101, %r399, 0;
	selp.f32 	%f517, %f356, %f355, %p101;
$L__BB4_41:
	mul.f32 	%f358, %f517, %f517;
	fma.rn.f32 	%f359, %f358, 0f3C190000, 0f3B560000;
	fma.rn.f32 	%f360, %f359, %f358, 0f3CC70000;
	fma.rn.f32 	%f361, %f360, %f358, 0f3D5B0000;
	fma.rn.f32 	%f362, %f361, %f358, 0f3E089438;
	fma.rn.f32 	%f363, %f362, %f358, 0f3EAAAA88;
	mul.rn.f32 	%f364, %f358, %f517;
	fma.rn.f32 	%f365, %f363, %f364, %f517;
	abs.f32 	%f366, %f517;
	setp.eq.f32 	%p102, %f366, 0f3A00B43C;
	selp.f32 	%f367, %f517, %f365, %p102;
	and.b32  	%r404, %r504, 1;
	setp.eq.b32 	%p103, %r404, 1;
	neg.f32 	%f368, %f367;
	rcp.approx.ftz.f32 	%f369, %f368;
	selp.f32 	%f370, %f369, %f367, %p103;
	fma.rn.f32 	%f28, %f13, %f370, %f12;
	mul.f32 	%f371, %f515, 0f3F22F983;
	cvt.rni.s32.f32 	%r508, %f371;
	cvt.rn.f32.s32 	%f372, %r508;
	fma.rn.f32 	%f373, %f372, 0fBFC90FDA, %f515;
	fma.rn.f32 	%f374, %f372, 0fB3A22168, %f373;
	fma.rn.f32 	%f518, %f372, 0fA7C234C5, %f374;
	abs.f32 	%f30, %f515;
	setp.ltu.f32 	%p104, %f30, 0f47CE4780;
	@%p104 bra 	$L__BB4_49;
	setp.neu.f32 	%p105, %f30, 0f7F800000;
	@%p105 bra 	$L__BB4_44;
	mov.f32 	%f377, 0f00000000;
	mul.rn.f32 	%f518, %f515, %f377;
	mov.b32 	%r508, 0;
	bra.uni 	$L__BB4_49;
$L__BB4_44:
	mov.b32 	%r59, %f515;
	shl.b32 	%r406, %r59, 8;
	or.b32  	%r60, %r406, -2147483648;
	mov.b64 	%rd178, 0;
	mov.b32 	%r505, 0;
	mov.u64 	%rd142, __cudart_i2opi_f;
$L__BB4_45:
	.pragma "nounroll";
	mul.wide.u32 	%rd141, %r505, 4;
	add.s64 	%rd143, %rd142, %rd141;
	ld.global.nc.u32 	%r407, [%rd143];
	mad.wide.u32 	%rd144, %r407, %r60, %rd178;
	shr.u64 	%rd178, %rd144, 32;
	add.s64 	%rd145, %rd3, %rd141;
	st.local.u32 	[%rd145], %rd144;
	add.s32 	%r505, %r505, 1;
	setp.ne.s32 	%p106, %r505, 6;
	@%p106 bra 	$L__BB4_45;
	shr.u32 	%r408, %r59, 23;
	st.local.u32 	[%rd3+24], %rd178;
	and.b32  	%r63, %r408, 31;
	and.b32  	%r409, %r408, 224;
	add.s32 	%r410, %r409, -128;
	shr.u32 	%r411, %r410, 5;
	mul.wide.u32 	%rd146, %r411, 4;
	sub.s64 	%rd28, %rd3, %rd146;
	ld.local.u32 	%r506, [%rd28+24];
	ld.local.u32 	%r507, [%rd28+20];
	setp.eq.s32 	%p107, %r63, 0;
	@%p107 bra 	$L__BB4_48;
	shf.l.wrap.b32 	%r506, %r507, %r506, %r63;
	ld.local.u32 	%r412, [%rd28+16];
	shf.l.wrap.b32 	%r507, %r412, %r507, %r63;
$L__BB4_48:
	shr.u32 	%r413, %r506, 30;
	shf.l.wrap.b32 	%r414, %r507, %r506, 2;
	shl.b32 	%r415, %r507, 2;
	shr.u32 	%r416, %r414, 31;
	add.s32 	%r417, %r416, %r413;
	neg.s32 	%r418, %r417;
	setp.lt.s32 	%p108, %r59, 0;
	selp.b32 	%r508, %r418, %r417, %p108;
	xor.b32  	%r419, %r414, %r59;
	shr.s32 	%r420, %r414, 31;
	xor.b32  	%r421, %r420, %r414;
	xor.b32  	%r422, %r420, %r415;
	cvt.u64.u32 	%rd147, %r421;
	shl.b64 	%rd148, %rd147, 32;
	cvt.u64.u32 	%rd149, %r422;
	or.b64  	%rd150, %rd148, %rd149;
	cvt.rn.f64.s64 	%fd267, %rd150;
	mul.f64 	%fd268, %fd267, 0d3BF921FB54442D19;
	cvt.rn.f32.f64 	%f375, %fd268;
	neg.f32 	%f376, %f375;
	setp.lt.s32 	%p109, %r419, 0;
	selp.f32 	%f518, %f376, %f375, %p109;
$L__BB4_49:
	mul.f32 	%f378, %f518, %f518;
	fma.rn.f32 	%f379, %f378, 0f3C190000, 0f3B560000;
	fma.rn.f32 	%f380, %f379, %f378, 0f3CC70000;
	fma.rn.f32 	%f381, %f380, %f378, 0f3D5B0000;
	fma.rn.f32 	%f382, %f381, %f378, 0f3E089438;
	fma.rn.f32 	%f383, %f382, %f378, 0f3EAAAA88;
	mul.rn.f32 	%f384, %f378, %f518;
	fma.rn.f32 	%f385, %f383, %f384, %f518;
	abs.f32 	%f386, %f518;
	setp.eq.f32 	%p110, %f386, 0f3A00B43C;
	selp.f32 	%f387, %f518, %f385, %p110;
	and.b32  	%r424, %r508, 1;
	setp.eq.b32 	%p111, %r424, 1;
	neg.f32 	%f388, %f387;
	rcp.approx.ftz.f32 	%f389, %f388;
	selp.f32 	%f390, %f389, %f387, %p111;
	fma.rn.f32 	%f532, %f13, %f390, %f12;
	sub.f32 	%f391, %f13, %f21;
	div.rn.f32 	%f392, %f13, %f391;
	mul.f32 	%f35, %f392, %f15;
	mul.f32 	%f36, %f16, %f392;
	setp.ne.s32 	%p112, %r5, 0;
	@%p112 bra 	$L__BB4_51;
	st.shared.f32 	[_ZZ30BackProjConeArcDisCUDA3dKernelILb1EEvPfPKfS2_iiiiiiffffffffffffE15DetColProj2Axis], %f28;
$L__BB4_51:
	ld.param.f32 	%f505, [_Z30BackProjConeArcDisCUDA3dKernelILb1EEvPfPKfS2_iiiiiiffffffffffff_param_18];
	ld.param.f32 	%f501, [_Z30BackProjConeArcDisCUDA3dKernelILb1EEvPfPKfS2_iiiiiiffffffffffff_param_16];
	ld.param.f32 	%f493, [_Z30BackProjConeArcDisCUDA3dKernelILb1EEvPfPKfS2_iiiiiiffffffffffff_param_11];
	ld.param.f32 	%f487, [_Z30BackProjConeArcDisCUDA3dKernelILb1EEvPfPKfS2_iiiiiiffffffffffff_param_9];
	shl.b32 	%r425, %r5, 2;
	mov.u32 	%r426, _ZZ30BackProjConeArcDisCUDA3dKernelILb1EEvPfPKfS2_iiiiiiffffffffffffE15DetColProj2Axis;
	add.s32 	%r427, %r426, %r425;
	st.shared.f32 	[%r427+4], %f532;
	mov.u32 	%r428, _ZZ30BackProjConeArcDisCUDA3dKernelILb1EEvPfPKfS2_iiiiiiffffffffffffE16DetRow0Proj2Axis;
	add.s32 	%r429, %r428, %r425;
	st.shared.f32 	[%r429], %f35;
	mov.u32 	%r430, _ZZ30BackProjConeArcDisCUDA3dKernelILb1EEvPfPKfS2_iiiiiiffffffffffffE16DetRow1Proj2Axis;
	add.s32 	%r431, %r430, %r425;
	st.shared.f32 	[%r431], %f36;
	bar.sync 	0;
	neg.s32 	%r432, %r178;
	cvt.rn.f64.s32 	%fd269, %r432;
	mul.f64 	%fd270, %fd269, 0d3FE0000000000000;
	cvt.f64.f32 	%fd21, %f487;
	cvt.f64.f32 	%fd271, %f501;
	fma.rn.f64 	%fd22, %fd270, %fd21, %fd271;
	cvt.rn.f64.s32 	%fd272, %r178;
	mul.f64 	%fd273, %fd272, 0d3FE0000000000000;
	fma.rn.f64 	%fd23, %fd273, %fd21, %fd271;
	neg.s32 	%r433, %r180;
	cvt.rn.f64.s32 	%fd274, %r433;
	mul.f64 	%fd275, %fd274, 0d3FE0000000000000;
	cvt.f64.f32 	%fd276, %f493;
	cvt.f64.f32 	%fd277, %f505;
	fma.rn.f64 	%fd278, %fd275, %fd276, %fd277;
	cvt.rn.f32.f64 	%f37, %fd278;
	cvt.rn.f64.s32 	%fd279, %r180;
	mul.f64 	%fd280, %fd279, 0d3FE0000000000000;
	fma.rn.f64 	%fd281, %fd280, %fd276, %fd277;
	cvt.rn.f32.f64 	%f38, %fd281;
	setp.eq.s32 	%p113, %r179, 0;
	@%p113 bra 	$L__BB4_147;
	cvt.rn.f32.f64 	%f393, %fd23;
	cvt.rn.f32.f64 	%f394, %fd22;
	mul.f32 	%f39, %f13, %f394;
	mul.f32 	%f40, %f13, %f393;
	cvt.rn.f64.s32 	%fd282, %r181;
	mul.f64 	%fd283, %fd282, 0d3FE0000000000000;
	cvt.rn.f64.u32 	%fd284, %r4;
	sub.f64 	%fd24, %fd283, %fd284;
	cvt.f64.f32 	%fd25, %f394;
	mul.lo.s32 	%r72, %r2, %r180;
	mov.b32 	%r509, 0;
	mov.u64 	%rd151, __cudart_i2opi_f;
	mov.u32 	%r510, %r509;
$L__BB4_53:
	mov.u32 	%r74, %r510;
	add.s32 	%r75, %r509, %r5;
	setp.ge.s32 	%p114, %r75, %r179;
	@%p114 bra 	$L__BB4_83;
	ld.param.f32 	%f511, [_Z30BackProjConeArcDisCUDA3dKernelILb1EEvPfPKfS2_iiiiiiffffffffffff_param_19];
	ld.param.f32 	%f503, [_Z30BackProjConeArcDisCUDA3dKernelILb1EEvPfPKfS2_iiiiiiffffffffffff_param_17];
	ld.param.f32 	%f491, [_Z30BackProjConeArcDisCUDA3dKernelILb1EEvPfPKfS2_iiiiiiffffffffffff_param_10];
	cvt.rn.f64.s32 	%fd285, %r75;
	cvt.rn.f64.s32 	%fd286, %r179;
	mul.f64 	%fd287, %fd286, 0d3FE0000000000000;
	sub.f64 	%fd288, %fd287, %fd285;
	add.f64 	%fd289, %fd288, 0dBFE0000000000000;
	cvt.f64.f32 	%fd290, %f491;
	cvt.f64.f32 	%fd291, %f503;
	fma.rn.f64 	%fd292, %fd289, %fd290, %fd291;
	cvt.rn.f32.f64 	%f396, %fd292;
	mul.f32 	%f397, %f12, %f396;
	sub.f32 	%f398, %f397, %f39;
	sub.f32 	%f399, %f396, %f13;
	div.rn.f32 	%f42, %f398, %f399;
	sub.f32 	%f400, %f397, %f40;
	div.rn.f32 	%f401, %f400, %f399;
	sub.f32 	%f43, %f13, %f396;
	div.rn.f32 	%f402, %f13, %f43;
	mul.f32 	%f44, %f402, %f37;
	mul.f32 	%f45, %f402, %f38;
	sub.f32 	%f403, %f401, %f42;
	cvt.rn.f32.s32 	%f404, %r178;
	div.rn.f32 	%f46, %f403, %f404;
	sub.f32 	%f405, %f45, %f44;
	cvt.rn.f32.s32 	%f406, %r180;
	div.rn.f32 	%f47, %f405, %f406;
	ld.global.nc.f32 	%f407, [%rd4];
	add.f32 	%f48, %f511, %f407;
	setp.eq.f32 	%p115, %f48, 0f00000000;
	mov.f32 	%f521, 0f501502F9;
	@%p115 bra 	$L__BB4_64;
	mul.f32 	%f408, %f48, 0f3F22F983;
	cvt.rni.s32.f32 	%r514, %f408;
	cvt.rn.f32.s32 	%f409, %r514;
	fma.rn.f32 	%f410, %f409, 0fBFC90FDA, %f48;
	fma.rn.f32 	%f411, %f409, 0fB3A22168, %f410;
	fma.rn.f32 	%f520, %f409, 0fA7C234C5, %f411;
	abs.f32 	%f50, %f48;
	setp.ltu.f32 	%p116, %f50, 0f47CE4780;
	@%p116 bra 	$L__BB4_63;
	setp.neu.f32 	%p117, %f50, 0f7F800000;
	@%p117 bra 	$L__BB4_58;
	mov.f32 	%f414, 0f00000000;
	mul.rn.f32 	%f520, %f48, %f414;
	mov.b32 	%r514, 0;
	bra.uni 	$L__BB4_63;
$L__BB4_58:
	mov.b32 	%r77, %f48;
	mov.b64 	%rd181, 0;
	mov.b32 	%r511, 0;
	mov.u64 	%rd179, %rd151;
	mov.u64 	%rd180, %rd3;
$L__BB4_59:
	.pragma "nounroll";
	ld.global.nc.u32 	%r436, [%rd179];
	shl.b32 	%r437, %r77, 8;
	or.b32  	%r438, %r437, -2147483648;
	mad.wide.u32 	%rd153, %r436, %r438, %rd181;
	shr.u64 	%rd181, %rd153, 32;
	st.local.u32 	[%rd180], %rd153;
	add.s32 	%r511, %r511, 1;
	add.s64 	%rd180, %rd180, 4;
	add.s64 	%rd179, %rd179, 4;
	setp.ne.s32 	%p118, %r511, 6;
	@%p118 bra 	$L__BB4_59;
	shr.u32 	%r439, %r77, 23;
	st.local.u32 	[%rd3+24], %rd181;
	and.b32  	%r80, %r439, 31;
	and.b32  	%r440, %r439, 224;
	add.s32 	%r441, %r440, -128;
	shr.u32 	%r442, %r441, 5;
	mul.wide.u32 	%rd154, %r442, 4;
	sub.s64 	%rd35, %rd3, %rd154;
	ld.local.u32 	%r512, [%rd35+24];
	ld.local.u32 	%r513, [%rd35+20];
	setp.eq.s32 	%p119, %r80, 0;
	@%p119 bra 	$L__BB4_62;
	shf.l.wrap.b32 	%r512, %r513, %r512, %r80;
	ld.local.u32 	%r443, [%rd35+16];
	shf.l.wrap.b32 	%r513, %r443, %r513, %r80;
$L__BB4_62:
	shr.u32 	%r444, %r512, 30;
	shf.l.wrap.b32 	%r445, %r513, %r512, 2;
	shl.b32 	%r446, %r513, 2;
	shr.u32 	%r447, %r445, 31;
	add.s32 	%r448, %r447, %r444;
	neg.s32 	%r449, %r448;
	setp.lt.s32 	%p120, %r77, 0;
	selp.b32 	%r514, %r449, %r448, %p120;
	xor.b32  	%r450, %r445, %r77;
	shr.s32 	%r451, %r445, 31;
	xor.b32  	%r452, %r451, %r445;
	xor.b32  	%r453, %r451, %r446;
	cvt.u64.u32 	%rd155, %r452;
	shl.b64 	%rd156, %rd155, 32;
	cvt.u64.u32 	%rd157, %r453;
	or.b64  	%rd158, %rd156, %rd157;
	cvt.rn.f64.s64 	%fd293, %rd158;
	mul.f64 	%fd294, %fd293, 0d3BF921FB54442D19;
	cvt.rn.f32.f64 	%f412, %fd294;
	neg.f32 	%f413, %f412;
	setp.lt.s32 	%p121, %r450, 0;
	selp.f32 	%f520, %f413, %f412, %p121;
$L__BB4_63:
	mul.f32 	%f415, %f520, %f520;
	fma.rn.f32 	%f416, %f415, 0f3C190000, 0f3B560000;
	fma.rn.f32 	%f417, %f416, %f415, 0f3CC70000;
	fma.rn.f32 	%f418, %f417, %f415, 0f3D5B0000;
	fma.rn.f32 	%f419, %f418, %f415, 0f3E089438;
	fma.rn.f32 	%f420, %f419, %f415, 0f3EAAAA88;
	mul.rn.f32 	%f421, %f415, %f520;
	fma.rn.f32 	%f422, %f420, %f421, %f520;
	abs.f32 	%f423, %f520;
	setp.eq.f32 	%p122, %f423, 0f3A00B43C;
	selp.f32 	%f424, %f520, %f422, %p122;
	and.b32  	%r455, %r514, 1;
	setp.eq.b32 	%p123, %r455, 1;
	neg.f32 	%f425, %f424;
	rcp.approx.ftz.f32 	%f426, %f425;
	selp.f32 	%f427, %f426, %f424, %p123;
	mov.f32 	%f428, 0fBF800000;
	div.rn.f32 	%f521, %f428, %f427;
$L__BB4_64:
	sub.f32 	%f429, %f12, %f42;
	div.rn.f32 	%f430, %f13, %f429;
	setp.eq.f32 	%p124, %f429, 0f00000000;
	selp.f32 	%f431, 0f501502F9, %f430, %p124;
	sub.f32 	%f432, %f431, %f521;
	fma.rn.f32 	%f433, %f431, %f521, 0f3F800000;
	div.rn.f32 	%f434, %f432, %f433;
	abs.f32 	%f435, %f434;
	setp.gt.f32 	%p125, %f435, 0f3F800000;
	rcp.approx.ftz.f32 	%f436, %f435;
	selp.f32 	%f437, %f436, %f435, %p125;
	mul.f32 	%f438, %f437, %f437;
	fma.rn.f32 	%f439, %f438, 0f3B2090AA, 0fBC6BE14F;
	fma.rn.f32 	%f440, %f439, %f438, 0f3D23397E;
	fma.rn.f32 	%f441, %f440, %f438, 0fBD948A7A;
	fma.rn.f32 	%f442, %f441, %f438, 0f3DD76B21;
	fma.rn.f32 	%f443, %f442, %f438, 0fBE111E88;
	fma.rn.f32 	%f444, %f443, %f438, 0f3E4CAF60;
	fma.rn.f32 	%f445, %f444, %f438, 0fBEAAAA27;
	mul.f32 	%f446, %f438, %f445;
	fma.rn.f32 	%f447, %f446, %f437, %f437;
	neg.f32 	%f448, %f447;
	fma.rn.f32 	%f449, 0f3F6EE581, 0f3FD774EB, %f448;
	selp.f32 	%f450, %f449, %f447, %p125;
	setp.num.f32 	%p126, %f435, %f435;
	copysign.f32 	%f451, %f434, %f450;
	selp.f32 	%f452, %f451, %f450, %p126;
	mul.f32 	%f453, %f516, %f452;
	div.rn.f32 	%f454, %f453, %f162;
	cvt.f64.f32 	%fd295, %f454;
	add.f64 	%fd296, %fd24, %fd295;
	cvt.rmi.f64.f64 	%fd297, %fd296;
	cvt.rzi.s32.f64 	%r518, %fd297;
	setp.gt.s32 	%p127, %r518, -1;
	mov.b32 	%r517, 0;
	mov.f32 	%f525, %f42;
	@%p127 bra 	$L__BB4_66;
	ld.shared.f32 	%f525, [_ZZ30BackProjConeArcDisCUDA3dKernelILb1EEvPfPKfS2_iiiiiiffffffffffffE15DetColProj2Axis];
	sub.f32 	%f455, %f525, %f42;
	div.rn.f32 	%f456, %f455, %f46;
	cvt.rmi.f32.f32 	%f457, %f456;
	cvt.rzi.s32.f32 	%r517, %f457;
	mov.b32 	%r518, 0;
$L__BB4_66:
	cvt.rn.f64.s32 	%fd298, %r517;
	add.f64 	%fd299, %fd298, 0d3FE0000000000000;
	fma.rn.f64 	%fd300, %fd299, %fd21, %fd25;
	cvt.rn.f32.f64 	%f524, %fd300;
	add.s32 	%r458, %r517, 1;
	cvt.rn.f32.s32 	%f458, %r458;
	fma.rn.f32 	%f526, %f46, %f458, %f42;
	setp.ge.s32 	%p128, %r518, %r7;
	@%p128 bra 	$L__BB4_68;
	shl.b32 	%r459, %r518, 2;
	mov.u32 	%r460, _ZZ30BackProjConeArcDisCUDA3dKernelILb1EEvPfPKfS2_iiiiiiffffffffffffE15DetColProj2Axis;
	add.s32 	%r461, %r460, %r459;
	ld.shared.f32 	%f532, [%r461+4];
$L__BB4_68:
	setp.ge.s32 	%p130, %r517, %r178;
	or.pred  	%p131, %p130, %p128;
	@%p131 bra 	$L__BB4_83;
	mul.f32 	%f62, %f43, %f43;
$L__BB4_70:
	mov.f32 	%f65, %f526;
	mov.u32 	%r94, %r518;
	shl.b32 	%r463, %r94, 2;
	mov.u32 	%r464, _ZZ30BackProjConeArcDisCUDA3dKernelILb1EEvPfPKfS2_iiiiiiffffffffffffE16DetRow0Proj2Axis;
	add.s32 	%r465, %r464, %r463;
	ld.shared.f32 	%f459, [%r465];
	max.f32 	%f529, %f44, %f459;
	mov.u32 	%r466, _ZZ30BackProjConeArcDisCUDA3dKernelILb1EEvPfPKfS2_iiiiiiffffffffffffE16DetRow1Proj2Axis;
	add.s32 	%r467, %r466, %r463;
	ld.shared.f32 	%f460, [%r467];
	min.f32 	%f68, %f45, %f460;
	setp.eq.f32 	%p132, %f529, %f44;
	mov.b32 	%r519, 0;
	@%p132 bra 	$L__BB4_72;
	sub.f32 	%f461, %f529, %f44;
	div.rn.f32 	%f462, %f461, %f47;
	cvt.rmi.f32.f32 	%f463, %f462;
	cvt.rzi.s32.f32 	%r519, %f463;
$L__BB4_72:
	setp.geu.f32 	%p133, %f65, %f532;
	@%p133 bra 	$L__BB4_77;
	sub.f32 	%f475, %f65, %f525;
	mul.f32 	%f476, %f46, %f47;
	div.rn.f32 	%f477, %f475, %f476;
	sub.f32 	%f478, %f12, %f524;
	fma.rn.f32 	%f479, %f478, %f478, %f62;
	div.rn.f32 	%f69, %f477, %f479;
	setp.geu.f32 	%p142, %f529, %f68;
	setp.ge.s32 	%p143, %r519, %r180;
	or.pred  	%p144, %p142, %p143;
	@%p144 bra 	$L__BB4_76;
	add.s32 	%r478, %r519, 1;
	cvt.rn.f32.s32 	%f480, %r478;
	fma.rn.f32 	%f528, %f47, %f480, %f44;
	cvt.s64.s32 	%rd165, %r517;
$L__BB4_75:
	setp.gt.f32 	%p145, %f528, %f68;
	selp.f32 	%f73, %f68, %f528, %p145;
	sub.f32 	%f481, %f73, %f529;
	mul.f32 	%f482, %f69, %f481;
	shl.b32 	%r479, %r94, 2;
	mov.u32 	%r480, _ZZ30BackProjConeArcDisCUDA3dKernelILb1EEvPfPKfS2_iiiiiiffffffffffffE8ProjTemp;
	add.s32 	%r481, %r480, %r479;
	ld.shared.f32 	%f483, [%r481];
	mul.f32 	%f484, %f482, %f483;
	add.s32 	%r482, %r519, %r72;
	mad.lo.s32 	%r483, %r482, %r179, %r75;
	mul.lo.s32 	%r484, %r483, %r178;
	cvt.s64.s32 	%rd164, %r484;
	add.s64 	%rd166, %rd164, %rd165;
	shl.b64 	%rd167, %rd166, 2;
	add.s64 	%rd168, %rd1, %rd167;
	atom.global.add.f32 	%f485, [%rd168], %f484;
	add.s32 	%r519, %r519, 1;
	add.f32 	%f528, %f47, %f73;
	setp.lt.f32 	%p146, %f73, %f68;
	setp.lt.s32 	%p147, %r519, %r180;
	and.pred  	%p148, %p146, %p147;
	mov.f32 	%f529, %f73;
	@%p148 bra 	$L__BB4_75;
$L__BB4_76:
	ld.param.f32 	%f488, [_Z30BackProjConeArcDisCUDA3dKernelILb1EEvPfPKfS2_iiiiiiffffffffffff_param_9];
	add.s32 	%r517, %r517, 1;
	add.f32 	%f524, %f488, %f524;
	add.f32 	%f526, %f46, %f65;
	mov.u32 	%r518, %r94;
	mov.f32 	%f525, %f65;
	bra.uni 	$L__BB4_82;
$L__BB4_77:
	sub.f32 	%f464, %f532, %f525;
	mul.f32 	%f465, %f46, %f47;
	div.rn.f32 	%f466, %f464, %f465;
	sub.f32 	%f467, %f12, %f524;
	fma.rn.f32 	%f468, %f467, %f467, %f62;
	div.rn.f32 	%f77, %f466, %f468;
	setp.geu.f32 	%p134, %f529, %f68;
	setp.ge.s32 	%p135, %r519, %r180;
	or.pred  	%p136, %p134, %p135;
	@%p136 bra 	$L__BB4_80;
	add.s32 	%r468, %r519, 1;
	cvt.rn.f32.s32 	%f469, %r468;
	fma.rn.f32 	%f530, %f47, %f469, %f44;
	cvt.s64.s32 	%rd160, %r517;
$L__BB4_79:
	setp.gt.f32 	%p137, %f530, %f68;
	selp.f32 	%f81, %f68, %f530, %p137;
	sub.f32 	%f470, %f81, %f529;
	mul.f32 	%f471, %f77, %f470;
	shl.b32 	%r469, %r94, 2;
	mov.u32 	%r470, _ZZ30BackProjConeArcDisCUDA3dKernelILb1EEvPfPKfS2_iiiiiiffffffffffffE8ProjTemp;
	add.s32 	%r471, %r470, %r469;
	ld.shared.f32 	%f472, [%r471];
	mul.f32 	%f473, %f471, %f472;
	add.s32 	%r472, %r519, %r72;
	mad.lo.s32 	%r473, %r472, %r179, %r75;
	mul.lo.s32 	%r474, %r473, %r178;
	cvt.s64.s32 	%rd159, %r474;
	add.s64 	%rd161, %rd159, %rd160;
	shl.b64 	%rd162, %rd161, 2;
	add.s64 	%rd163, %rd1, %rd162;
	atom.global.add.f32 	%f474, [%rd163], %f473;
	add.s32 	%r519, %r519, 1;
	add.f32 	%f530, %f47, %f81;
	setp.lt.f32 	%p138, %f81, %f68;
	setp.lt.s32 	%p139, %r519, %r180;
	and.pred  	%p140, %p138, %p139;
	mov.f32 	%f529, %f81;
	@%p140 bra 	$L__BB4_79;
$L__BB4_80:
	add.s32 	%r518, %r94, 1;
	setp.ge.s32 	%p141, %r518, %r7;
	mov.f32 	%f526, %f65;
	mov.f32 	%f525, %f532;
	@%p141 bra 	$L__BB4_82;
	shl.b32 	%r475, %r94, 2;
	mov.u32 	%r476, _ZZ30BackProjConeArcDisCUDA3dKernelILb1EEvPfPKfS2_iiiiiiffffffffffffE15DetColProj2Axis;
	add.s32 	%r477, %r476, %r475;
	ld.shared.f32 	%f532, [%r477+8];
$L__BB4_82:
	setp.lt.s32 	%p149, %r517, %r178;
	setp.lt.s32 	%p150, %r518, %r7;
	and.pred  	%p151, %p149, %p150;
	@%p151 bra 	$L__BB4_70;
$L__BB4_83:
	add.s32 	%r510, %r74, 1;
	mov.u32 	%r485, %ntid.x;
	mad.lo.s32 	%r509, %r485, %r74, %r485;
	setp.lt.u32 	%p152, %r509, %r179;
	@%p152 bra 	$L__BB4_53;
	bra.uni 	$L__BB4_147;
$L__BB4_84:
	setp.ge.s32 	%p19, %r6, %r181;
	@%p19 bra 	$L__BB4_86;
	ld.param.u32 	%r487, [_Z30BackProjConeArcDisCUDA3dKernelILb1EEvPfPKfS2_iiiiiiffffffffffff_param_8];
	setp.ge.f32 	%p20, %f7, 0f00000000;
	not.b32 	%r238, %r6;
	add.s32 	%r239, %r181, %r238;
	selp.b32 	%r240, %r6, %r239, %p20;
	mad.lo.s32 	%r241, %r487, %r1, %r3;
	mad.lo.s32 	%r242, %r241, %r181, %r240;
	mul.wide.u32 	%rd75, %r242, 4;
	add.s64 	%rd76, %rd2, %rd75;
	ld.global.nc.f32 	%f207, [%rd76];
	mul.f32 	%f208, %f14, %f207;
	shl.b32 	%r243, %r5, 2;
	mov.u32 	%r244, _ZZ30BackProjConeArcDisCUDA3dKernelILb1EEvPfPKfS2_iiiiiiffffffffffffE8ProjTemp;
	add.s32 	%r245, %r244, %r243;
	st.shared.f32 	[%r245], %f208;
	bra.uni 	$L__BB4_87;
$L__BB4_86:
	shl.b32 	%r234, %r5, 2;
	mov.u32 	%r235, _ZZ30BackProjConeArcDisCUDA3dKernelILb1EEvPfPKfS2_iiiiiiffffffffffffE8ProjTemp;
	add.s32 	%r236, %r235, %r234;
	mov.b32 	%r237, 0;
	st.shared.u32 	[%r236], %r237;
$L__BB4_87:
	setp.ltu.f32 	%p21, %f7, 0f00000000;
	@%p21 bra 	$L__BB4_93;
	ld.param.f32 	%f506, [_Z30BackProjConeArcDisCUDA3dKernelILb1EEvPfPKfS2_iiiiiiffffffffffff_param_19];
	cvt.rn.f64.u32 	%fd59, %r4;
	cvt.rn.f64.s32 	%fd60, %r181;
	mul.f64 	%fd61, %fd60, 0d3FE0000000000000;
	sub.f64 	%fd62, %fd59, %fd61;
	cvt.f64.f32 	%fd63, %f162;
	cvt.f64.f32 	%fd64, %f506;
	fma.rn.f64 	%fd65, %fd62, %fd63, %fd64;
	cvt.f64.f32 	%fd66, %f1;
	add.f64 	%fd309, %fd65, %fd66;
	add.s32 	%r246, %r6, 1;
	cvt.rn.f64.u32 	%fd67, %r246;
	sub.f64 	%fd68, %fd67, %fd61;
	fma.rn.f64 	%fd69, %fd68, %fd63, %fd64;
	add.f64 	%fd70, %fd69, %fd66;
	cvt.rn.f32.f64 	%f537, %fd70;
	cvt.f64.f32 	%fd71, %f537;
	mul.f64 	%fd72, %fd63, 0d3FE0000000000000;
	sub.f64 	%fd27, %fd71, %fd72;
	abs.f64 	%fd28, %fd27;
	setp.neu.f64 	%p22, %fd28, 0d7FF0000000000000;
	@%p22 bra 	$L__BB4_90;
	mov.f64 	%fd78, 0d0000000000000000;
	mul.rn.f64 	%fd307, %fd27, %fd78;
	mov.b32 	%r524, 0;
	bra.uni 	$L__BB4_92;
$L__BB4_90:
	mul.f64 	%fd73, %fd27, 0d3FE45F306DC9C883;
	cvt.rni.s32.f64 	%r524, %fd73;
	cvt.rn.f64.s32 	%fd74, %r524;
	fma.rn.f64 	%fd75, %fd74, 0dBFF921FB54442D18, %fd27;
	fma.rn.f64 	%fd76, %fd74, 0dBC91A62633145C00, %fd75;
	fma.rn.f64 	%fd307, %fd74, 0dB97B839A252049C0, %fd76;
	setp.ltu.f64 	%p23, %fd28, 0d41E0000000000000;
	@%p23 bra 	$L__BB4_92;
	{ // callseq 16, 0
	.param .b64 param0;
	st.param.f64 	[param0], %fd27;
	.param .align 16 .b8 retval0[16];
	call.uni (retval0), 
	__internal_trig_reduction_slowpathd, 
	(
	param0
	);
	ld.param.f64 	%fd307, [retval0];
	ld.param.b32 	%r524, [retval0+8];
	} // callseq 16
$L__BB4_92:
	ld.param.f32 	%f496, [_Z30BackProjConeArcDisCUDA3dKernelILb1EEvPfPKfS2_iiiiiiffffffffffff_param_15];
	shl.b32 	%r249, %r524, 6;
	cvt.u64.u32 	%rd77, %r249;
	and.b64  	%rd78, %rd77, 64;
	mov.u64 	%rd79, __cudart_sin_cos_coeffs;
	add.s64 	%rd80, %rd79, %rd78;
	mul.rn.f64 	%fd79, %fd307, %fd307;
	and.b32  	%r250, %r524, 1;
	setp.eq.b32 	%p24, %r250, 1;
	selp.f64 	%fd80, 0dBDA8FF8320FD8164, 0d3DE5DB65F9785EBA, %p24;
	ld.global.nc.v2.f64 	{%fd81, %fd82}, [%rd80];
	fma.rn.f64 	%fd83, %fd80, %fd79, %fd81;
	fma.rn.f64 	%fd84, %fd83, %fd79, %fd82;
	ld.global.nc.v2.f64 	{%fd85, %fd86}, [%rd80+16];
	fma.rn.f64 	%fd87, %fd84, %fd79, %fd85;
	fma.rn.f64 	%fd88, %fd87, %fd79, %fd86;
	ld.global.nc.v2.f64 	{%fd89, %fd90}, [%rd80+32];
	fma.rn.f64 	%fd91, %fd88, %fd79, %fd89;
	fma.rn.f64 	%fd92, %fd91, %fd79, %fd90;
	fma.rn.f64 	%fd93, %fd92, %fd307, %fd307;
	fma.rn.f64 	%fd94, %fd92, %fd79, 0d3FF0000000000000;
	selp.f64 	%fd95, %fd94, %fd93, %p24;
	and.b32  	%r251, %r524, 2;
	setp.eq.s32 	%p25, %r251, 0;
	mov.f64 	%fd96, 0d0000000000000000;
	sub.f64 	%fd97, %fd96, %fd95;
	selp.f64 	%fd98, %fd95, %fd97, %p25;
	cvt.f64.f32 	%fd99, %f496;
	cvt.f64.f32 	%fd100, %f12;
	fma.rn.f64 	%fd310, %fd98, %fd99, %fd100;
	mov.f32 	%f538, 0f3F800000;
	bra.uni 	$L__BB4_98;
$L__BB4_93:
	ld.param.f32 	%f507, [_Z30BackProjConeArcDisCUDA3dKernelILb1EEvPfPKfS2_iiiiiiffffffffffff_param_19];
	cvt.rn.f64.s32 	%fd101, %r181;
	mul.f64 	%fd102, %fd101, 0d3FE0000000000000;
	cvt.rn.f64.u32 	%fd103, %r4;
	sub.f64 	%fd104, %fd102, %fd103;
	cvt.f64.f32 	%fd105, %f162;
	cvt.f64.f32 	%fd106, %f507;
	fma.rn.f64 	%fd107, %fd104, %fd105, %fd106;
	cvt.f64.f32 	%fd108, %f1;
	add.f64 	%fd309, %fd107, %fd108;
	cvt.rn.f64.u32 	%fd109, %r6;
	sub.f64 	%fd110, %fd102, %fd109;
	add.f64 	%fd111, %fd110, 0dBFF0000000000000;
	fma.rn.f64 	%fd112, %fd111, %fd105, %fd106;
	add.f64 	%fd113, %fd112, %fd108;
	cvt.rn.f32.f64 	%f537, %fd113;
	cvt.f64.f32 	%fd114, %f537;
	fma.rn.f64 	%fd35, %fd105, 0d3FE0000000000000, %fd114;
	abs.f64 	%fd36, %fd35;
	setp.neu.f64 	%p26, %fd36, 0d7FF0000000000000;
	@%p26 bra 	$L__BB4_95;
	mov.f64 	%fd120, 0d0000000000000000;
	mul.rn.f64 	%fd308, %fd35, %fd120;
	mov.b32 	%r525, 0;
	bra.uni 	$L__BB4_97;
$L__BB4_95:
	mul.f64 	%fd115, %fd35, 0d3FE45F306DC9C883;
	cvt.rni.s32.f64 	%r525, %fd115;
	cvt.rn.f64.s32 	%fd116, %r525;
	fma.rn.f64 	%fd117, %fd116, 0dBFF921FB54442D18, %fd35;
	fma.rn.f64 	%fd118, %fd116, 0dBC91A62633145C00, %fd117;
	fma.rn.f64 	%fd308, %fd116, 0dB97B839A252049C0, %fd118;
	setp.ltu.f64 	%p27, %fd36, 0d41E0000000000000;
	@%p27 bra 	$L__BB4_97;
	{ // callseq 17, 0
	.param .b64 param0;
	st.param.f64 	[param0], %fd35;
	.param .align 16 .b8 retval0[16];
	call.uni (retval0), 
	__internal_trig_reduction_slowpathd, 
	(
	param0
	);
	ld.param.f64 	%fd308, [retval0];
	ld.param.b32 	%r525, [retval0+8];
	} // callseq 17
$L__BB4_97:
	ld.param.f32 	%f497, [_Z30BackProjConeArcDisCUDA3dKernelILb1EEvPfPKfS2_iiiiiiffffffffffff_param_15];
	shl.b32 	%r254, %r525, 6;
	cvt.u64.u32 	%rd81, %r254;
	and.b64  	%rd82, %rd81, 64;
	mov.u64 	%rd83, __cudart_sin_cos_coeffs;
	add.s64 	%rd84, %rd83, %rd82;
	mul.rn.f64 	%fd121, %fd308, %fd308;
	and.b32  	%r255, %r525, 1;
	setp.eq.b32 	%p28, %r255, 1;
	selp.f64 	%fd122, 0dBDA8FF8320FD8164, 0d3DE5DB65F9785EBA, %p28;
	ld.global.nc.v2.f64 	{%fd123, %fd124}, [%rd84];
	fma.rn.f64 	%fd125, %fd122, %fd121, %fd123;
	fma.rn.f64 	%fd126, %fd125, %fd121, %fd124;
	ld.global.nc.v2.f64 	{%fd127, %fd128}, [%rd84+16];
	fma.rn.f64 	%fd129, %fd126, %fd121, %fd127;
	fma.rn.f64 	%fd130, %fd129, %fd121, %fd128;
	ld.global.nc.v2.f64 	{%fd131, %fd132}, [%rd84+32];
	fma.rn.f64 	%fd133, %fd130, %fd121, %fd131;
	fma.rn.f64 	%fd134, %fd133, %fd121, %fd132;
	fma.rn.f64 	%fd135, %fd134, %fd308, %fd308;
	fma.rn.f64 	%fd136, %fd134, %fd121, 0d3FF0000000000000;
	selp.f64 	%fd137, %fd136, %fd135, %p28;
	and.b32  	%r256, %r525, 2;
	setp.eq.s32 	%p29, %r256, 0;
	mov.f64 	%fd138, 0d0000000000000000;
	sub.f64 	%fd139, %fd138, %fd137;
	selp.f64 	%fd140, %fd137, %fd139, %p29;
	cvt.f64.f32 	%fd141, %f497;
	cvt.f64.f32 	%fd142, %f12;
	fma.rn.f64 	%fd310, %fd140, %fd141, %fd142;
	mov.f32 	%f538, 0fBF800000;
$L__BB4_98:
	cvt.rn.f32.f64 	%f93, %fd310;
	cvt.rn.f32.f64 	%f94, %fd309;
	mul.f32 	%f211, %f94, 0f3F22F983;
	cvt.rni.s32.f32 	%r529, %f211;
	cvt.rn.f32.s32 	%f212, %r529;
	fma.rn.f32 	%f213, %f212, 0fBFC90FDA, %f94;
	fma.rn.f32 	%f214, %f212, 0fB3A22168, %f213;
	fma.rn.f32 	%f539, %f212, 0fA7C234C5, %f214;
	abs.f32 	%f96, %f94;
	setp.ltu.f32 	%p30, %f96, 0f47CE4780;
	@%p30 bra 	$L__BB4_106;
	setp.neu.f32 	%p31, %f96, 0f7F800000;
	@%p31 bra 	$L__BB4_101;
	mov.f32 	%f217, 0f00000000;
	mul.rn.f32 	%f539, %f94, %f217;
	mov.b32 	%r529, 0;
	bra.uni 	$L__BB4_106;
$L__BB4_101:
	mov.b32 	%r114, %f94;
	shl.b32 	%r258, %r114, 8;
	or.b32  	%r115, %r258, -2147483648;
	mov.b64 	%rd184, 0;
	mov.b32 	%r526, 0;
	mov.u64 	%rd182, __cudart_i2opi_f;
	mov.u64 	%rd183, %rd3;
$L__BB4_102:
	.pragma "nounroll";
	ld.global.nc.u32 	%r259, [%rd182];
	mad.wide.u32 	%rd87, %r259, %r115, %rd184;
	shr.u64 	%rd184, %rd87, 32;
	st.local.u32 	[%rd183], %rd87;
	add.s32 	%r526, %r526, 1;
	add.s64 	%rd183, %rd183, 4;
	add.s64 	%rd182, %rd182, 4;
	setp.ne.s32 	%p32, %r526, 6;
	@%p32 bra 	$L__BB4_102;
	shr.u32 	%r260, %r114, 23;
	st.local.u32 	[%rd3+24], %rd184;
	and.b32  	%r118, %r260, 31;
	and.b32  	%r261, %r260, 224;
	add.s32 	%r262, %r261, -128;
	shr.u32 	%r263, %r262, 5;
	mul.wide.u32 	%rd88, %r263, 4;
	sub.s64 	%rd42, %rd3, %rd88;
	ld.local.u32 	%r527, [%rd42+24];
	ld.local.u32 	%r528, [%rd42+20];
	setp.eq.s32 	%p33, %r118, 0;
	@%p33 bra 	$L__BB4_105;
	shf.l.wrap.b32 	%r527, %r528, %r527, %r118;
	ld.local.u32 	%r264, [%rd42+16];
	shf.l.wrap.b32 	%r528, %r264, %r528, %r118;
$L__BB4_105:
	shr.u32 	%r265, %r527, 30;
	shf.l.wrap.b32 	%r266, %r528, %r527, 2;
	shl.b32 	%r267, %r528, 2;
	shr.u32 	%r268, %r266, 31;
	add.s32 	%r269, %r268, %r265;
	neg.s32 	%r270, %r269;
	setp.lt.s32 	%p34, %r114, 0;
	selp.b32 	%r529, %r270, %r269, %p34;
	xor.b32  	%r271, %r266, %r114;
	shr.s32 	%r272, %r266, 31;
	xor.b32  	%r273, %r272, %r266;
	xor.b32  	%r274, %r272, %r267;
	cvt.u64.u32 	%rd89, %r273;
	shl.b64 	%rd90, %rd89, 32;
	cvt.u64.u32 	%rd91, %r274;
	or.b64  	%rd92, %rd90, %rd91;
	cvt.rn.f64.s64 	%fd143, %rd92;
	mul.f64 	%fd144, %fd143, 0d3BF921FB54442D19;
	cvt.rn.f32.f64 	%f215, %fd144;
	neg.f32 	%f216, %f215;
	setp.lt.s32 	%p35, %r271, 0;
	selp.f32 	%f539, %f216, %f215, %p35;
$L__BB4_106:
	mul.f32 	%f218, %f539, %f539;
	fma.rn.f32 	%f219, %f218, 0f3C190000, 0f3B560000;
	fma.rn.f32 	%f220, %f219, %f218, 0f3CC70000;
	fma.rn.f32 	%f221, %f220, %f218, 0f3D5B0000;
	fma.rn.f32 	%f222, %f221, %f218, 0f3E089438;
	fma.rn.f32 	%f223, %f222, %f218, 0f3EAAAA88;
	mul.rn.f32 	%f224, %f218, %f539;
	fma.rn.f32 	%f225, %f223, %f224, %f539;
	abs.f32 	%f226, %f539;
	setp.eq.f32 	%p36, %f226, 0f3A00B43C;
	selp.f32 	%f227, %f539, %f225, %p36;
	and.b32  	%r276, %r529, 1;
	setp.eq.b32 	%p37, %r276, 1;
	neg.f32 	%f228, %f227;
	rcp.approx.ftz.f32 	%f229, %f228;
	selp.f32 	%f230, %f229, %f227, %p37;
	div.rn.f32 	%f231, %f12, %f230;
	add.f32 	%f100, %f13, %f231;
	mul.f32 	%f232, %f537, 0f3F22F983;
	cvt.rni.s32.f32 	%r533, %f232;
	cvt.rn.f32.s32 	%f233, %r533;
	fma.rn.f32 	%f234, %f233, 0fBFC90FDA, %f537;
	fma.rn.f32 	%f235, %f233, 0fB3A22168, %f234;
	fma.rn.f32 	%f540, %f233, 0fA7C234C5, %f235;
	abs.f32 	%f102, %f537;
	setp.ltu.f32 	%p38, %f102, 0f47CE4780;
	@%p38 bra 	$L__BB4_114;
	setp.neu.f32 	%p39, %f102, 0f7F800000;
	@%p39 bra 	$L__BB4_109;
	mov.f32 	%f238, 0f00000000;
	mul.rn.f32 	%f540, %f537, %f238;
	mov.b32 	%r533, 0;
	bra.uni 	$L__BB4_114;
$L__BB4_109:
	mov.b32 	%r128, %f537;
	shl.b32 	%r278, %r128, 8;
	or.b32  	%r129, %r278, -2147483648;
	mov.b64 	%rd185, 0;
	mov.b32 	%r530, 0;
	mov.u64 	%rd95, __cudart_i2opi_f;
$L__BB4_110:
	.pragma "nounroll";
	mul.wide.u32 	%rd94, %r530, 4;
	add.s64 	%rd96, %rd95, %rd94;
	ld.global.nc.u32 	%r279, [%rd96];
	mad.wide.u32 	%rd97, %r279, %r129, %rd185;
	shr.u64 	%rd185, %rd97, 32;
	add.s64 	%rd98, %rd3, %rd94;
	st.local.u32 	[%rd98], %rd97;
	add.s32 	%r530, %r530, 1;
	setp.ne.s32 	%p40, %r530, 6;
	@%p40 bra 	$L__BB4_110;
	shr.u32 	%r280, %r128, 23;
	st.local.u32 	[%rd3+24], %rd185;
	and.b32  	%r132, %r280, 31;
	and.b32  	%r281, %r280, 224;
	add.s32 	%r282, %r281, -128;
	shr.u32 	%r283, %r282, 5;
	mul.wide.u32 	%rd99, %r283, 4;
	sub.s64 	%rd45, %rd3, %rd99;
	ld.local.u32 	%r531, [%rd45+24];
	ld.local.u32 	%r532, [%rd45+20];
	setp.eq.s32 	%p41, %r132, 0;
	@%p41 bra 	$L__BB4_113;
	shf.l.wrap.b32 	%r531, %r532, %r531, %r132;
	ld.local.u32 	%r284, [%rd45+16];
	shf.l.wrap.b32 	%r532, %r284, %r532, %r132;
$L__BB4_113:
	shr.u32 	%r285, %r531, 30;
	shf.l.wrap.b32 	%r286, %r532, %r531, 2;
	shl.b32 	%r287, %r532, 2;
	shr.u32 	%r288, %r286, 31;
	add.s32 	%r289, %r288, %r285;
	neg.s32 	%r290, %r289;
	setp.lt.s32 	%p42, %r128, 0;
	selp.b32 	%r533, %r290, %r289, %p42;
	xor.b32  	%r291, %r286, %r128;
	shr.s32 	%r292, %r286, 31;
	xor.b32  	%r293, %r292, %r286;
	xor.b32  	%r294, %r292, %r287;
	cvt.u64.u32 	%rd100, %r293;
	shl.b64 	%rd101, %rd100, 32;
	cvt.u64.u32 	%rd102, %r294;
	or.b64  	%rd103, %rd101, %rd102;
	cvt.rn.f64.s64 	%fd145, %rd103;
	mul.f64 	%fd146, %fd145, 0d3BF921FB54442D19;
	cvt.rn.f32.f64 	%f236, %fd146;
	neg.f32 	%f237, %f236;
	setp.lt.s32 	%p43, %r291, 0;
	selp.f32 	%f540, %f237, %f236, %p43;
$L__BB4_114:
	mul.f32 	%f239, %f540, %f540;
	fma.rn.f32 	%f240, %f239, 0f3C190000, 0f3B560000;
	fma.rn.f32 	%f241, %f240, %f239, 0f3CC70000;
	fma.rn.f32 	%f242, %f241, %f239, 0f3D5B0000;
	fma.rn.f32 	%f243, %f242, %f239, 0f3E089438;
	fma.rn.f32 	%f244, %f243, %f239, 0f3EAAAA88;
	mul.rn.f32 	%f245, %f239, %f540;
	fma.rn.f32 	%f246, %f244, %f245, %f540;
	abs.f32 	%f247, %f540;
	setp.eq.f32 	%p44, %f247, 0f3A00B43C;
	selp.f32 	%f248, %f540, %f246, %p44;
	and.b32  	%r296, %r533, 1;
	setp.eq.b32 	%p45, %r296, 1;
	neg.f32 	%f249, %f248;
	rcp.approx.ftz.f32 	%f250, %f249;
	selp.f32 	%f251, %f250, %f248, %p45;
	div.rn.f32 	%f252, %f12, %f251;
	add.f32 	%f553, %f13, %f252;
	sub.f32 	%f253, %f12, %f93;
	div.rn.f32 	%f254, %f12, %f253;
	mul.f32 	%f107, %f254, %f15;
	mul.f32 	%f108, %f16, %f254;
	setp.ne.s32 	%p46, %r5, 0;
	@%p46 bra 	$L__BB4_116;
	st.shared.f32 	[_ZZ30BackProjConeArcDisCUDA3dKernelILb1EEvPfPKfS2_iiiiiiffffffffffffE15DetColProj2Axis], %f100;
$L__BB4_116:
	ld.param.f32 	%f504, [_Z30BackProjConeArcDisCUDA3dKernelILb1EEvPfPKfS2_iiiiiiffffffffffff_param_18];
	ld.param.f32 	%f502, [_Z30BackProjConeArcDisCUDA3dKernelILb1EEvPfPKfS2_iiiiiiffffffffffff_param_17];
	ld.param.f32 	%f492, [_Z30BackProjConeArcDisCUDA3dKernelILb1EEvPfPKfS2_iiiiiiffffffffffff_param_11];
	ld.param.f32 	%f489, [_Z30BackProjConeArcDisCUDA3dKernelILb1EEvPfPKfS2_iiiiiiffffffffffff_param_10];
	shl.b32 	%r297, %r5, 2;
	mov.u32 	%r298, _ZZ30BackProjConeArcDisCUDA3dKernelILb1EEvPfPKfS2_iiiiiiffffffffffffE15DetColProj2Axis;
	add.s32 	%r299, %r298, %r297;
	st.shared.f32 	[%r299+4], %f553;
	mov.u32 	%r300, _ZZ30BackProjConeArcDisCUDA3dKernelILb1EEvPfPKfS2_iiiiiiffffffffffffE16DetRow0Proj2Axis;
	add.s32 	%r301, %r300, %r297;
	st.shared.f32 	[%r301], %f107;
	mov.u32 	%r302, _ZZ30BackProjConeArcDisCUDA3dKernelILb1EEvPfPKfS2_iiiiiiffffffffffffE16DetRow1Proj2Axis;
	add.s32 	%r303, %r302, %r297;
	st.shared.f32 	[%r303], %f108;
	bar.sync 	0;
	neg.s32 	%r304, %r179;
	cvt.rn.f64.s32 	%fd147, %r304;
	mul.f64 	%fd148, %fd147, 0d3FE0000000000000;
	cvt.f64.f32 	%fd44, %f489;
	cvt.f64.f32 	%fd149, %f502;
	fma.rn.f64 	%fd45, %fd148, %fd44, %fd149;
	cvt.rn.f64.s32 	%fd150, %r179;
	mul.f64 	%fd151, %fd150, 0d3FE0000000000000;
	fma.rn.f64 	%fd46, %fd151, %fd44, %fd149;
	neg.s32 	%r305, %r180;
	cvt.rn.f64.s32 	%fd152, %r305;
	mul.f64 	%fd153, %fd152, 0d3FE0000000000000;
	cvt.f64.f32 	%fd154, %f492;
	cvt.f64.f32 	%fd155, %f504;
	fma.rn.f64 	%fd156, %fd153, %fd154, %fd155;
	cvt.rn.f32.f64 	%f109, %fd156;
	cvt.rn.f64.s32 	%fd157, %r180;
	mul.f64 	%fd158, %fd157, 0d3FE0000000000000;
	fma.rn.f64 	%fd159, %fd158, %fd154, %fd155;
	cvt.rn.f32.f64 	%f110, %fd159;
	setp.eq.s32 	%p47, %r178, 0;
	@%p47 bra 	$L__BB4_147;
	cvt.rn.f32.f64 	%f255, %fd46;
	cvt.rn.f32.f64 	%f256, %fd45;
	mul.f32 	%f111, %f12, %f256;
	mul.f32 	%f112, %f12, %f255;
	cvt.rn.f64.s32 	%fd160, %r181;
	mul.f64 	%fd161, %fd160, 0d3FE0000000000000;
	cvt.rn.f64.u32 	%fd162, %r4;
	sub.f64 	%fd47, %fd161, %fd162;
	cvt.f64.f32 	%fd48, %f256;
	mul.lo.s32 	%r141, %r2, %r180;
	mov.b32 	%r534, 0;
	mov.u64 	%rd104, __cudart_i2opi_f;
	mov.u32 	%r535, %r534;
$L__BB4_118:
	mov.u32 	%r143, %r535;
	add.s32 	%r144, %r534, %r5;
	setp.ge.s32 	%p48, %r144, %r178;
	@%p48 bra 	$L__BB4_146;
	ld.param.f32 	%f508, [_Z30BackProjConeArcDisCUDA3dKernelILb1EEvPfPKfS2_iiiiiiffffffffffff_param_19];
	ld.param.f32 	%f500, [_Z30BackProjConeArcDisCUDA3dKernelILb1EEvPfPKfS2_iiiiiiffffffffffff_param_16];
	ld.param.f32 	%f486, [_Z30BackProjConeArcDisCUDA3dKernelILb1EEvPfPKfS2_iiiiiiffffffffffff_param_9];
	cvt.rn.f64.s32 	%fd163, %r144;
	cvt.rn.f64.s32 	%fd164, %r178;
	mul.f64 	%fd165, %fd164, 0d3FE0000000000000;
	sub.f64 	%fd166, %fd163, %fd165;
	add.f64 	%fd167, %fd166, 0d3FE0000000000000;
	cvt.f64.f32 	%fd168, %f486;
	cvt.f64.f32 	%fd169, %f500;
	fma.rn.f64 	%fd170, %fd167, %fd168, %fd169;
	cvt.rn.f32.f64 	%f257, %fd170;
	mul.f32 	%f258, %f13, %f257;
	sub.f32 	%f259, %f258, %f111;
	sub.f32 	%f260, %f257, %f12;
	div.rn.f32 	%f114, %f259, %f260;
	sub.f32 	%f261, %f258, %f112;
	div.rn.f32 	%f262, %f261, %f260;
	sub.f32 	%f115, %f12, %f257;
	div.rn.f32 	%f263, %f12, %f115;
	mul.f32 	%f116, %f263, %f109;
	mul.f32 	%f117, %f263, %f110;
	sub.f32 	%f264, %f262, %f114;
	cvt.rn.f32.s32 	%f265, %r179;
	div.rn.f32 	%f118, %f264, %f265;
	sub.f32 	%f266, %f117, %f116;
	cvt.rn.f32.s32 	%f267, %r180;
	div.rn.f32 	%f119, %f266, %f267;
	ld.global.nc.f32 	%f268, [%rd4];
	add.f32 	%f120, %f508, %f268;
	mul.f32 	%f269, %f120, 0f3F22F983;
	cvt.rni.s32.f32 	%r539, %f269;
	cvt.rn.f32.s32 	%f270, %r539;
	fma.rn.f32 	%f271, %f270, 0fBFC90FDA, %f120;
	fma.rn.f32 	%f272, %f270, 0fB3A22168, %f271;
	fma.rn.f32 	%f542, %f270, 0fA7C234C5, %f272;
	abs.f32 	%f122, %f120;
	setp.ltu.f32 	%p49, %f122, 0f47CE4780;
	@%p49 bra 	$L__BB4_127;
	setp.neu.f32 	%p50, %f122, 0f7F800000;
	@%p50 bra 	$L__BB4_122;
	mov.f32 	%f275, 0f00000000;
	mul.rn.f32 	%f542, %f120, %f275;
	mov.b32 	%r539, 0;
	bra.uni 	$L__BB4_127;
$L__BB4_122:
	mov.b32 	%r146, %f120;
	mov.b64 	%rd188, 0;
	mov.b32 	%r536, 0;
	mov.u64 	%rd186, %rd104;
	mov.u64 	%rd187, %rd3;
$L__BB4_123:
	.pragma "nounroll";
	ld.global.nc.u32 	%r308, [%rd186];
	shl.b32 	%r309, %r146, 8;
	or.b32  	%r310, %r309, -2147483648;
	mad.wide.u32 	%rd106, %r308, %r310, %rd188;
	shr.u64 	%rd188, %rd106, 32;
	st.local.u32 	[%rd187], %rd106;
	add.s32 	%r536, %r536, 1;
	add.s64 	%rd187, %rd187, 4;
	add.s64 	%rd186, %rd186, 4;
	setp.ne.s32 	%p51, %r536, 6;
	@%p51 bra 	$L__BB4_123;
	shr.u32 	%r311, %r146, 23;
	st.local.u32 	[%rd3+24], %rd188;
	and.b32  	%r149, %r311, 31;
	and.b32  	%r312, %r311, 224;
	add.s32 	%r313, %r312, -128;
	shr.u32 	%r314, %r313, 5;
	mul.wide.u32 	%rd107, %r314, 4;
	sub.s64 	%rd52, %rd3, %rd107;
	ld.local.u32 	%r537, [%rd52+24];
	ld.local.u32 	%r538, [%rd52+20];
	setp.eq.s32 	%p52, %r149, 0;
	@%p52 bra 	$L__BB4_126;
	shf.l.wrap.b32 	%r537, %r538, %r537, %r149;
	ld.local.u32 	%r315, [%rd52+16];
	shf.l.wrap.b32 	%r538, %r315, %r538, %r149;
$L__BB4_126:
	shr.u32 	%r316, %r537, 30;
	shf.l.wrap.b32 	%r317, %r538, %r537, 2;
	shl.b32 	%r318, %r538, 2;
	shr.u32 	%r319, %r317, 31;
	add.s32 	%r320, %r319, %r316;
	neg.s32 	%r321, %r320;
	setp.lt.s32 	%p53, %r146, 0;
	selp.b32 	%r539, %r321, %r320, %p53;
	xor.b32  	%r322, %r317, %r146;
	shr.s32 	%r323, %r317, 31;
	xor.b32  	%r324, %r323, %r317;
	xor.b32  	%r325, %r323, %r318;
	cvt.u64.u32 	%rd108, %r324;
	shl.b64 	%rd109, %rd108, 32;
	cvt.u64.u32 	%rd110, %r325;
	or.b64  	%rd111, %rd109, %rd110;
	cvt.rn.f64.s64 	%fd171, %rd111;
	mul.f64 	%fd172, %fd171, 0d3BF921FB54442D19;
	cvt.rn.f32.f64 	%f273, %fd172;
	neg.f32 	%f274, %f273;
	setp.lt.s32 	%p54, %r322, 0;
	selp.f32 	%f542, %f274, %f273, %p54;
$L__BB4_127:
	sub.f32 	%f276, %f13, %f114;
	div.rn.f32 	%f277, %f276, %f12;
	mul.f32 	%f278, %f542, %f542;
	fma.rn.f32 	%f279, %f278, 0f3C190000, 0f3B560000;
	fma.rn.f32 	%f280, %f279, %f278, 0f3CC70000;
	fma.rn.f32 	%f281, %f280, %f278, 0f3D5B0000;
	fma.rn.f32 	%f282, %f281, %f278, 0f3E089438;
	fma.rn.f32 	%f283, %f282, %f278, 0f3EAAAA88;
	mul.rn.f32 	%f284, %f278, %f542;
	fma.rn.f32 	%f285, %f283, %f284, %f542;
	abs.f32 	%f286, %f542;
	setp.eq.f32 	%p55, %f286, 0f3A00B43C;
	selp.f32 	%f287, %f542, %f285, %p55;
	and.b32  	%r328, %r539, 1;
	setp.eq.b32 	%p56, %r328, 1;
	neg.f32 	%f288, %f287;
	rcp.approx.ftz.f32 	%f289, %f288;
	selp.f32 	%f290, %f289, %f287, %p56;
	mov.f32 	%f291, 0fBF800000;
	div.rn.f32 	%f292, %f291, %f290;
	sub.f32 	%f293, %f277, %f292;
	fma.rn.f32 	%f294, %f277, %f292, 0f3F800000;
	div.rn.f32 	%f295, %f293, %f294;
	abs.f32 	%f296, %f295;
	setp.gt.f32 	%p57, %f296, 0f3F800000;
	rcp.approx.ftz.f32 	%f297, %f296;
	selp.f32 	%f298, %f297, %f296, %p57;
	mul.f32 	%f299, %f298, %f298;
	fma.rn.f32 	%f300, %f299, 0f3B2090AA, 0fBC6BE14F;
	fma.rn.f32 	%f301, %f300, %f299, 0f3D23397E;
	fma.rn.f32 	%f302, %f301, %f299, 0fBD948A7A;
	fma.rn.f32 	%f303, %f302, %f299, 0f3DD76B21;
	fma.rn.f32 	%f304, %f303, %f299, 0fBE111E88;
	fma.rn.f32 	%f305, %f304, %f299, 0f3E4CAF60;
	fma.rn.f32 	%f306, %f305, %f299, 0fBEAAAA27;
	mul.f32 	%f307, %f299, %f306;
	fma.rn.f32 	%f308, %f307, %f298, %f298;
	neg.f32 	%f309, %f308;
	fma.rn.f32 	%f310, 0f3F6EE581, 0f3FD774EB, %f309;
	selp.f32 	%f311, %f310, %f308, %p57;
	setp.num.f32 	%p58, %f296, %f296;
	copysign.f32 	%f312, %f295, %f311;
	selp.f32 	%f313, %f312, %f311, %p58;
	mul.f32 	%f314, %f538, %f313;
	div.rn.f32 	%f315, %f314, %f162;
	cvt.f64.f32 	%fd173, %f315;
	add.f64 	%fd174, %fd47, %fd173;
	cvt.rmi.f64.f64 	%fd175, %fd174;
	cvt.rzi.s32.f64 	%r543, %fd175;
	setp.gt.s32 	%p59, %r543, -1;
	mov.b32 	%r542, 0;
	mov.f32 	%f546, %f114;
	@%p59 bra 	$L__BB4_129;
	ld.shared.f32 	%f546, [_ZZ30BackProjConeArcDisCUDA3dKernelILb1EEvPfPKfS2_iiiiiiffffffffffffE15DetColProj2Axis];
	sub.f32 	%f316, %f546, %f114;
	div.rn.f32 	%f317, %f316, %f118;
	cvt.rmi.f32.f32 	%f318, %f317;
	cvt.rzi.s32.f32 	%r542, %f318;
	mov.b32 	%r543, 0;
$L__BB4_129:
	cvt.rn.f64.s32 	%fd176, %r542;
	add.f64 	%fd177, %fd176, 0d3FE0000000000000;
	fma.rn.f64 	%fd178, %fd177, %fd44, %fd48;
	cvt.rn.f32.f64 	%f545, %fd178;
	add.s32 	%r330, %r542, 1;
	cvt.rn.f32.s32 	%f319, %r330;
	fma.rn.f32 	%f547, %f118, %f319, %f114;
	setp.ge.s32 	%p60, %r543, %r7;
	@%p60 bra 	$L__BB4_131;
	shl.b32 	%r331, %r543, 2;
	mov.u32 	%r332, _ZZ30BackProjConeArcDisCUDA3dKernelILb1EEvPfPKfS2_iiiiiiffffffffffffE15DetColProj2Axis;
	add.s32 	%r333, %r332, %r331;
	ld.shared.f32 	%f553, [%r333+4];
$L__BB4_131:
	setp.ge.s32 	%p62, %r542, %r179;
	or.pred  	%p63, %p62, %p60;
	@%p63 bra 	$L__BB4_146;
	mul.f32 	%f132, %f115, %f115;
$L__BB4_133:
	mov.f32 	%f135, %f547;
	mov.u32 	%r163, %r543;
	shl.b32 	%r335, %r163, 2;
	mov.u32 	%r336, _ZZ30BackProjConeArcDisCUDA3dKernelILb1EEvPfPKfS2_iiiiiiffffffffffffE16DetRow0Proj2Axis;
	add.s32 	%r337, %r336, %r335;
	ld.shared.f32 	%f320, [%r337];
	max.f32 	%f550, %f116, %f320;
	mov.u32 	%r338, _ZZ30BackProjConeArcDisCUDA3dKernelILb1EEvPfPKfS2_iiiiiiffffffffffffE16DetRow1Proj2Axis;
	add.s32 	%r339, %r338, %r335;
	ld.shared.f32 	%f321, [%r339];
	min.f32 	%f138, %f117, %f321;
	setp.eq.f32 	%p64, %f550, %f116;
	mov.b32 	%r544, 0;
	@%p64 bra 	$L__BB4_135;
	sub.f32 	%f322, %f550, %f116;
	div.rn.f32 	%f323, %f322, %f119;
	cvt.rmi.f32.f32 	%f324, %f323;
	cvt.rzi.s32.f32 	%r544, %f324;
$L__BB4_135:
	setp.geu.f32 	%p65, %f135, %f553;
	@%p65 bra 	$L__BB4_140;
	sub.f32 	%f336, %f135, %f546;
	mul.f32 	%f337, %f118, %f119;
	div.rn.f32 	%f338, %f336, %f337;
	sub.f32 	%f339, %f13, %f545;
	fma.rn.f32 	%f340, %f339, %f339, %f132;
	div.rn.f32 	%f139, %f338, %f340;
	setp.geu.f32 	%p74, %f550, %f138;
	setp.ge.s32 	%p75, %r544, %r180;
	or.pred  	%p76, %p74, %p75;
	@%p76 bra 	$L__BB4_139;
	add.s32 	%r352, %r544, 1;
	cvt.rn.f32.s32 	%f341, %r352;
	fma.rn.f32 	%f549, %f119, %f341, %f116;
	not.b32 	%r353, %r542;
	add.s32 	%r166, %r179, %r353;
$L__BB4_138:
	setp.gt.f32 	%p77, %f549, %f138;
	selp.f32 	%f143, %f138, %f549, %p77;
	sub.f32 	%f342, %f143, %f550;
	mul.f32 	%f343, %f139, %f342;
	shl.b32 	%r354, %r163, 2;
	mov.u32 	%r355, _ZZ30BackProjConeArcDisCUDA3dKernelILb1EEvPfPKfS2_iiiiiiffffffffffffE8ProjTemp;
	add.s32 	%r356, %r355, %r354;
	ld.shared.f32 	%f344, [%r356];
	mul.f32 	%f345, %f343, %f344;
	add.s32 	%r357, %r544, %r141;
	mad.lo.s32 	%r358, %r357, %r179, %r166;
	mul.lo.s32 	%r359, %r358, %r178;
	cvt.s64.s32 	%rd117, %r359;
	cvt.s64.s32 	%rd118, %r144;
	add.s64 	%rd119, %rd117, %rd118;
	shl.b64 	%rd120, %rd119, 2;
	add.s64 	%rd121, %rd1, %rd120;
	atom.global.add.f32 	%f346, [%rd121], %f345;
	add.s32 	%r544, %r544, 1;
	add.f32 	%f549, %f119, %f143;
	setp.lt.f32 	%p78, %f143, %f138;
	setp.lt.s32 	%p79, %r544, %r180;
	and.pred  	%p80, %p78, %p79;
	mov.f32 	%f550, %f143;
	@%p80 bra 	$L__BB4_138;
$L__BB4_139:
	ld.param.f32 	%f490, [_Z30BackProjConeArcDisCUDA3dKernelILb1EEvPfPKfS2_iiiiiiffffffffffff_param_10];
	add.s32 	%r542, %r542, 1;
	add.f32 	%f545, %f490, %f545;
	add.f32 	%f547, %f118, %f135;
	mov.u32 	%r543, %r163;
	mov.f32 	%f546, %f135;
	bra.uni 	$L__BB4_145;
$L__BB4_140:
	sub.f32 	%f325, %f553, %f546;
	mul.f32 	%f326, %f118, %f119;
	div.rn.f32 	%f327, %f325, %f326;
	sub.f32 	%f328, %f13, %f545;
	fma.rn.f32 	%f329, %f328, %f328, %f132;
	div.rn.f32 	%f147, %f327, %f329;
	setp.geu.f32 	%p66, %f550, %f138;
	setp.ge.s32 	%p67, %r544, %r180;
	or.pred  	%p68, %p66, %p67;
	@%p68 bra 	$L__BB4_143;
	add.s32 	%r340, %r544, 1;
	cvt.rn.f32.s32 	%f330, %r340;
	fma.rn.f32 	%f551, %f119, %f330, %f116;
	not.b32 	%r341, %r542;
	add.s32 	%r170, %r179, %r341;
$L__BB4_142:
	setp.gt.f32 	%p69, %f551, %f138;
	selp.f32 	%f151, %f138, %f551, %p69;
	sub.f32 	%f331, %f151, %f550;
	mul.f32 	%f332, %f147, %f331;
	shl.b32 	%r342, %r163, 2;
	mov.u32 	%r343, _ZZ30BackProjConeArcDisCUDA3dKernelILb1EEvPfPKfS2_iiiiiiffffffffffffE8ProjTemp;
	add.s32 	%r344, %r343, %r342;
	ld.shared.f32 	%f333, [%r344];
	mul.f32 	%f334, %f332, %f333;
	add.s32 	%r345, %r544, %r141;
	mad.lo.s32 	%r346, %r345, %r179, %r170;
	mul.lo.s32 	%r347, %r346, %r178;
	cvt.s64.s32 	%rd112, %r347;
	cvt.s64.s32 	%rd113, %r144;
	add.s64 	%rd114, %rd112, %rd113;
	shl.b64 	%rd115, %rd114, 2;
	add.s64 	%rd116, %rd1, %rd115;
	atom.global.add.f32 	%f335, [%rd116], %f334;
	add.s32 	%r544, %r544, 1;
	add.f32 	%f551, %f119, %f151;
	setp.lt.f32 	%p70, %f151, %f138;
	setp.lt.s32 	%p71, %r544, %r180;
	and.pred  	%p72, %p70, %p71;
	mov.f32 	%f550, %f151;
	@%p72 bra 	$L__BB4_142;
$L__BB4_143:
	add.s32 	%r543, %r163, 1;
	setp.ge.s32 	%p73, %r543, %r7;
	mov.f32 	%f547, %f135;
	mov.f32 	%f546, %f553;
	@%p73 bra 	$L__BB4_145;
	shl.b32 	%r349, %r163, 2;
	mov.u32 	%r350, _ZZ30BackProjConeArcDisCUDA3dKernelILb1EEvPfPKfS2_iiiiiiffffffffffffE15DetColProj2Axis;
	add.s32 	%r351, %r350, %r349;
	ld.shared.f32 	%f553, [%r351+8];
$L__BB4_145:
	setp.lt.s32 	%p81, %r542, %r179;
	setp.lt.s32 	%p82, %r543, %r7;
	and.pred  	%p83, %p81, %p82;
	@%p83 bra 	$L__BB4_133;
$L__BB4_146:
	add.s32 	%r535, %r143, 1;
	mov.u32 	%r361, %ntid.x;
	mad.lo.s32 	%r534, %r361, %r143, %r361;
	setp.lt.u32 	%p84, %r534, %r178;
	@%p84 bra 	$L__BB4_118;
$L__BB4_147:
	ret;

}
	// .globl	_Z35BackProjTransConeArcDisCUDA3dKernelILb1EEvPfyPKfiiiiiiffffffffffff
.visible .entry _Z35BackProjTransConeArcDisCUDA3dKernelILb1EEvPfyPKfiiiiiiffffffffffff(
	.param .u64 .ptr .align 1 _Z35BackProjTransConeArcDisCUDA3dKernelILb1EEvPfyPKfiiiiiiffffffffffff_param_0,
	.param .u64 _Z35BackProjTransConeArcDisCUDA3dKernelILb1EEvPfyPKfiiiiiiffffffffffff_param_1,
	.param .u64 .ptr .align 1 _Z35BackProjTransConeArcDisCUDA3dKernelILb1EEvPfyPKfiiiiiiffffffffffff_param_2,
	.param .u32 _Z35BackProjTransConeArcDisCUDA3dKernelILb1EEvPfyPKfiiiiiiffffffffffff_param_3,
	.param .u32 _Z35BackProjTransConeArcDisCUDA3dKernelILb1EEvPfyPKfiiiiiiffffffffffff_param_4,
	.param .u32 _Z35BackProjTransConeArcDisCUDA3dKernelILb1EEvPfyPKfiiiiiiffffffffffff_param_5,
	.param .u32 _Z35BackProjTransConeArcDisCUDA3dKernelILb1EEvPfyPKfiiiiiiffffffffffff_param_6,
	.param .u32 _Z35BackProjTransConeArcDisCUDA3dKernelILb1EEvPfyPKfiiiiiiffffffffffff_param_7,
	.param .u32 _Z35BackProjTransConeArcDisCUDA3dKernelILb1EEvPfyPKfiiiiiiffffffffffff_param_8,
	.param .f32 _Z35BackProjTransConeArcDisCUDA3dKernelILb1EEvPfyPKfiiiiiiffffffffffff_param_9,
	.param .f32 _Z35BackProjTransConeArcDisCUDA3dKernelILb1EEvPfyPKfiiiiiiffffffffffff_param_10,
	.param .f32 _Z35BackProjTransConeArcDisCUDA3dKernelILb1EEvPfyPKfiiiiiiffffffffffff_param_11,
	.param .f32 _Z35BackProjTransConeArcDisCUDA3dKernelILb1EEvPfyPKfiiiiiiffffffffffff_param_12,
	.param .f32 _Z35BackProjTransConeArcDisCUDA3dKernelILb1EEvPfyPKfiiiiiiffffffffffff_param_13,
	.param .f32 _Z35BackProjTransConeArcDisCUDA3dKernelILb1EEvPfyPKfiiiiiiffffffffffff_param_14,
	.param .f32 _Z35BackProjTransConeArcDisCUDA3dKernelILb1EEvPfyPKfiiiiiiffffffffffff_param_15,
	.param .f32 _Z35BackProjTransConeArcDisCUDA3dKernelILb1EEvPfyPKfiiiiiiffffffffffff_param_16,
	.param .f32 _Z35BackProjTransConeArcDisCUDA3dKernelILb1EEvPfyPKfiiiiiiffffffffffff_param_17,
	.param .f32 _Z35BackProjTransConeArcDisCUDA3dKernelILb1EEvPfyPKfiiiiiiffffffffffff_param_18,
	.param .f32 _Z35BackProjTransConeArcDisCUDA3dKernelILb1EEvPfyPKfiiiiiiffffffffffff_param_19,
	.param .f32 _Z35BackProjTransConeArcDisCUDA3dKernelILb1EEvPfyPKfiiiiiiffffffffffff_param_20
)
{
	.local .align 4 .b8 	__local_depot5[28];
	.reg .b64 	%SP;
	.reg .b64 	%SPL;
	.reg .pred 	%p<155>;
	.reg .b32 	%r<530>;
	.reg .b32 	%f<601>;
	.reg .b64 	%rd<168>;
	.reg .b64 	%fd<311>;
	// demoted variable
	.shared .align 4 .b8 _ZZ35BackProjTransConeArcDisCUDA3dKernelILb1EEvPfyPKfiiiiiiffffffffffffE8ProjTemp[1024];
	// demoted variable
	.shared .align 4 .b8 _ZZ35BackProjTransConeArcDisCUDA3dKernelILb1EEvPfyPKfiiiiiiffffffffffffE16DetRow0Proj2Axis[1024];
	// demoted variable
	.shared .align 4 .b8 _ZZ35BackProjTransConeArcDisCUDA3dKernelILb1EEvPfyPKfiiiiiiffffffffffffE16DetRow1Proj2Axis[1024];
	// demoted variable
	.shared .align 4 .b8 _ZZ35BackProjTransConeArcDisCUDA3dKernelILb1EEvPfyPKfiiiiiiffffffffffffE15DetColProj2Axis[1028];
	mov.u64 	%SPL, __local_depot5;
	ld.param.u64 	%rd53, [_Z35BackProjTransConeArcDisCUDA3dKernelILb1EEvPfyPKfiiiiiiffffffffffff_param_0];
	ld.param.u64 	%rd52, [_Z35BackProjTransConeArcDisCUDA3dKernelILb1EEvPfyPKfiiiiiiffffffffffff_param_1];
	ld.param.u64 	%rd54, [_Z35BackProjTransConeArcDisCUDA3dKernelILb1EEvPfyPKfiiiiiiffffffffffff_param_2];
	ld.param.u32 	%r182, [_Z35BackProjTransConeArcDisCUDA3dKernelILb1EEvPfyPKfiiiiiiffffffffffff_param_3];
	ld.param.u32 	%r183, [_Z35BackProjTransConeArcDisCUDA3dKernelILb1EEvPfyPKfiiiiiiffffffffffff_param_4];
	ld.param.u32 	%r184, [_Z35BackProjTransConeArcDisCUDA3dKernelILb1EEvPfyPKfiiiiiiffffffffffff_param_5];
	ld.param.u32 	%r187, [_Z35BackProjTransConeArcDisCUDA3dKernelILb1EEvPfyPKfiiiiiiffffffffffff_param_6];
	ld.param.u32 	%r185, [_Z35BackProjTransConeArcDisCUDA3dKernelILb1EEvPfyPKfiiiiiiffffffffffff_param_7];
	ld.param.u32 	%r186, [_Z35BackProjTransConeArcDisCUDA3dKernelILb1EEvPfyPKfiiiiiiffffffffffff_param_8];
	ld.param.f32 	%f189, [_Z35BackProjTransConeArcDisCUDA3dKernelILb1EEvPfyPKfiiiiiiffffffffffff_param_11];
	ld.param.f32 	%f190, [_Z35BackProjTransConeArcDisCUDA3dKernelILb1EEvPfyPKfiiiiiiffffffffffff_param_12];
	ld.param.f32 	%f191, [_Z35BackProjTransConeArcDisCUDA3dKernelILb1EEvPfyPKfiiiiiiffffffffffff_param_13];
	ld.param.f32 	%f192, [_Z35BackProjTransConeArcDisCUDA3dKernelILb1EEvPfyPKfiiiiiiffffffffffff_param_14];
	ld.param.f32 	%f193, [_Z35BackProjTransConeArcDisCUDA3dKernelILb1EEvPfyPKfiiiiiiffffffffffff_param_15];
	ld.param.f32 	%f196, [_Z35BackProjTransConeArcDisCUDA3dKernelILb1EEvPfyPKfiiiiiiffffffffffff_param_18];
	ld.param.f32 	%f197, [_Z35BackProjTransConeArcDisCUDA3dKernelILb1EEvPfyPKfiiiiiiffffffffffff_param_19];
	ld.param.f32 	%f198, [_Z35BackProjTransConeArcDisCUDA3dKernelILb1EEvPfyPKfiiiiiiffffffffffff_param_20];
	cvta.to.global.u64 	%rd1, %rd53;
	cvta.to.global.u64 	%rd55, %rd54;
	add.u64 	%rd2, %SPL, 0;
	mov.u32 	%r1, %ctaid.x;
	div.u32 	%r2, %r1, %r187;
	mul.lo.s32 	%r188, %r2, %r187;
	sub.s32 	%r189, %r1, %r188;
	mov.u32 	%r3, %ctaid.y;
	mov.u32 	%r190, %ctaid.z;
	mov.u32 	%r4, %ntid.x;
	mul.lo.s32 	%r5, %r190, %r4;
	mov.u32 	%r6, %tid.x;
	add.s32 	%r7, %r5, %r6;
	add.s32 	%r191, %r5, %r4;
	setp.gt.u32 	%p1, %r191, %r185;
	sub.s32 	%r192, %r185, %r5;
	selp.b32 	%r8, %r192, %r4, %p1;
	mul.wide.u32 	%rd57, %r189, 4;
	add.s64 	%rd3, %rd55, %rd57;
	ld.global.nc.f32 	%f1, [%rd3];
	mul.f32 	%f199, %f1, 0f3F22F983;
	cvt.rni.s32.f32 	%r475, %f199;
	cvt.rn.f32.s32 	%f200, %r475;
	fma.rn.f32 	%f201, %f200, 0fBFC90FDA, %f1;
	fma.rn.f32 	%f202, %f200, 0fB3A22168, %f201;
	fma.rn.f32 	%f541, %f200, 0fA7C234C5, %f202;
	abs.f32 	%f3, %f1;
	setp.ltu.f32 	%p2, %f3, 0f47CE4780;
	mov.u32 	%r471, %r475;
	mov.f32 	%f540, %f541;
	@%p2 bra 	$L__BB5_8;
	setp.neu.f32 	%p3, %f3, 0f7F800000;
	@%p3 bra 	$L__BB5_3;
	mov.f32 	%f205, 0f00000000;
	mul.rn.f32 	%f540, %f1, %f205;
	mov.b32 	%r471, 0;
	bra.uni 	$L__BB5_8;
$L__BB5_3:
	mov.b32 	%r10, %f1;
	shl.b32 	%r194, %r10, 8;
	or.b32  	%r11, %r194, -2147483648;
	mov.b64 	%rd150, 0;
	mov.b32 	%r468, 0;
	mov.u64 	%rd148, __cudart_i2opi_f;
	mov.u64 	%rd149, %rd2;
$L__BB5_4:
	.pragma "nounroll";
	ld.global.nc.u32 	%r195, [%rd148];
	mad.wide.u32 	%rd60, %r195, %r11, %rd150;
	shr.u64 	%rd150, %rd60, 32;
	st.local.u32 	[%rd149], %rd60;
	add.s32 	%r468, %r468, 1;
	add.s64 	%rd149, %rd149, 4;
	add.s64 	%rd148, %rd148, 4;
	setp.ne.s32 	%p4, %r468, 6;
	@%p4 bra 	$L__BB5_4;
	shr.u32 	%r196, %r10, 23;
	st.local.u32 	[%rd2+24], %rd150;
	and.b32  	%r14, %r196, 31;
	and.b32  	%r197, %r196, 224;
	add.s32 	%r198, %r197, -128;
	shr.u32 	%r199, %r198, 5;
	mul.wide.u32 	%rd61, %r199, 4;
	sub.s64 	%rd10, %rd2, %rd61;
	ld.local.u32 	%r469, [%rd10+24];
	ld.local.u32 	%r470, [%rd10+20];
	setp.eq.s32 	%p5, %r14, 0;
	@%p5 bra 	$L__BB5_7;
	shf.l.wrap.b32 	%r469, %r470, %r469, %r14;
	ld.local.u32 	%r200, [%rd10+16];
	shf.l.wrap.b32 	%r470, %r200, %r470, %r14;
$L__BB5_7:
	shr.u32 	%r201, %r469, 30;
	shf.l.wrap.b32 	%r202, %r470, %r469, 2;
	shl.b32 	%r203, %r470, 2;
	shr.u32 	%r204, %r202, 31;
	add.s32 	%r205, %r204, %r201;
	neg.s32 	%r206, %r205;
	setp.lt.s32 	%p6, %r10, 0;
	selp.b32 	%r471, %r206, %r205, %p6;
	xor.b32  	%r207, %r202, %r10;
	shr.s32 	%r208, %r202, 31;
	xor.b32  	%r209, %r208, %r202;
	xor.b32  	%r210, %r208, %r203;
	cvt.u64.u32 	%rd62, %r209;
	shl.b64 	%rd63, %rd62, 32;
	cvt.u64.u32 	%rd64, %r210;
	or.b64  	%rd65, %rd63, %rd64;
	cvt.rn.f64.s64 	%fd51, %rd65;
	mul.f64 	%fd52, %fd51, 0d3BF921FB54442D19;
	cvt.rn.f32.f64 	%f203, %fd52;
	neg.f32 	%f204, %f203;
	setp.lt.s32 	%p7, %r207, 0;
	selp.f32 	%f540, %f204, %f203, %p7;
$L__BB5_8:
	setp.ltu.f32 	%p8, %f3, 0f47CE4780;
	mul.rn.f32 	%f206, %f540, %f540;
	and.b32  	%r212, %r471, 1;
	setp.eq.b32 	%p9, %r212, 1;
	selp.f32 	%f207, 0f3F800000, %f540, %p9;
	fma.rn.f32 	%f208, %f206, %f207, 0f00000000;
	fma.rn.f32 	%f209, %f206, 0f37CBAC00, 0fBAB607ED;
	selp.f32 	%f210, %f209, 0fB94D4153, %p9;
	selp.f32 	%f211, 0f3D2AAABB, 0f3C0885E4, %p9;
	fma.rn.f32 	%f212, %f210, %f206, %f211;
	selp.f32 	%f213, 0fBEFFFFFF, 0fBE2AAAA8, %p9;
	fma.rn.f32 	%f214, %f212, %f206, %f213;
	fma.rn.f32 	%f215, %f214, %f208, %f207;
	and.b32  	%r213, %r471, 2;
	setp.eq.s32 	%p10, %r213, 0;
	mov.f32 	%f216, 0f00000000;
	sub.f32 	%f217, %f216, %f215;
	selp.f32 	%f7, %f215, %f217, %p10;
	@%p8 bra 	$L__BB5_16;
	setp.neu.f32 	%p11, %f3, 0f7F800000;
	@%p11 bra 	$L__BB5_11;
	mov.f32 	%f220, 0f00000000;
	mul.rn.f32 	%f541, %f1, %f220;
	mov.b32 	%r475, 0;
	bra.uni 	$L__BB5_16;
$L__BB5_11:
	mov.b32 	%r23, %f1;
	shl.b32 	%r215, %r23, 8;
	or.b32  	%r24, %r215, -2147483648;
	mov.b64 	%rd153, 0;
	mov.b32 	%r472, 0;
	mov.u64 	%rd151, __cudart_i2opi_f;
	mov.u64 	%rd152, %rd2;
$L__BB5_12:
	.pragma "nounroll";
	ld.global.nc.u32 	%r216, [%rd151];
	mad.wide.u32 	%rd68, %r216, %r24, %rd153;
	shr.u64 	%rd153, %rd68, 32;
	st.local.u32 	[%rd152], %rd68;
	add.s32 	%r472, %r472, 1;
	add.s64 	%rd152, %rd152, 4;
	add.s64 	%rd151, %rd151, 4;
	setp.ne.s32 	%p12, %r472, 6;
	@%p12 bra 	$L__BB5_12;
	shr.u32 	%r217, %r23, 23;
	st.local.u32 	[%rd2+24], %rd153;
	and.b32  	%r27, %r217, 31;
	and.b32  	%r218, %r217, 224;
	add.s32 	%r219, %r218, -128;
	shr.u32 	%r220, %r219, 5;
	mul.wide.u32 	%rd69, %r220, 4;
	sub.s64 	%rd17, %rd2, %rd69;
	ld.local.u32 	%r473, [%rd17+24];
	ld.local.u32 	%r474, [%rd17+20];
	setp.eq.s32 	%p13, %r27, 0;
	@%p13 bra 	$L__BB5_15;
	shf.l.wrap.b32 	%r473, %r474, %r473, %r27;
	ld.local.u32 	%r221, [%rd17+16];
	shf.l.wrap.b32 	%r474, %r221, %r474, %r27;
$L__BB5_15:
	shr.u32 	%r222, %r473, 30;
	shf.l.wrap.b32 	%r223, %r474, %r473, 2;
	shl.b32 	%r224, %r474, 2;
	shr.u32 	%r225, %r223, 31;
	add.s32 	%r226, %r225, %r222;
	neg.s32 	%r227, %r226;
	setp.lt.s32 	%p14, %r23, 0;
	selp.b32 	%r475, %r227, %r226, %p14;
	xor.b32  	%r228, %r223, %r23;
	shr.s32 	%r229, %r223, 31;
	xor.b32  	%r230, %r229, %r223;
	xor.b32  	%r231, %r229, %r224;
	cvt.u64.u32 	%rd70, %r230;
	shl.b64 	%rd71, %rd70, 32;
	cvt.u64.u32 	%rd72, %r231;
	or.b64  	%rd73, %rd71, %rd72;
	cvt.rn.f64.s64 	%fd53, %rd73;
	mul.f64 	%fd54, %fd53, 0d3BF921FB54442D19;
	cvt.rn.f32.f64 	%f218, %fd54;
	neg.f32 	%f219, %f218;
	setp.lt.s32 	%p15, %r228, 0;
	selp.f32 	%f541, %f219, %f218, %p15;
$L__BB5_16:
	add.s32 	%r233, %r475, 1;
	mul.rn.f32 	%f221, %f541, %f541;
	and.b32  	%r234, %r475, 1;
	setp.eq.b32 	%p16, %r234, 1;
	selp.f32 	%f222, %f541, 0f3F800000, %p16;
	fma.rn.f32 	%f223, %f221, %f222, 0f00000000;
	fma.rn.f32 	%f224, %f221, 0f37CBAC00, 0fBAB607ED;
	selp.f32 	%f225, 0fB94D4153, %f224, %p16;
	selp.f32 	%f226, 0f3C0885E4, 0f3D2AAABB, %p16;
	fma.rn.f32 	%f227, %f225, %f221, %f226;
	selp.f32 	%f228, 0fBE2AAAA8, 0fBEFFFFFF, %p16;
	fma.rn.f32 	%f229, %f227, %f221, %f228;
	fma.rn.f32 	%f230, %f229, %f223, %f222;
	and.b32  	%r235, %r233, 2;
	setp.eq.s32 	%p17, %r235, 0;
	mov.f32 	%f231, 0f00000000;
	sub.f32 	%f232, %f231, %f230;
	selp.f32 	%f11, %f230, %f232, %p17;
	neg.f32 	%f233, %f7;
	mul.f32 	%f12, %f192, %f233;
	mul.f32 	%f13, %f192, %f11;
	mul.f32 	%f14, %f190, %f192;
	cvt.rn.f64.u32 	%fd55, %r3;
	cvt.rn.f64.s32 	%fd56, %r186;
	fma.rn.f64 	%fd57, %fd56, 0dBFE0000000000000, %fd55;
	cvt.f64.f32 	%fd58, %f191;
	cvt.f64.f32 	%fd59, %f198;
	fma.rn.f64 	%fd60, %fd57, %fd58, %fd59;
	cvt.rn.f32.f64 	%f15, %fd60;
	add.f32 	%f16, %f191, %f15;
	mul.f32 	%f234, %f11, %f11;
	setp.leu.f32 	%p18, %f234, 0f3F000000;
	@%p18 bra 	$L__BB5_85;
	shl.b32 	%r354, %r6, 2;
	mov.u32 	%r355, _ZZ35BackProjTransConeArcDisCUDA3dKernelILb1EEvPfyPKfiiiiiiffffffffffffE8ProjTemp;
	add.s32 	%r36, %r355, %r354;
	mov.b32 	%r356, 0;
	st.shared.u32 	[%r36], %r356;
	setp.ltu.f32 	%p86, %f11, 0f00000000;
	@%p86 bra 	$L__BB5_24;
	cvt.rn.f64.u32 	%fd180, %r5;
	cvt.rn.f64.s32 	%fd181, %r185;
	mul.f64 	%fd182, %fd181, 0d3FE0000000000000;
	sub.f64 	%fd183, %fd180, %fd182;
	cvt.f64.f32 	%fd184, %f190;
	cvt.f64.f32 	%fd185, %f197;
	fma.rn.f64 	%fd186, %fd183, %fd184, %fd185;
	cvt.f64.f32 	%fd187, %f1;
	add.f64 	%fd305, %fd186, %fd187;
	add.s32 	%r357, %r7, 1;
	cvt.rn.f64.u32 	%fd188, %r357;
	sub.f64 	%fd189, %fd188, %fd182;
	fma.rn.f64 	%fd190, %fd189, %fd184, %fd185;
	add.f64 	%fd191, %fd190, %fd187;
	cvt.rn.f32.f64 	%f542, %fd191;
	cvt.f64.f32 	%fd192, %f542;
	mul.f64 	%fd193, %fd184, 0d3FE0000000000000;
	sub.f64 	%fd2, %fd192, %fd193;
	abs.f64 	%fd3, %fd2;
	setp.neu.f64 	%p87, %fd3, 0d7FF0000000000000;
	@%p87 bra 	$L__BB5_20;
	mov.f64 	%fd199, 0d0000000000000000;
	mul.rn.f64 	%fd302, %fd2, %fd199;
	mov.b32 	%r477, 1;
	bra.uni 	$L__BB5_23;
$L__BB5_20:
	mul.f64 	%fd194, %fd2, 0d3FE45F306DC9C883;
	cvt.rni.s32.f64 	%r476, %fd194;
	cvt.rn.f64.s32 	%fd195, %r476;
	fma.rn.f64 	%fd196, %fd195, 0dBFF921FB54442D18, %fd2;
	fma.rn.f64 	%fd197, %fd195, 0dBC91A62633145C00, %fd196;
	fma.rn.f64 	%fd302, %fd195, 0dB97B839A252049C0, %fd197;
	setp.ltu.f64 	%p88, %fd3, 0d41E0000000000000;
	@%p88 bra 	$L__BB5_22;
	{ // callseq 22, 0
	.param .b64 param0;
	st.param.f64 	[param0], %fd2;
	.param .align 16 .b8 retval0[16];
	call.uni (retval0), 
	__internal_trig_reduction_slowpathd, 
	(
	param0
	);
	ld.param.f64 	%fd302, [retval0];
	ld.param.b32 	%r476, [retval0+8];
	} // callseq 22
$L__BB5_22:
	add.s32 	%r477, %r476, 1;
$L__BB5_23:
	shl.b32 	%r360, %r477, 6;
	cvt.u64.u32 	%rd111, %r360;
	and.b64  	%rd112, %rd111, 64;
	mov.u64 	%rd113, __cudart_sin_cos_coeffs;
	add.s64 	%rd114, %rd113, %rd112;
	mul.rn.f64 	%fd200, %fd302, %fd302;
	and.b32  	%r361, %r477, 1;
	setp.eq.b32 	%p89, %r361, 1;
	selp.f64 	%fd201, 0dBDA8FF8320FD8164, 0d3DE5DB65F9785EBA, %p89;
	ld.global.nc.v2.f64 	{%fd202, %fd203}, [%rd114];
	fma.rn.f64 	%fd204, %fd201, %fd200, %fd202;
	fma.rn.f64 	%fd205, %fd204, %fd200, %fd203;
	ld.global.nc.v2.f64 	{%fd206, %fd207}, [%rd114+16];
	fma.rn.f64 	%fd208, %fd205, %fd200, %fd206;
	fma.rn.f64 	%fd209, %fd208, %fd200, %fd207;
	ld.global.nc.v2.f64 	{%fd210, %fd211}, [%rd114+32];
	fma.rn.f64 	%fd212, %fd209, %fd200, %fd210;
	fma.rn.f64 	%fd213, %fd212, %fd200, %fd211;
	fma.rn.f64 	%fd214, %fd213, %fd302, %fd302;
	fma.rn.f64 	%fd215, %fd213, %fd200, 0d3FF0000000000000;
	selp.f64 	%fd216, %fd215, %fd214, %p89;
	and.b32  	%r362, %r477, 2;
	setp.eq.s32 	%p90, %r362, 0;
	mov.f64 	%fd217, 0d0000000000000000;
	sub.f64 	%fd218, %fd217, %fd216;
	selp.f64 	%fd219, %fd216, %fd218, %p90;
	cvt.f64.f32 	%fd220, %f193;
	cvt.f64.f32 	%fd221, %f13;
	mul.f64 	%fd222, %fd219, %fd220;
	sub.f64 	%fd306, %fd221, %fd222;
	mov.f32 	%f543, 0f3F800000;
	bra.uni 	$L__BB5_30;
$L__BB5_24:
	cvt.rn.f64.s32 	%fd223, %r185;
	mul.f64 	%fd224, %fd223, 0d3FE0000000000000;
	cvt.rn.f64.u32 	%fd225, %r5;
	sub.f64 	%fd226, %fd224, %fd225;
	cvt.f64.f32 	%fd227, %f190;
	cvt.f64.f32 	%fd228, %f197;
	fma.rn.f64 	%fd229, %fd226, %fd227, %fd228;
	cvt.f64.f32 	%fd230, %f1;
	add.f64 	%fd305, %fd229, %fd230;
	cvt.rn.f64.u32 	%fd231, %r7;
	sub.f64 	%fd232, %fd224, %fd231;
	add.f64 	%fd233, %fd232, 0dBFF0000000000000;
	fma.rn.f64 	%fd234, %fd233, %fd227, %fd228;
	add.f64 	%fd235, %fd234, %fd230;
	cvt.rn.f32.f64 	%f542, %fd235;
	cvt.f64.f32 	%fd236, %f542;
	fma.rn.f64 	%fd11, %fd227, 0d3FE0000000000000, %fd236;
	abs.f64 	%fd12, %fd11;
	setp.neu.f64 	%p91, %fd12, 0d7FF0000000000000;
	@%p91 bra 	$L__BB5_26;
	mov.f64 	%fd242, 0d0000000000000000;
	mul.rn.f64 	%fd304, %fd11, %fd242;
	mov.b32 	%r479, 1;
	bra.uni 	$L__BB5_29;
$L__BB5_26:
	mul.f64 	%fd237, %fd11, 0d3FE45F306DC9C883;
	cvt.rni.s32.f64 	%r478, %fd237;
	cvt.rn.f64.s32 	%fd238, %r478;
	fma.rn.f64 	%fd239, %fd238, 0dBFF921FB54442D18, %fd11;
	fma.rn.f64 	%fd240, %fd238, 0dBC91A62633145C00, %fd239;
	fma.rn.f64 	%fd304, %fd238, 0dB97B839A252049C0, %fd240;
	setp.ltu.f64 	%p92, %fd12, 0d41E0000000000000;
	@%p92 bra 	$L__BB5_28;
	{ // callseq 23, 0
	.param .b64 param0;
	st.param.f64 	[param0], %fd11;
	.param .align 16 .b8 retval0[16];
	call.uni (retval0), 
	__internal_trig_reduction_slowpathd, 
	(
	param0
	);
	ld.param.f64 	%fd304, [retval0];
	ld.param.b32 	%r478, [retval0+8];
	} // callseq 23
$L__BB5_28:
	add.s32 	%r479, %r478, 1;
$L__BB5_29:
	shl.b32 	%r365, %r479, 6;
	cvt.u64.u32 	%rd115, %r365;
	and.b64  	%rd116, %rd115, 64;
	mov.u64 	%rd117, __cudart_sin_cos_coeffs;
	add.s64 	%rd118, %rd117, %rd116;
	mul.rn.f64 	%fd243, %fd304, %fd304;
	and.b32  	%r366, %r479, 1;
	setp.eq.b32 	%p93, %r366, 1;
	selp.f64 	%fd244, 0dBDA8FF8320FD8164, 0d3DE5DB65F9785EBA, %p93;
	ld.global.nc.v2.f64 	{%fd245, %fd246}, [%rd118];
	fma.rn.f64 	%fd247, %fd244, %fd243, %fd245;
	fma.rn.f64 	%fd248, %fd247, %fd243, %fd246;
	ld.global.nc.v2.f64 	{%fd249, %fd250}, [%rd118+16];
	fma.rn.f64 	%fd251, %fd248, %fd243, %fd249;
	fma.rn.f64 	%fd252, %fd251, %fd243, %fd250;
	ld.global.nc.v2.f64 	{%fd253, %fd254}, [%rd118+32];
	fma.rn.f64 	%fd255, %fd252, %fd243, %fd253;
	fma.rn.f64 	%fd256, %fd255, %fd243, %fd254;
	fma.rn.f64 	%fd257, %fd256, %fd304, %fd304;
	fma.rn.f64 	%fd258, %fd256, %fd243, 0d3FF0000000000000;
	selp.f64 	%fd259, %fd258, %fd257, %p93;
	and.b32  	%r367, %r479, 2;
	setp.eq.s32 	%p94, %r367, 0;
	mov.f64 	%fd260, 0d0000000000000000;
	sub.f64 	%fd261, %fd260, %fd259;
	selp.f64 	%fd262, %fd259, %fd261, %p94;
	cvt.f64.f32 	%fd263, %f193;
	cvt.f64.f32 	%fd264, %f13;
	mul.f64 	%fd265, %fd262, %fd263;
	sub.f64 	%fd306, %fd264, %fd265;
	mov.f32 	%f543, 0fBF800000;
$L__BB5_30:
	cvt.rn.f32.f64 	%f21, %fd306;
	cvt.rn.f32.f64 	%f22, %fd305;
	mul.f32 	%f384, %f22, 0f3F22F983;
	cvt.rni.s32.f32 	%r483, %f384;
	cvt.rn.f32.s32 	%f385, %r483;
	fma.rn.f32 	%f386, %f385, 0fBFC90FDA, %f22;
	fma.rn.f32 	%f387, %f385, 0fB3A22168, %f386;
	fma.rn.f32 	%f544, %f385, 0fA7C234C5, %f387;
	abs.f32 	%f24, %f22;
	setp.ltu.f32 	%p95, %f24, 0f47CE4780;
	@%p95 bra 	$L__BB5_38;
	setp.neu.f32 	%p96, %f24, 0f7F800000;
	@%p96 bra 	$L__BB5_33;
	mov.f32 	%f390, 0f00000000;
	mul.rn.f32 	%f544, %f22, %f390;
	mov.b32 	%r483, 0;
	bra.uni 	$L__BB5_38;
$L__BB5_33:
	mov.b32 	%r48, %f22;
	shl.b32 	%r369, %r48, 8;
	or.b32  	%r49, %r369, -2147483648;
	mov.b64 	%rd156, 0;
	mov.b32 	%r480, 0;
	mov.u64 	%rd154, __cudart_i2opi_f;
	mov.u64 	%rd155, %rd2;
$L__BB5_34:
	.pragma "nounroll";
	ld.global.nc.u32 	%r370, [%rd154];
	mad.wide.u32 	%rd121, %r370, %r49, %rd156;
	shr.u64 	%rd156, %rd121, 32;
	st.local.u32 	[%rd155], %rd121;
	add.s32 	%r480, %r480, 1;
	add.s64 	%rd155, %rd155, 4;
	add.s64 	%rd154, %rd154, 4;
	setp.ne.s32 	%p97, %r480, 6;
	@%p97 bra 	$L__BB5_34;
	shr.u32 	%r371, %r48, 23;
	st.local.u32 	[%rd2+24], %rd156;
	and.b32  	%r52, %r371, 31;
	and.b32  	%r372, %r371, 224;
	add.s32 	%r373, %r372, -128;
	shr.u32 	%r374, %r373, 5;
	mul.wide.u32 	%rd122, %r374, 4;
	sub.s64 	%rd24, %rd2, %rd122;
	ld.local.u32 	%r481, [%rd24+24];
	ld.local.u32 	%r482, [%rd24+20];
	setp.eq.s32 	%p98, %r52, 0;
	@%p98 bra 	$L__BB5_37;
	shf.l.wrap.b32 	%r481, %r482, %r481, %r52;
	ld.local.u32 	%r375, [%rd24+16];
	shf.l.wrap.b32 	%r482, %r375, %r482, %r52;
$L__BB5_37:
	shr.u32 	%r376, %r481, 30;
	shf.l.wrap.b32 	%r377, %r482, %r481, 2;
	shl.b32 	%r378, %r482, 2;
	shr.u32 	%r379, %r377, 31;
	add.s32 	%r380, %r379, %r376;
	neg.s32 	%r381, %r380;
	setp.lt.s32 	%p99, %r48, 0;
	selp.b32 	%r483, %r381, %r380, %p99;
	xor.b32  	%r382, %r377, %r48;
	shr.s32 	%r383, %r377, 31;
	xor.b32  	%r384, %r383, %r377;
	xor.b32  	%r385, %r383, %r378;
	cvt.u64.u32 	%rd123, %r384;
	shl.b64 	%rd124, %rd123, 32;
	cvt.u64.u32 	%rd125, %r385;
	or.b64  	%rd126, %rd124, %rd125;
	cvt.rn.f64.s64 	%fd266, %rd126;
	mul.f64 	%fd267, %fd266, 0d3BF921FB54442D19;
	cvt.rn.f32.f64 	%f388, %fd267;
	neg.f32 	%f389, %f388;
	setp.lt.s32 	%p100, %r382, 0;
	selp.f32 	%f544, %f389, %f388, %p100;
$L__BB5_38:
	mul.f32 	%f391, %f544, %f544;
	fma.rn.f32 	%f392, %f391, 0f3C190000, 0f3B560000;
	fma.rn.f32 	%f393, %f392, %f391, 0f3CC70000;
	fma.rn.f32 	%f394, %f393, %f391, 0f3D5B0000;
	fma.rn.f32 	%f395, %f394, %f391, 0f3E089438;
	fma.rn.f32 	%f396, %f395, %f391, 0f3EAAAA88;
	mul.rn.f32 	%f397, %f391, %f544;
	fma.rn.f32 	%f398, %f396, %f397, %f544;
	abs.f32 	%f399, %f544;
	setp.eq.f32 	%p101, %f399, 0f3A00B43C;
	selp.f32 	%f400, %f544, %f398, %p101;
	and.b32  	%r387, %r483, 1;
	setp.eq.b32 	%p102, %r387, 1;
	neg.f32 	%f401, %f400;
	rcp.approx.ftz.f32 	%f402, %f401;
	selp.f32 	%f403, %f402, %f400, %p102;
	fma.rn.f32 	%f28, %f13, %f403, %f12;
	mul.f32 	%f404, %f542, 0f3F22F983;
	cvt.rni.s32.f32 	%r487, %f404;
	cvt.rn.f32.s32 	%f405, %r487;
	fma.rn.f32 	%f406, %f405, 0fBFC90FDA, %f542;
	fma.rn.f32 	%f407, %f405, 0fB3A22168, %f406;
	fma.rn.f32 	%f545, %f405, 0fA7C234C5, %f407;
	abs.f32 	%f30, %f542;
	setp.ltu.f32 	%p103, %f30, 0f47CE4780;
	@%p103 bra 	$L__BB5_46;
	setp.neu.f32 	%p104, %f30, 0f7F800000;
	@%p104 bra 	$L__BB5_41;
	mov.f32 	%f410, 0f00000000;
	mul.rn.f32 	%f545, %f542, %f410;
	mov.b32 	%r487, 0;
	bra.uni 	$L__BB5_46;
$L__BB5_41:
	mov.b32 	%r62, %f542;
	shl.b32 	%r389, %r62, 8;
	or.b32  	%r63, %r389, -2147483648;
	mov.b64 	%rd157, 0;
	mov.b32 	%r484, 0;
	mov.u64 	%rd129, __cudart_i2opi_f;
$L__BB5_42:
	.pragma "nounroll";
	mul.wide.u32 	%rd128, %r484, 4;
	add.s64 	%rd130, %rd129, %rd128;
	ld.global.nc.u32 	%r390, [%rd130];
	mad.wide.u32 	%rd131, %r390, %r63, %rd157;
	shr.u64 	%rd157, %rd131, 32;
	add.s64 	%rd132, %rd2, %rd128;
	st.local.u32 	[%rd132], %rd131;
	add.s32 	%r484, %r484, 1;
	setp.ne.s32 	%p105, %r484, 6;
	@%p105 bra 	$L__BB5_42;
	shr.u32 	%r391, %r62, 23;
	st.local.u32 	[%rd2+24], %rd157;
	and.b32  	%r66, %r391, 31;
	and.b32  	%r392, %r391, 224;
	add.s32 	%r393, %r392, -128;
	shr.u32 	%r394, %r393, 5;
	mul.wide.u32 	%rd133, %r394, 4;
	sub.s64 	%rd27, %rd2, %rd133;
	ld.local.u32 	%r485, [%rd27+24];
	ld.local.u32 	%r486, [%rd27+20];
	setp.eq.s32 	%p106, %r66, 0;
	@%p106 bra 	$L__BB5_45;
	shf.l.wrap.b32 	%r485, %r486, %r485, %r66;
	ld.local.u32 	%r395, [%rd27+16];
	shf.l.wrap.b32 	%r486, %r395, %r486, %r66;
$L__BB5_45:
	shr.u32 	%r396, %r485, 30;
	shf.l.wrap.b32 	%r397, %r486, %r485, 2;
	shl.b32 	%r398, %r486, 2;
	shr.u32 	%r399, %r397, 31;
	add.s32 	%r400, %r399, %r396;
	neg.s32 	%r401, %r400;
	setp.lt.s32 	%p107, %r62, 0;
	selp.b32 	%r487, %r401, %r400, %p107;
	xor.b32  	%r402, %r397, %r62;
	shr.s32 	%r403, %r397, 31;
	xor.b32  	%r404, %r403, %r397;
	xor.b32  	%r405, %r403, %r398;
	cvt.u64.u32 	%rd134, %r404;
	shl.b64 	%rd135, %rd134, 32;
	cvt.u64.u32 	%rd136, %r405;
	or.b64  	%rd137, %rd135, %rd136;
	cvt.rn.f64.s64 	%fd268, %rd137;
	mul.f64 	%fd269, %fd268, 0d3BF921FB54442D19;
	cvt.rn.f32.f64 	%f408, %fd269;
	neg.f32 	%f409, %f408;
	setp.lt.s32 	%p108, %r402, 0;
	selp.f32 	%f545, %f409, %f408, %p108;
$L__BB5_46:
	mul.f32 	%f411, %f545, %f545;
	fma.rn.f32 	%f412, %f411, 0f3C190000, 0f3B560000;
	fma.rn.f32 	%f413, %f412, %f411, 0f3CC70000;
	fma.rn.f32 	%f414, %f413, %f411, 0f3D5B0000;
	fma.rn.f32 	%f415, %f414, %f411, 0f3E089438;
	fma.rn.f32 	%f416, %f415, %f411, 0f3EAAAA88;
	mul.rn.f32 	%f417, %f411, %f545;
	fma.rn.f32 	%f418, %f416, %f417, %f545;
	abs.f32 	%f419, %f545;
	setp.eq.f32 	%p109, %f419, 0f3A00B43C;
	selp.f32 	%f420, %f545, %f418, %p109;
	and.b32  	%r407, %r487, 1;
	setp.eq.b32 	%p110, %r407, 1;
	neg.f32 	%f421, %f420;
	rcp.approx.ftz.f32 	%f422, %f421;
	selp.f32 	%f423, %f422, %f420, %p110;
	fma.rn.f32 	%f564, %f13, %f423, %f12;
	sub.f32 	%f424, %f13, %f21;
	div.rn.f32 	%f425, %f13, %f424;
	mul.f32 	%f35, %f425, %f15;
	mul.f32 	%f36, %f16, %f425;
	setp.ne.s32 	%p111, %r6, 0;
	@%p111 bra 	$L__BB5_48;
	st.shared.f32 	[_ZZ35BackProjTransConeArcDisCUDA3dKernelILb1EEvPfyPKfiiiiiiffffffffffffE15DetColProj2Axis], %f28;
$L__BB5_48:
	ld.param.f32 	%f535, [_Z35BackProjTransConeArcDisCUDA3dKernelILb1EEvPfyPKfiiiiiiffffffffffff_param_16];
	ld.param.f32 	%f529, [_Z35BackProjTransConeArcDisCUDA3dKernelILb1EEvPfyPKfiiiiiiffffffffffff_param_9];
	mov.u32 	%r409, _ZZ35BackProjTransConeArcDisCUDA3dKernelILb1EEvPfyPKfiiiiiiffffffffffffE15DetColProj2Axis;
	add.s32 	%r410, %r409, %r354;
	st.shared.f32 	[%r410+4], %f564;
	mov.u32 	%r411, _ZZ35BackProjTransConeArcDisCUDA3dKernelILb1EEvPfyPKfiiiiiiffffffffffffE16DetRow0Proj2Axis;
	add.s32 	%r412, %r411, %r354;
	st.shared.f32 	[%r412], %f35;
	mov.u32 	%r413, _ZZ35BackProjTransConeArcDisCUDA3dKernelILb1EEvPfyPKfiiiiiiffffffffffffE16DetRow1Proj2Axis;
	add.s32 	%r414, %r413, %r354;
	st.shared.f32 	[%r414], %f36;
	bar.sync 	0;
	neg.s32 	%r415, %r182;
	cvt.rn.f64.s32 	%fd270, %r415;
	mul.f64 	%fd271, %fd270, 0d3FE0000000000000;
	cvt.f64.f32 	%fd21, %f529;
	cvt.f64.f32 	%fd272, %f535;
	fma.rn.f64 	%fd22, %fd271, %fd21, %fd272;
	cvt.rn.f64.s32 	%fd273, %r182;
	mul.f64 	%fd274, %fd273, 0d3FE0000000000000;
	fma.rn.f64 	%fd23, %fd274, %fd21, %fd272;
	neg.s32 	%r416, %r184;
	cvt.rn.f64.s32 	%fd275, %r416;
	mul.f64 	%fd276, %fd275, 0d3FE0000000000000;
	cvt.f64.f32 	%fd277, %f189;
	cvt.f64.f32 	%fd278, %f196;
	fma.rn.f64 	%fd279, %fd276, %fd277, %fd278;
	cvt.rn.f32.f64 	%f37, %fd279;
	cvt.rn.f64.s32 	%fd280, %r184;
	mul.f64 	%fd281, %fd280, 0d3FE0000000000000;
	fma.rn.f64 	%fd282, %fd281, %fd277, %fd278;
	cvt.rn.f32.f64 	%f38, %fd282;
	setp.eq.s32 	%p112, %r183, 0;
	@%p112 bra 	$L__BB5_83;
	cvt.rn.f32.f64 	%f426, %fd23;
	cvt.rn.f32.f64 	%f427, %fd22;
	cvt.rn.f64.s32 	%fd283, %r183;
	mul.f64 	%fd24, %fd283, 0d3FE0000000000000;
	mul.f32 	%f39, %f13, %f427;
	mul.f32 	%f40, %f13, %f426;
	cvt.rn.f32.s32 	%f41, %r182;
	cvt.rn.f32.s32 	%f42, %r184;
	cvt.rn.f64.s32 	%fd284, %r185;
	mul.f64 	%fd285, %fd284, 0d3FE0000000000000;
	cvt.rn.f64.u32 	%fd286, %r5;
	sub.f64 	%fd25, %fd285, %fd286;
	cvt.f64.f32 	%fd26, %f427;
	mul.lo.s32 	%r75, %r2, %r184;
	mov.b32 	%r488, 0;
	mov.u64 	%rd138, __cudart_i2opi_f;
	mov.u32 	%r489, %r488;
$L__BB5_50:
	mov.u32 	%r77, %r489;
	add.s32 	%r78, %r488, %r6;
	setp.ge.s32 	%p113, %r78, %r183;
	@%p113 bra 	$L__BB5_82;
	ld.param.f32 	%f537, [_Z35BackProjTransConeArcDisCUDA3dKernelILb1EEvPfyPKfiiiiiiffffffffffff_param_17];
	ld.param.f32 	%f533, [_Z35BackProjTransConeArcDisCUDA3dKernelILb1EEvPfyPKfiiiiiiffffffffffff_param_10];
	cvt.rn.f64.s32 	%fd287, %r78;
	sub.f64 	%fd288, %fd24, %fd287;
	add.f64 	%fd289, %fd288, 0dBFE0000000000000;
	cvt.f64.f32 	%fd290, %f533;
	cvt.f64.f32 	%fd291, %f537;
	fma.rn.f64 	%fd292, %fd289, %fd290, %fd291;
	cvt.rn.f32.f64 	%f429, %fd292;
	mul.f32 	%f430, %f12, %f429;
	sub.f32 	%f431, %f430, %f39;
	sub.f32 	%f432, %f429, %f13;
	div.rn.f32 	%f44, %f431, %f432;
	sub.f32 	%f433, %f430, %f40;
	div.rn.f32 	%f434, %f433, %f432;
	sub.f32 	%f45, %f13, %f429;
	div.rn.f32 	%f435, %f13, %f45;
	mul.f32 	%f46, %f435, %f37;
	mul.f32 	%f47, %f435, %f38;
	sub.f32 	%f436, %f434, %f44;
	div.rn.f32 	%f48, %f436, %f41;
	sub.f32 	%f437, %f47, %f46;
	div.rn.f32 	%f49, %f437, %f42;
	ld.global.nc.f32 	%f438, [%rd3];
	add.f32 	%f50, %f197, %f438;
	setp.eq.f32 	%p114, %f50, 0f00000000;
	mov.f32 	%f548, 0f501502F9;
	@%p114 bra 	$L__BB5_61;
	mul.f32 	%f439, %f50, 0f3F22F983;
	cvt.rni.s32.f32 	%r493, %f439;
	cvt.rn.f32.s32 	%f440, %r493;
	fma.rn.f32 	%f441, %f440, 0fBFC90FDA, %f50;
	fma.rn.f32 	%f442, %f440, 0fB3A22168, %f441;
	fma.rn.f32 	%f547, %f440, 0fA7C234C5, %f442;
	abs.f32 	%f52, %f50;
	setp.ltu.f32 	%p115, %f52, 0f47CE4780;
	@%p115 bra 	$L__BB5_60;
	setp.neu.f32 	%p116, %f52, 0f7F800000;
	@%p116 bra 	$L__BB5_55;
	mov.f32 	%f445, 0f00000000;
	mul.rn.f32 	%f547, %f50, %f445;
	mov.b32 	%r493, 0;
	bra.uni 	$L__BB5_60;
$L__BB5_55:
	mov.b32 	%r80, %f50;
	mov.b64 	%rd160, 0;
	mov.b32 	%r490, 0;
	mov.u64 	%rd158, %rd138;
	mov.u64 	%rd159, %rd2;
$L__BB5_56:
	.pragma "nounroll";
	ld.global.nc.u32 	%r419, [%rd158];
	shl.b32 	%r420, %r80, 8;
	or.b32  	%r421, %r420, -2147483648;
	mad.wide.u32 	%rd140, %r419, %r421, %rd160;
	shr.u64 	%rd160, %rd140, 32;
	st.local.u32 	[%rd159], %rd140;
	add.s32 	%r490, %r490, 1;
	add.s64 	%rd159, %rd159, 4;
	add.s64 	%rd158, %rd158, 4;
	setp.ne.s32 	%p117, %r490, 6;
	@%p117 bra 	$L__BB5_56;
	shr.u32 	%r422, %r80, 23;
	st.local.u32 	[%rd2+24], %rd160;
	and.b32  	%r83, %r422, 31;
	and.b32  	%r423, %r422, 224;
	add.s32 	%r424, %r423, -128;
	shr.u32 	%r425, %r424, 5;
	mul.wide.u32 	%rd141, %r425, 4;
	sub.s64 	%rd34, %rd2, %rd141;
	ld.local.u32 	%r491, [%rd34+24];
	ld.local.u32 	%r492, [%rd34+20];
	setp.eq.s32 	%p118, %r83, 0;
	@%p118 bra 	$L__BB5_59;
	shf.l.wrap.b32 	%r491, %r492, %r491, %r83;
	ld.local.u32 	%r426, [%rd34+16];
	shf.l.wrap.b32 	%r492, %r426, %r492, %r83;
$L__BB5_59:
	shr.u32 	%r427, %r491, 30;
	shf.l.wrap.b32 	%r428, %r492, %r491, 2;
	shl.b32 	%r429, %r492, 2;
	shr.u32 	%r430, %r428, 31;
	add.s32 	%r431, %r430, %r427;
	neg.s32 	%r432, %r431;
	setp.lt.s32 	%p119, %r80, 0;
	selp.b32 	%r493, %r432, %r431, %p119;
	xor.b32  	%r433, %r428, %r80;
	shr.s32 	%r434, %r428, 31;
	xor.b32  	%r435, %r434, %r428;
	xor.b32  	%r436, %r434, %r429;
	cvt.u64.u32 	%rd142, %r435;
	shl.b64 	%rd143, %rd142, 32;
	cvt.u64.u32 	%rd144, %r436;
	or.b64  	%rd145, %rd143, %rd144;
	cvt.rn.f64.s64 	%fd293, %rd145;
	mul.f64 	%fd294, %fd293, 0d3BF921FB54442D19;
	cvt.rn.f32.f64 	%f443, %fd294;
	neg.f32 	%f444, %f443;
	setp.lt.s32 	%p120, %r433, 0;
	selp.f32 	%f547, %f444, %f443, %p120;
$L__BB5_60:
	mul.f32 	%f446, %f547, %f547;
	fma.rn.f32 	%f447, %f446, 0f3C190000, 0f3B560000;
	fma.rn.f32 	%f448, %f447, %f446, 0f3CC70000;
	fma.rn.f32 	%f449, %f448, %f446, 0f3D5B0000;
	fma.rn.f32 	%f450, %f449, %f446, 0f3E089438;
	fma.rn.f32 	%f451, %f450, %f446, 0f3EAAAA88;
	mul.rn.f32 	%f452, %f446, %f547;
	fma.rn.f32 	%f453, %f451, %f452, %f547;
	abs.f32 	%f454, %f547;
	setp.eq.f32 	%p121, %f454, 0f3A00B43C;
	selp.f32 	%f455, %f547, %f453, %p121;
	and.b32  	%r438, %r493, 1;
	setp.eq.b32 	%p122, %r438, 1;
	neg.f32 	%f456, %f455;
	rcp.approx.ftz.f32 	%f457, %f456;
	selp.f32 	%f458, %f457, %f455, %p122;
	mov.f32 	%f459, 0fBF800000;
	div.rn.f32 	%f548, %f459, %f458;
$L__BB5_61:
	sub.f32 	%f460, %f12, %f44;
	div.rn.f32 	%f461, %f13, %f460;
	setp.eq.f32 	%p123, %f460, 0f00000000;
	selp.f32 	%f462, 0f501502F9, %f461, %p123;
	sub.f32 	%f463, %f462, %f548;
	fma.rn.f32 	%f464, %f462, %f548, 0f3F800000;
	div.rn.f32 	%f465, %f463, %f464;
	abs.f32 	%f466, %f465;
	setp.gt.f32 	%p124, %f466, 0f3F800000;
	rcp.approx.ftz.f32 	%f467, %f466;
	selp.f32 	%f468, %f467, %f466, %p124;
	mul.f32 	%f469, %f468, %f468;
	fma.rn.f32 	%f470, %f469, 0f3B2090AA, 0fBC6BE14F;
	fma.rn.f32 	%f471, %f470, %f469, 0f3D23397E;
	fma.rn.f32 	%f472, %f471, %f469, 0fBD948A7A;
	fma.rn.f32 	%f473, %f472, %f469, 0f3DD76B21;
	fma.rn.f32 	%f474, %f473, %f469, 0fBE111E88;
	fma.rn.f32 	%f475, %f474, %f469, 0f3E4CAF60;
	fma.rn.f32 	%f476, %f475, %f469, 0fBEAAAA27;
	mul.f32 	%f477, %f469, %f476;
	fma.rn.f32 	%f478, %f477, %f468, %f468;
	neg.f32 	%f479, %f478;
	fma.rn.f32 	%f480, 0f3F6EE581, 0f3FD774EB, %f479;
	selp.f32 	%f481, %f480, %f478, %p124;
	setp.num.f32 	%p125, %f466, %f466;
	copysign.f32 	%f482, %f465, %f481;
	selp.f32 	%f483, %f482, %f481, %p125;
	mul.f32 	%f484, %f543, %f483;
	div.rn.f32 	%f485, %f484, %f190;
	cvt.f64.f32 	%fd295, %f485;
	add.f64 	%fd296, %fd25, %fd295;
	cvt.rmi.f64.f64 	%fd297, %fd296;
	cvt.rzi.s32.f64 	%r497, %fd297;
	setp.gt.s32 	%p126, %r497, -1;
	mov.b32 	%r496, 0;
	mov.f32 	%f553, %f44;
	@%p126 bra 	$L__BB5_63;
	ld.shared.f32 	%f553, [_ZZ35BackProjTransConeArcDisCUDA3dKernelILb1EEvPfyPKfiiiiiiffffffffffffE15DetColProj2Axis];
	sub.f32 	%f486, %f553, %f44;
	div.rn.f32 	%f487, %f486, %f48;
	cvt.rmi.f32.f32 	%f488, %f487;
	cvt.rzi.s32.f32 	%r496, %f488;
	mov.b32 	%r497, 0;
$L__BB5_63:
	cvt.rn.f64.s32 	%fd298, %r496;
	add.f64 	%fd299, %fd298, 0d3FE0000000000000;
	fma.rn.f64 	%fd300, %fd299, %fd21, %fd26;
	cvt.rn.f32.f64 	%f552, %fd300;
	add.s32 	%r441, %r496, 1;
	cvt.rn.f32.s32 	%f489, %r441;
	fma.rn.f32 	%f554, %f48, %f489, %f44;
	setp.ge.s32 	%p127, %r497, %r8;
	@%p127 bra 	$L__BB5_65;
	shl.b32 	%r442, %r497, 2;
	mov.u32 	%r443, _ZZ35BackProjTransConeArcDisCUDA3dKernelILb1EEvPfyPKfiiiiiiffffffffffffE15DetColProj2Axis;
	add.s32 	%r444, %r443, %r442;
	ld.shared.f32 	%f564, [%r444+4];
$L__BB5_65:
	setp.ge.s32 	%p129, %r496, %r182;
	mov.f32 	%f551, 0f00000000;
	or.pred  	%p130, %p129, %p127;
	@%p130 bra 	$L__BB5_80;
	mul.f32 	%f64, %f45, %f45;
	cvt.rn.f32.s32 	%f65, %r78;
	mov.f32 	%f551, 0f00000000;
$L__BB5_67:
	mov.f32 	%f69, %f554;
	shl.b32 	%r446, %r497, 2;
	mov.u32 	%r447, _ZZ35BackProjTransConeArcDisCUDA3dKernelILb1EEvPfyPKfiiiiiiffffffffffffE16DetRow0Proj2Axis;
	add.s32 	%r448, %r447, %r446;
	ld.shared.f32 	%f492, [%r448];
	max.f32 	%f557, %f46, %f492;
	mov.u32 	%r449, _ZZ35BackProjTransConeArcDisCUDA3dKernelILb1EEvPfyPKfiiiiiiffffffffffffE16DetRow1Proj2Axis;
	add.s32 	%r450, %r449, %r446;
	ld.shared.f32 	%f493, [%r450];
	min.f32 	%f72, %f47, %f493;
	setp.eq.f32 	%p131, %f557, %f46;
	mov.b32 	%r498, 0;
	@%p131 bra 	$L__BB5_69;
	sub.f32 	%f494, %f557, %f46;
	div.rn.f32 	%f495, %f494, %f49;
	cvt.rmi.f32.f32 	%f496, %f495;
	cvt.rzi.s32.f32 	%r498, %f496;
$L__BB5_69:
	add.s32 	%r451, %r498, 1;
	cvt.rn.f32.s32 	%f497, %r451;
	fma.rn.f32 	%f556, %f49, %f497, %f46;
	setp.geu.f32 	%p132, %f69, %f564;
	@%p132 bra 	$L__BB5_74;
	sub.f32 	%f513, %f69, %f553;
	mul.f32 	%f514, %f48, %f49;
	div.rn.f32 	%f515, %f513, %f514;
	sub.f32 	%f516, %f12, %f552;
	fma.rn.f32 	%f517, %f516, %f516, %f64;
	div.rn.f32 	%f74, %f515, %f517;
	setp.geu.f32 	%p141, %f557, %f72;
	setp.ge.s32 	%p142, %r498, %r184;
	or.pred  	%p143, %p141, %p142;
	@%p143 bra 	$L__BB5_73;
	cvt.rn.f32.s32 	%f75, %r496;
$L__BB5_72:
	setp.gt.f32 	%p144, %f556, %f72;
	selp.f32 	%f79, %f72, %f556, %p144;
	sub.f32 	%f518, %f79, %f557;
	mul.f32 	%f519, %f74, %f518;
	add.s32 	%r459, %r498, %r75;
	cvt.rn.f32.s32 	%f520, %r459;
	tex.3d.v4.f32.f32 	{%f521, %f522, %f523, %f524}, [%rd52, {%f75, %f65, %f520, %f520}];
	fma.rn.f32 	%f551, %f519, %f521, %f551;
	add.s32 	%r498, %r498, 1;
	add.f32 	%f556, %f49, %f79;
	setp.lt.f32 	%p145, %f79, %f72;
	setp.lt.s32 	%p146, %r498, %r184;
	and.pred  	%p147, %p145, %p146;
	mov.f32 	%f557, %f79;
	@%p147 bra 	$L__BB5_72;
$L__BB5_73:
	ld.param.f32 	%f530, [_Z35BackProjTransConeArcDisCUDA3dKernelILb1EEvPfyPKfiiiiiiffffffffffff_param_9];
	add.s32 	%r496, %r496, 1;
	add.f32 	%f552, %f530, %f552;
	add.f32 	%f554, %f48, %f69;
	mov.f32 	%f553, %f69;
	bra.uni 	$L__BB5_79;
$L__BB5_74:
	sub.f32 	%f498, %f564, %f553;
	mul.f32 	%f499, %f48, %f49;
	div.rn.f32 	%f500, %f498, %f499;
	sub.f32 	%f501, %f12, %f552;
	fma.rn.f32 	%f502, %f501, %f501, %f64;
	div.rn.f32 	%f85, %f500, %f502;
	setp.geu.f32 	%p133, %f557, %f72;
	setp.ge.s32 	%p134, %r498, %r184;
	or.pred  	%p135, %p133, %p134;
	@%p135 bra 	$L__BB5_77;
	cvt.rn.f32.s32 	%f86, %r496;
$L__BB5_76:
	setp.gt.f32 	%p136, %f556, %f72;
	selp.f32 	%f90, %f72, %f556, %p136;
	sub.f32 	%f503, %f90, %f557;
	mul.f32 	%f504, %f85, %f503;
	add.s32 	%r452, %r498, %r75;
	cvt.rn.f32.s32 	%f505, %r452;
	tex.3d.v4.f32.f32 	{%f506, %f507, %f508, %f509}, [%rd52, {%f86, %f65, %f505, %f505}];
	fma.rn.f32 	%f551, %f504, %f506, %f551;
	add.s32 	%r498, %r498, 1;
	add.f32 	%f556, %f49, %f90;
	setp.lt.f32 	%p137, %f90, %f72;
	setp.lt.s32 	%p138, %r498, %r184;
	and.pred  	%p139, %p137, %p138;
	mov.f32 	%f557, %f90;
	@%p139 bra 	$L__BB5_76;
$L__BB5_77:
	shl.b32 	%r453, %r497, 2;
	mov.u32 	%r454, _ZZ35BackProjTransConeArcDisCUDA3dKernelILb1EEvPfyPKfiiiiiiffffffffffffE8ProjTemp;
	add.s32 	%r455, %r454, %r453;
	atom.shared.add.f32 	%f511, [%r455], %f551;
	add.s32 	%r497, %r497, 1;
	setp.ge.s32 	%p140, %r497, %r8;
	mov.f32 	%f551, 0f00000000;
	mov.f32 	%f554, %f69;
	mov.f32 	%f553, %f564;
	@%p140 bra 	$L__BB5_79;
	mov.u32 	%r457, _ZZ35BackProjTransConeArcDisCUDA3dKernelILb1EEvPfyPKfiiiiiiffffffffffffE15DetColProj2Axis;
	add.s32 	%r458, %r457, %r453;
	ld.shared.f32 	%f564, [%r458+8];
$L__BB5_79:
	setp.lt.s32 	%p148, %r496, %r182;
	setp.lt.s32 	%p149, %r497, %r8;
	and.pred  	%p150, %p148, %p149;
	@%p150 bra 	$L__BB5_67;
$L__BB5_80:
	setp.eq.f32 	%p151, %f551, 0f00000000;
	@%p151 bra 	$L__BB5_82;
	shl.b32 	%r460, %r497, 2;
	mov.u32 	%r461, _ZZ35BackProjTransConeArcDisCUDA3dKernelILb1EEvPfyPKfiiiiiiffffffffffffE8ProjTemp;
	add.s32 	%r462, %r461, %r460;
	atom.shared.add.f32 	%f525, [%r462], %f551;
$L__BB5_82:
	add.s32 	%r489, %r77, 1;
	mad.lo.s32 	%r488, %r4, %r77, %r4;
	setp.lt.u32 	%p152, %r488, %r183;
	@%p152 bra 	$L__BB5_50;
$L__BB5_83:
	bar.sync 	0;
	setp.ge.s32 	%p153, %r7, %r185;
	@%p153 bra 	$L__BB5_149;
	ld.shared.f32 	%f526, [%r36];
	mul.f32 	%f527, %f14, %f526;
	st.shared.f32 	[%r36], %f527;
	setp.ge.f32 	%p154, %f11, 0f00000000;
	not.b32 	%r463, %r7;
	add.s32 	%r464, %r185, %r463;
	selp.b32 	%r465, %r7, %r464, %p154;
	mad.lo.s32 	%r466, %r186, %r1, %r3;
	mad.lo.s32 	%r467, %r466, %r185, %r465;
	mul.wide.u32 	%rd146, %r467, 4;
	add.s64 	%rd147, %rd1, %rd146;
	st.global.f32 	[%rd147], %f527;
	bra.uni 	$L__BB5_149;
$L__BB5_85:
	shl.b32 	%r236, %r6, 2;
	mov.u32 	%r237, _ZZ35BackProjTransConeArcDisCUDA3dKernelILb1EEvPfyPKfiiiiiiffffffffffffE8ProjTemp;
	add.s32 	%r111, %r237, %r236;
	mov.b32 	%r238, 0;
	st.shared.u32 	[%r111], %r238;
	setp.ltu.f32 	%p19, %f7, 0f00000000;
	@%p19 bra 	$L__BB5_91;
	cvt.rn.f64.u32 	%fd61, %r5;
	cvt.rn.f64.s32 	%fd62, %r185;
	mul.f64 	%fd63, %fd62, 0d3FE0000000000000;
	sub.f64 	%fd64, %fd61, %fd63;
	cvt.f64.f32 	%fd65, %f190;
	cvt.f64.f32 	%fd66, %f197;
	fma.rn.f64 	%fd67, %fd64, %fd65, %fd66;
	cvt.f64.f32 	%fd68, %f1;
	add.f64 	%fd309, %fd67, %fd68;
	add.s32 	%r239, %r7, 1;
	cvt.rn.f64.u32 	%fd69, %r239;
	sub.f64 	%fd70, %fd69, %fd63;
	fma.rn.f64 	%fd71, %fd70, %fd65, %fd66;
	add.f64 	%fd72, %fd71, %fd68;
	cvt.rn.f32.f64 	%f572, %fd72;
	cvt.f64.f32 	%fd73, %f572;
	mul.f64 	%fd74, %fd65, 0d3FE0000000000000;
	sub.f64 	%fd28, %fd73, %fd74;
	abs.f64 	%fd29, %fd28;
	setp.neu.f64 	%p20, %fd29, 0d7FF0000000000000;
	@%p20 bra 	$L__BB5_88;
	mov.f64 	%fd80, 0d0000000000000000;
	mul.rn.f64 	%fd307, %fd28, %fd80;
	mov.b32 	%r504, 0;
	bra.uni 	$L__BB5_90;
$L__BB5_88:
	mul.f64 	%fd75, %fd28, 0d3FE45F306DC9C883;
	cvt.rni.s32.f64 	%r504, %fd75;
	cvt.rn.f64.s32 	%fd76, %r504;
	fma.rn.f64 	%fd77, %fd76, 0dBFF921FB54442D18, %fd28;
	fma.rn.f64 	%fd78, %fd76, 0dBC91A62633145C00, %fd77;
	fma.rn.f64 	%fd307, %fd76, 0dB97B839A252049C0, %fd78;
	setp.ltu.f64 	%p21, %fd29, 0d41E0000000000000;
	@%p21 bra 	$L__BB5_90;
	{ // callseq 20, 0
	.param .b64 param0;
	st.param.f64 	[param0], %fd28;
	.param .align 16 .b8 retval0[16];
	call.uni (retval0), 
	__internal_trig_reduction_slowpathd, 
	(
	param0
	);
	ld.param.f64 	%fd307, [retval0];
	ld.param.b32 	%r504, [retval0+8];
	} // callseq 20
$L__BB5_90:
	shl.b32 	%r242, %r504, 6;
	cvt.u64.u32 	%rd74, %r242;
	and.b64  	%rd75, %rd74, 64;
	mov.u64 	%rd76, __cudart_sin_cos_coeffs;
	add.s64 	%rd77, %rd76, %rd75;
	mul.rn.f64 	%fd81, %fd307, %fd307;
	and.b32  	%r243, %r504, 1;
	setp.eq.b32 	%p22, %r243, 1;
	selp.f64 	%fd82, 0dBDA8FF8320FD8164, 0d3DE5DB65F9785EBA, %p22;
	ld.global.nc.v2.f64 	{%fd83, %fd84}, [%rd77];
	fma.rn.f64 	%fd85, %fd82, %fd81, %fd83;
	fma.rn.f64 	%fd86, %fd85, %fd81, %fd84;
	ld.global.nc.v2.f64 	{%fd87, %fd88}, [%rd77+16];
	fma.rn.f64 	%fd89, %fd86, %fd81, %fd87;
	fma.rn.f64 	%fd90, %fd89, %fd81, %fd88;
	ld.global.nc.v2.f64 	{%fd91, %fd92}, [%rd77+32];
	fma.rn.f64 	%fd93, %fd90, %fd81, %fd91;
	fma.rn.f64 	%fd94, %fd93, %fd81, %fd92;
	fma.rn.f64 	%fd95, %fd94, %fd307, %fd307;
	fma.rn.f64 	%fd96, %fd94, %fd81, 0d3FF0000000000000;
	selp.f64 	%fd97, %fd96, %fd95, %p22;
	and.b32  	%r244, %r504, 2;
	setp.eq.s32 	%p23, %r244, 0;
	mov.f64 	%fd98, 0d0000000000000000;
	sub.f64 	%fd99, %fd98, %fd97;
	selp.f64 	%fd100, %fd97, %fd99, %p23;
	cvt.f64.f32 	%fd101, %f193;
	cvt.f64.f32 	%fd102, %f12;
	fma.rn.f64 	%fd310, %fd100, %fd101, %fd102;
	mov.f32 	%f573, 0f3F800000;
	bra.uni 	$L__BB5_96;
$L__BB5_91:
	cvt.rn.f64.s32 	%fd103, %r185;
	mul.f64 	%fd104, %fd103, 0d3FE0000000000000;
	cvt.rn.f64.u32 	%fd105, %r5;
	sub.f64 	%fd106, %fd104, %fd105;
	cvt.f64.f32 	%fd107, %f190;
	cvt.f64.f32 	%fd108, %f197;
	fma.rn.f64 	%fd109, %fd106, %fd107, %fd108;
	cvt.f64.f32 	%fd110, %f1;
	add.f64 	%fd309, %fd109, %fd110;
	cvt.rn.f64.u32 	%fd111, %r7;
	sub.f64 	%fd112, %fd104, %fd111;
	add.f64 	%fd113, %fd112, 0dBFF0000000000000;
	fma.rn.f64 	%fd114, %fd113, %fd107, %fd108;
	add.f64 	%fd115, %fd114, %fd110;
	cvt.rn.f32.f64 	%f572, %fd115;
	cvt.f64.f32 	%fd116, %f572;
	fma.rn.f64 	%fd36, %fd107, 0d3FE0000000000000, %fd116;
	abs.f64 	%fd37, %fd36;
	setp.neu.f64 	%p24, %fd37, 0d7FF0000000000000;
	@%p24 bra 	$L__BB5_93;
	mov.f64 	%fd122, 0d0000000000000000;
	mul.rn.f64 	%fd308, %fd36, %fd122;
	mov.b32 	%r505, 0;
	bra.uni 	$L__BB5_95;
$L__BB5_93:
	mul.f64 	%fd117, %fd36, 0d3FE45F306DC9C883;
	cvt.rni.s32.f64 	%r505, %fd117;
	cvt.rn.f64.s32 	%fd118, %r505;
	fma.rn.f64 	%fd119, %fd118, 0dBFF921FB54442D18, %fd36;
	fma.rn.f64 	%fd120, %fd118, 0dBC91A62633145C00, %fd119;
	fma.rn.f64 	%fd308, %fd118, 0dB97B839A252049C0, %fd120;
	setp.ltu.f64 	%p25, %fd37, 0d41E0000000000000;
	@%p25 bra 	$L__BB5_95;
	{ // callseq 21, 0
	.param .b64 param0;
	st.param.f64 	[param0], %fd36;
	.param .align 16 .b8 retval0[16];
	call.uni (retval0), 
	__internal_trig_reduction_slowpathd, 
	(
	param0
	);
	ld.param.f64 	%fd308, [retval0];
	ld.param.b32 	%r505, [retval0+8];
	} // callseq 21
$L__BB5_95:
	shl.b32 	%r247, %r505, 6;
	cvt.u64.u32 	%rd78, %r247;
	and.b64  	%rd79, %rd78, 64;
	mov.u64 	%rd80, __cudart_sin_cos_coeffs;
	add.s64 	%rd81, %rd80, %rd79;
	mul.rn.f64 	%fd123, %fd308, %fd308;
	and.b32  	%r248, %r505, 1;
	setp.eq.b32 	%p26, %r248, 1;
	selp.f64 	%fd124, 0dBDA8FF8320FD8164, 0d3DE5DB65F9785EBA, %p26;
	ld.global.nc.v2.f64 	{%fd125, %fd126}, [%rd81];
	fma.rn.f64 	%fd127, %fd124, %fd123, %fd125;
	fma.rn.f64 	%fd128, %fd127, %fd123, %fd126;
	ld.global.nc.v2.f64 	{%fd129, %fd130}, [%rd81+16];
	fma.rn.f64 	%fd131, %fd128, %fd123, %fd129;
	fma.rn.f64 	%fd132, %fd131, %fd123, %fd130;
	ld.global.nc.v2.f64 	{%fd133, %fd134}, [%rd81+32];
	fma.rn.f64 	%fd135, %fd132, %fd123, %fd133;
	fma.rn.f64 	%fd136, %fd135, %fd123, %fd134;
	fma.rn.f64 	%fd137, %fd136, %fd308, %fd308;
	fma.rn.f64 	%fd138, %fd136, %fd123, 0d3FF0000000000000;
	selp.f64 	%fd139, %fd138, %fd137, %p26;
	and.b32  	%r249, %r505, 2;
	setp.eq.s32 	%p27, %r249, 0;
	mov.f64 	%fd140, 0d0000000000000000;
	sub.f64 	%fd141, %fd140, %fd139;
	selp.f64 	%fd142, %fd139, %fd141, %p27;
	cvt.f64.f32 	%fd143, %f193;
	cvt.f64.f32 	%fd144, %f12;
	fma.rn.f64 	%fd310, %fd142, %fd143, %fd144;
	mov.f32 	%f573, 0fBF800000;
$L__BB5_96:
	cvt.rn.f32.f64 	%f107, %fd310;
	cvt.rn.f32.f64 	%f108, %fd309;
	mul.f32 	%f237, %f108, 0f3F22F983;
	cvt.rni.s32.f32 	%r509, %f237;
	cvt.rn.f32.s32 	%f238, %r509;
	fma.rn.f32 	%f239, %f238, 0fBFC90FDA, %f108;
	fma.rn.f32 	%f240, %f238, 0fB3A22168, %f239;
	fma.rn.f32 	%f574, %f238, 0fA7C234C5, %f240;
	abs.f32 	%f110, %f108;
	setp.ltu.f32 	%p28, %f110, 0f47CE4780;
	@%p28 bra 	$L__BB5_104;
	setp.neu.f32 	%p29, %f110, 0f7F800000;
	@%p29 bra 	$L__BB5_99;
	mov.f32 	%f243, 0f00000000;
	mul.rn.f32 	%f574, %f108, %f243;
	mov.b32 	%r509, 0;
	bra.uni 	$L__BB5_104;
$L__BB5_99:
	mov.b32 	%r119, %f108;
	shl.b32 	%r251, %r119, 8;
	or.b32  	%r120, %r251, -2147483648;
	mov.b64 	%rd163, 0;
	mov.b32 	%r506, 0;
	mov.u64 	%rd161, __cudart_i2opi_f;
	mov.u64 	%rd162, %rd2;
$L__BB5_100:
	.pragma "nounroll";
	ld.global.nc.u32 	%r252, [%rd161];
	mad.wide.u32 	%rd84, %r252, %r120, %rd163;
	shr.u64 	%rd163, %rd84, 32;
	st.local.u32 	[%rd162], %rd84;
	add.s32 	%r506, %r506, 1;
	add.s64 	%rd162, %rd162, 4;
	add.s64 	%rd161, %rd161, 4;
	setp.ne.s32 	%p30, %r506, 6;
	@%p30 bra 	$L__BB5_100;
	shr.u32 	%r253, %r119, 23;
	st.local.u32 	[%rd2+24], %rd163;
	and.b32  	%r123, %r253, 31;
	and.b32  	%r254, %r253, 224;
	add.s32 	%r255, %r254, -128;
	shr.u32 	%r256, %r255, 5;
	mul.wide.u32 	%rd85, %r256, 4;
	sub.s64 	%rd41, %rd2, %rd85;
	ld.local.u32 	%r507, [%rd41+24];
	ld.local.u32 	%r508, [%rd41+20];
	setp.eq.s32 	%p31, %r123, 0;
	@%p31 bra 	$L__BB5_103;
	shf.l.wrap.b32 	%r507, %r508, %r507, %r123;
	ld.local.u32 	%r257, [%rd41+16];
	shf.l.wrap.b32 	%r508, %r257, %r508, %r123;
$L__BB5_103:
	shr.u32 	%r258, %r507, 30;
	shf.l.wrap.b32 	%r259, %r508, %r507, 2;
	shl.b32 	%r260, %r508, 2;
	shr.u32 	%r261, %r259, 31;
	add.s32 	%r262, %r261, %r258;
	neg.s32 	%r263, %r262;
	setp.lt.s32 	%p32, %r119, 0;
	selp.b32 	%r509, %r263, %r262, %p32;
	xor.b32  	%r264, %r259, %r119;
	shr.s32 	%r265, %r259, 31;
	xor.b32  	%r266, %r265, %r259;
	xor.b32  	%r267, %r265, %r260;
	cvt.u64.u32 	%rd86, %r266;
	shl.b64 	%rd87, %rd86, 32;
	cvt.u64.u32 	%rd88, %r267;
	or.b64  	%rd89, %rd87, %rd88;
	cvt.rn.f64.s64 	%fd145, %rd89;
	mul.f64 	%fd146, %fd145, 0d3BF921FB54442D19;
	cvt.rn.f32.f64 	%f241, %fd146;
	neg.f32 	%f242, %f241;
	setp.lt.s32 	%p33, %r264, 0;
	selp.f32 	%f574, %f242, %f241, %p33;
$L__BB5_104:
	mul.f32 	%f244, %f574, %f574;
	fma.rn.f32 	%f245, %f244, 0f3C190000, 0f3B560000;
	fma.rn.f32 	%f246, %f245, %f244, 0f3CC70000;
	fma.rn.f32 	%f247, %f246, %f244, 0f3D5B0000;
	fma.rn.f32 	%f248, %f247, %f244, 0f3E089438;
	fma.rn.f32 	%f249, %f248, %f244, 0f3EAAAA88;
	mul.rn.f32 	%f250, %f244, %f574;
	fma.rn.f32 	%f251, %f249, %f250, %f574;
	abs.f32 	%f252, %f574;
	setp.eq.f32 	%p34, %f252, 0f3A00B43C;
	selp.f32 	%f253, %f574, %f251, %p34;
	and.b32  	%r269, %r509, 1;
	setp.eq.b32 	%p35, %r269, 1;
	neg.f32 	%f254, %f253;
	rcp.approx.ftz.f32 	%f255, %f254;
	selp.f32 	%f256, %f255, %f253, %p35;
	div.rn.f32 	%f257, %f12, %f256;
	add.f32 	%f114, %f13, %f257;
	mul.f32 	%f258, %f572, 0f3F22F983;
	cvt.rni.s32.f32 	%r513, %f258;
	cvt.rn.f32.s32 	%f259, %r513;
	fma.rn.f32 	%f260, %f259, 0fBFC90FDA, %f572;
	fma.rn.f32 	%f261, %f259, 0fB3A22168, %f260;
	fma.rn.f32 	%f575, %f259, 0fA7C234C5, %f261;
	abs.f32 	%f116, %f572;
	setp.ltu.f32 	%p36, %f116, 0f47CE4780;
	@%p36 bra 	$L__BB5_112;
	setp.neu.f32 	%p37, %f116, 0f7F800000;
	@%p37 bra 	$L__BB5_107;
	mov.f32 	%f264, 0f00000000;
	mul.rn.f32 	%f575, %f572, %f264;
	mov.b32 	%r513, 0;
	bra.uni 	$L__BB5_112;
$L__BB5_107:
	mov.b32 	%r133, %f572;
	shl.b32 	%r271, %r133, 8;
	or.b32  	%r134, %r271, -2147483648;
	mov.b64 	%rd164, 0;
	mov.b32 	%r510, 0;
	mov.u64 	%rd92, __cudart_i2opi_f;
$L__BB5_108:
	.pragma "nounroll";
	mul.wide.u32 	%rd91, %r510, 4;
	add.s64 	%rd93, %rd92, %rd91;
	ld.global.nc.u32 	%r272, [%rd93];
	mad.wide.u32 	%rd94, %r272, %r134, %rd164;
	shr.u64 	%rd164, %rd94, 32;
	add.s64 	%rd95, %rd2, %rd91;
	st.local.u32 	[%rd95], %rd94;
	add.s32 	%r510, %r510, 1;
	setp.ne.s32 	%p38, %r510, 6;
	@%p38 bra 	$L__BB5_108;
	shr.u32 	%r273, %r133, 23;
	st.local.u32 	[%rd2+24], %rd164;
	and.b32  	%r137, %r273, 31;
	and.b32  	%r274, %r273, 224;
	add.s32 	%r275, %r274, -128;
	shr.u32 	%r276, %r275, 5;
	mul.wide.u32 	%rd96, %r276, 4;
	sub.s64 	%rd44, %rd2, %rd96;
	ld.local.u32 	%r511, [%rd44+24];
	ld.local.u32 	%r512, [%rd44+20];
	setp.eq.s32 	%p39, %r137, 0;
	@%p39 bra 	$L__BB5_111;
	shf.l.wrap.b32 	%r511, %r512, %r511, %r137;
	ld.local.u32 	%r277, [%rd44+16];
	shf.l.wrap.b32 	%r512, %r277, %r512, %r137;
$L__BB5_111:
	shr.u32 	%r278, %r511, 30;
	shf.l.wrap.b32 	%r279, %r512, %r511, 2;
	shl.b32 	%r280, %r512, 2;
	shr.u32 	%r281, %r279, 31;
	add.s32 	%r282, %r281, %r278;
	neg.s32 	%r283, %r282;
	setp.lt.s32 	%p40, %r133, 0;
	selp.b32 	%r513, %r283, %r282, %p40;
	xor.b32  	%r284, %r279, %r133;
	shr.s32 	%r285, %r279, 31;
	xor.b32  	%r286, %r285, %r279;
	xor.b32  	%r287, %r285, %r280;
	cvt.u64.u32 	%rd97, %r286;
	shl.b64 	%rd98, %rd97, 32;
	cvt.u64.u32 	%rd99, %r287;
	or.b64  	%rd100, %rd98, %rd99;
	cvt.rn.f64.s64 	%fd147, %rd100;
	mul.f64 	%fd148, %fd147, 0d3BF921FB54442D19;
	cvt.rn.f32.f64 	%f262, %fd148;
	neg.f32 	%f263, %f262;
	setp.lt.s32 	%p41, %r284, 0;
	selp.f32 	%f575, %f263, %f262, %p41;
$L__BB5_112:
	mul.f32 	%f265, %f575, %f575;
	fma.rn.f32 	%f266, %f265, 0f3C190000, 0f3B560000;
	fma.rn.f32 	%f267, %f266, %f265, 0f3CC70000;
	fma.rn.f32 	%f268, %f267, %f265, 0f3D5B0000;
	fma.rn.f32 	%f269, %f268, %f265, 0f3E089438;
	fma.rn.f32 	%f270, %f269, %f265, 0f3EAAAA88;
	mul.rn.f32 	%f271, %f265, %f575;
	fma.rn.f32 	%f272, %f270, %f271, %f575;
	abs.f32 	%f273, %f575;
	setp.eq.f32 	%p42, %f273, 0f3A00B43C;
	selp.f32 	%f274, %f575, %f272, %p42;
	and.b32  	%r289, %r513, 1;
	setp.eq.b32 	%p43, %r289, 1;
	neg.f32 	%f275, %f274;
	rcp.approx.ftz.f32 	%f276, %f275;
	selp.f32 	%f277, %f276, %f274, %p43;
	div.rn.f32 	%f278, %f12, %f277;
	add.f32 	%f593, %f13, %f278;
	sub.f32 	%f279, %f12, %f107;
	div.rn.f32 	%f280, %f12, %f279;
	mul.f32 	%f121, %f280, %f15;
	mul.f32 	%f122, %f16, %f280;
	setp.ne.s32 	%p44, %r6, 0;
	@%p44 bra 	$L__BB5_114;
	st.shared.f32 	[_ZZ35BackProjTransConeArcDisCUDA3dKernelILb1EEvPfyPKfiiiiiiffffffffffffE15DetColProj2Axis], %f114;
$L__BB5_114:
	ld.param.f32 	%f536, [_Z35BackProjTransConeArcDisCUDA3dKernelILb1EEvPfyPKfiiiiiiffffffffffff_param_17];
	ld.param.f32 	%f531, [_Z35BackProjTransConeArcDisCUDA3dKernelILb1EEvPfyPKfiiiiiiffffffffffff_param_10];
	mov.u32 	%r291, _ZZ35BackProjTransConeArcDisCUDA3dKernelILb1EEvPfyPKfiiiiiiffffffffffffE15DetColProj2Axis;
	add.s32 	%r292, %r291, %r236;
	st.shared.f32 	[%r292+4], %f593;
	mov.u32 	%r293, _ZZ35BackProjTransConeArcDisCUDA3dKernelILb1EEvPfyPKfiiiiiiffffffffffffE16DetRow0Proj2Axis;
	add.s32 	%r294, %r293, %r236;
	st.shared.f32 	[%r294], %f121;
	mov.u32 	%r295, _ZZ35BackProjTransConeArcDisCUDA3dKernelILb1EEvPfyPKfiiiiiiffffffffffffE16DetRow1Proj2Axis;
	add.s32 	%r296, %r295, %r236;
	st.shared.f32 	[%r296], %f122;
	bar.sync 	0;
	neg.s32 	%r297, %r183;
	cvt.rn.f64.s32 	%fd149, %r297;
	mul.f64 	%fd150, %fd149, 0d3FE0000000000000;
	cvt.f64.f32 	%fd45, %f531;
	cvt.f64.f32 	%fd151, %f536;
	fma.rn.f64 	%fd46, %fd150, %fd45, %fd151;
	cvt.rn.f64.s32 	%fd152, %r183;
	mul.f64 	%fd153, %fd152, 0d3FE0000000000000;
	fma.rn.f64 	%fd47, %fd153, %fd45, %fd151;
	neg.s32 	%r298, %r184;
	cvt.rn.f64.s32 	%fd154, %r298;
	mul.f64 	%fd155, %fd154, 0d3FE0000000000000;
	cvt.f64.f32 	%fd156, %f189;
	cvt.f64.f32 	%fd157, %f196;
	fma.rn.f64 	%fd158, %fd155, %fd156, %fd157;
	cvt.rn.f32.f64 	%f123, %fd158;
	cvt.rn.f64.s32 	%fd159, %r184;
	mul.f64 	%fd160, %fd159, 0d3FE0000000000000;
	fma.rn.f64 	%fd161, %fd160, %fd156, %fd157;
	cvt.rn.f32.f64 	%f124, %fd161;
	setp.eq.s32 	%p45, %r182, 0;
	@%p45 bra 	$L__BB5_147;
	cvt.rn.f32.f64 	%f281, %fd47;
	cvt.rn.f32.f64 	%f282, %fd46;
	cvt.rn.f64.s32 	%fd162, %r182;
	mul.f64 	%fd48, %fd162, 0d3FE0000000000000;
	mul.f32 	%f125, %f12, %f282;
	mul.f32 	%f126, %f12, %f281;
	cvt.rn.f32.s32 	%f127, %r183;
	cvt.rn.f32.s32 	%f128, %r184;
	cvt.rn.f64.s32 	%fd163, %r185;
	mul.f64 	%fd164, %fd163, 0d3FE0000000000000;
	cvt.rn.f64.u32 	%fd165, %r5;
	sub.f64 	%fd49, %fd164, %fd165;
	cvt.f64.f32 	%fd50, %f282;
	mul.lo.s32 	%r146, %r2, %r184;
	mov.b32 	%r514, 0;
	mov.u64 	%rd101, __cudart_i2opi_f;
	mov.u32 	%r515, %r514;
$L__BB5_116:
	mov.u32 	%r148, %r515;
	add.s32 	%r149, %r514, %r6;
	setp.ge.s32 	%p46, %r149, %r182;
	@%p46 bra 	$L__BB5_146;
	ld.param.f32 	%f534, [_Z35BackProjTransConeArcDisCUDA3dKernelILb1EEvPfyPKfiiiiiiffffffffffff_param_16];
	ld.param.f32 	%f528, [_Z35BackProjTransConeArcDisCUDA3dKernelILb1EEvPfyPKfiiiiiiffffffffffff_param_9];
	cvt.rn.f64.s32 	%fd166, %r149;
	sub.f64 	%fd167, %fd166, %fd48;
	add.f64 	%fd168, %fd167, 0d3FE0000000000000;
	cvt.f64.f32 	%fd169, %f528;
	cvt.f64.f32 	%fd170, %f534;
	fma.rn.f64 	%fd171, %fd168, %fd169, %fd170;
	cvt.rn.f32.f64 	%f283, %fd171;
	mul.f32 	%f284, %f13, %f283;
	sub.f32 	%f285, %f284, %f125;
	sub.f32 	%f286, %f283, %f12;
	div.rn.f32 	%f130, %f285, %f286;
	sub.f32 	%f287, %f284, %f126;
	div.rn.f32 	%f288, %f287, %f286;
	sub.f32 	%f131, %f12, %f283;
	div.rn.f32 	%f289, %f12, %f131;
	mul.f32 	%f132, %f289, %f123;
	mul.f32 	%f133, %f289, %f124;
	sub.f32 	%f290, %f288, %f130;
	div.rn.f32 	%f134, %f290, %f127;
	sub.f32 	%f291, %f133, %f132;
	div.rn.f32 	%f135, %f291, %f128;
	ld.global.nc.f32 	%f292, [%rd3];
	add.f32 	%f136, %f197, %f292;
	mul.f32 	%f293, %f136, 0f3F22F983;
	cvt.rni.s32.f32 	%r519, %f293;
	cvt.rn.f32.s32 	%f294, %r519;
	fma.rn.f32 	%f295, %f294, 0fBFC90FDA, %f136;
	fma.rn.f32 	%f296, %f294, 0fB3A22168, %f295;
	fma.rn.f32 	%f577, %f294, 0fA7C234C5, %f296;
	abs.f32 	%f138, %f136;
	setp.ltu.f32 	%p47, %f138, 0f47CE4780;
	@%p47 bra 	$L__BB5_125;
	setp.neu.f32 	%p48, %f138, 0f7F800000;
	@%p48 bra 	$L__BB5_120;
	mov.f32 	%f299, 0f00000000;
	mul.rn.f32 	%f577, %f136, %f299;
	mov.b32 	%r519, 0;
	bra.uni 	$L__BB5_125;
$L__BB5_120:
	mov.b32 	%r151, %f136;
	mov.b64 	%rd167, 0;
	mov.b32 	%r516, 0;
	mov.u64 	%rd165, %rd101;
	mov.u64 	%rd166, %rd2;
$L__BB5_121:
	.pragma "nounroll";
	ld.global.nc.u32 	%r301, [%rd165];
	shl.b32 	%r302, %r151, 8;
	or.b32  	%r303, %r302, -2147483648;
	mad.wide.u32 	%rd103, %r301, %r303, %rd167;
	shr.u64 	%rd167, %rd103, 32;
	st.local.u32 	[%rd166], %rd103;
	add.s32 	%r516, %r516, 1;
	add.s64 	%rd166, %rd166, 4;
	add.s64 	%rd165, %rd165, 4;
	setp.ne.s32 	%p49, %r516, 6;
	@%p49 bra 	$L__BB5_121;
	shr.u32 	%r304, %r151, 23;
	st.local.u32 	[%rd2+24], %rd167;
	and.b32  	%r154, %r304, 31;
	and.b32  	%r305, %r304, 224;
	add.s32 	%r306, %r305, -128;
	shr.u32 	%r307, %r306, 5;
	mul.wide.u32 	%rd104, %r307, 4;
	sub.s64 	%rd51, %rd2, %rd104;
	ld.local.u32 	%r517, [%rd51+24];
	ld.local.u32 	%r518, [%rd51+20];
	setp.eq.s32 	%p50, %r154, 0;
	@%p50 bra 	$L__BB5_124;
	shf.l.wrap.b32 	%r517, %r518, %r517, %r154;
	ld.local.u32 	%r308, [%rd51+16];
	shf.l.wrap.b32 	%r518, %r308, %r518, %r154;
$L__BB5_124:
	shr.u32 	%r309, %r517, 30;
	shf.l.wrap.b32 	%r310, %r518, %r517, 2;
	shl.b32 	%r311, %r518, 2;
	shr.u32 	%r312, %r310, 31;
	add.s32 	%r313, %r312, %r309;
	neg.s32 	%r314, %r313;
	setp.lt.s32 	%p51, %r151, 0;
	selp.b32 	%r519, %r314, %r313, %p51;
	xor.b32  	%r315, %r310, %r151;
	shr.s32 	%r316, %r310, 31;
	xor.b32  	%r317, %r316, %r310;
	xor.b32  	%r318, %r316, %r311;
	cvt.u64.u32 	%rd105, %r317;
	shl.b64 	%rd106, %rd105, 32;
	cvt.u64.u32 	%rd107, %r318;
	or.b64  	%rd108, %rd106, %rd107;
	cvt.rn.f64.s64 	%fd172, %rd108;
	mul.f64 	%fd173, %fd172, 0d3BF921FB54442D19;
	cvt.rn.f32.f64 	%f297, %fd173;
	neg.f32 	%f298, %f297;
	setp.lt.s32 	%p52, %r315, 0;
	selp.f32 	%f577, %f298, %f297, %p52;
$L__BB5_125:
	sub.f32 	%f300, %f13, %f130;
	div.rn.f32 	%f301, %f300, %f12;
	mul.f32 	%f302, %f577, %f577;
	fma.rn.f32 	%f303, %f302, 0f3C190000, 0f3B560000;
	fma.rn.f32 	%f304, %f303, %f302, 0f3CC70000;
	fma.rn.f32 	%f305, %f304, %f302, 0f3D5B0000;
	fma.rn.f32 	%f306, %f305, %f302, 0f3E089438;
	fma.rn.f32 	%f307, %f306, %f302, 0f3EAAAA88;
	mul.rn.f32 	%f308, %f302, %f577;
	fma.rn.f32 	%f309, %f307, %f308, %f577;
	abs.f32 	%f310, %f577;
	setp.eq.f32 	%p53, %f310, 0f3A00B43C;
	selp.f32 	%f311, %f577, %f309, %p53;
	and.b32  	%r321, %r519, 1;
	setp.eq.b32 	%p54, %r321, 1;
	neg.f32 	%f312, %f311;
	rcp.approx.ftz.f32 	%f313, %f312;
	selp.f32 	%f314, %f313, %f311, %p54;
	mov.f32 	%f315, 0fBF800000;
	div.rn.f32 	%f316, %f315, %f314;
	sub.f32 	%f317, %f301, %f316;
	fma.rn.f32 	%f318, %f301, %f316, 0f3F800000;
	div.rn.f32 	%f319, %f317, %f318;
	abs.f32 	%f320, %f319;
	setp.gt.f32 	%p55, %f320, 0f3F800000;
	rcp.approx.ftz.f32 	%f321, %f320;
	selp.f32 	%f322, %f321, %f320, %p55;
	mul.f32 	%f323, %f322, %f322;
	fma.rn.f32 	%f324, %f323, 0f3B2090AA, 0fBC6BE14F;
	fma.rn.f32 	%f325, %f324, %f323, 0f3D23397E;
	fma.rn.f32 	%f326, %f325, %f323, 0fBD948A7A;
	fma.rn.f32 	%f327, %f326, %f323, 0f3DD76B21;
	fma.rn.f32 	%f328, %f327, %f323, 0fBE111E88;
	fma.rn.f32 	%f329, %f328, %f323, 0f3E4CAF60;
	fma.rn.f32 	%f330, %f329, %f323, 0fBEAAAA27;
	mul.f32 	%f331, %f323, %f330;
	fma.rn.f32 	%f332, %f331, %f322, %f322;
	neg.f32 	%f333, %f332;
	fma.rn.f32 	%f334, 0f3F6EE581, 0f3FD774EB, %f333;
	selp.f32 	%f335, %f334, %f332, %p55;
	setp.num.f32 	%p56, %f320, %f320;
	copysign.f32 	%f336, %f319, %f335;
	selp.f32 	%f337, %f336, %f335, %p56;
	mul.f32 	%f338, %f573, %f337;
	div.rn.f32 	%f339, %f338, %f190;
	cvt.f64.f32 	%fd174, %f339;
	add.f64 	%fd175, %fd49, %fd174;
	cvt.rmi.f64.f64 	%fd176, %fd175;
	cvt.rzi.s32.f64 	%r523, %fd176;
	setp.gt.s32 	%p57, %r523, -1;
	mov.b32 	%r522, 0;
	mov.f32 	%f582, %f130;
	@%p57 bra 	$L__BB5_127;
	ld.shared.f32 	%f582, [_ZZ35BackProjTransConeArcDisCUDA3dKernelILb1EEvPfyPKfiiiiiiffffffffffffE15DetColProj2Axis];
	sub.f32 	%f340, %f582, %f130;
	div.rn.f32 	%f341, %f340, %f134;
	cvt.rmi.f32.f32 	%f342, %f341;
	cvt.rzi.s32.f32 	%r522, %f342;
	mov.b32 	%r523, 0;
$L__BB5_127:
	cvt.rn.f64.s32 	%fd177, %r522;
	add.f64 	%fd178, %fd177, 0d3FE0000000000000;
	fma.rn.f64 	%fd179, %fd178, %fd45, %fd50;
	cvt.rn.f32.f64 	%f581, %fd179;
	add.s32 	%r323, %r522, 1;
	cvt.rn.f32.s32 	%f343, %r323;
	fma.rn.f32 	%f583, %f134, %f343, %f130;
	setp.ge.s32 	%p58, %r523, %r8;
	@%p58 bra 	$L__BB5_129;
	shl.b32 	%r324, %r523, 2;
	mov.u32 	%r325, _ZZ35BackProjTransConeArcDisCUDA3dKernelILb1EEvPfyPKfiiiiiiffffffffffffE15DetColProj2Axis;
	add.s32 	%r326, %r325, %r324;
	ld.shared.f32 	%f593, [%r326+4];
$L__BB5_129:
	setp.ge.s32 	%p60, %r522, %r183;
	mov.f32 	%f580, 0f00000000;
	or.pred  	%p61, %p60, %p58;
	@%p61 bra 	$L__BB5_144;
	mul.f32 	%f148, %f131, %f131;
	cvt.rn.f32.s32 	%f149, %r149;
	mov.f32 	%f580, 0f00000000;
$L__BB5_131:
	mov.f32 	%f153, %f583;
	shl.b32 	%r328, %r523, 2;
	mov.u32 	%r329, _ZZ35BackProjTransConeArcDisCUDA3dKernelILb1EEvPfyPKfiiiiiiffffffffffffE16DetRow0Proj2Axis;
	add.s32 	%r330, %r329, %r328;
	ld.shared.f32 	%f346, [%r330];
	max.f32 	%f586, %f132, %f346;
	mov.u32 	%r331, _ZZ35BackProjTransConeArcDisCUDA3dKernelILb1EEvPfyPKfiiiiiiffffffffffffE16DetRow1Proj2Axis;
	add.s32 	%r332, %r331, %r328;
	ld.shared.f32 	%f347, [%r332];
	min.f32 	%f156, %f133, %f347;
	setp.eq.f32 	%p62, %f586, %f132;
	mov.b32 	%r524, 0;
	@%p62 bra 	$L__BB5_133;
	sub.f32 	%f348, %f586, %f132;
	div.rn.f32 	%f349, %f348, %f135;
	cvt.rmi.f32.f32 	%f350, %f349;
	cvt.rzi.s32.f32 	%r524, %f350;
$L__BB5_133:
	add.s32 	%r333, %r524, 1;
	cvt.rn.f32.s32 	%f351, %r333;
	fma.rn.f32 	%f585, %f135, %f351, %f132;
	setp.geu.f32 	%p63, %f153, %f593;
	@%p63 bra 	$L__BB5_138;
	sub.f32 	%f367, %f153, %f582;
	mul.f32 	%f368, %f134, %f135;
	div.rn.f32 	%f369, %f367, %f368;
	sub.f32 	%f370, %f13, %f581;
	fma.rn.f32 	%f371, %f370, %f370, %f148;
	div.rn.f32 	%f158, %f369, %f371;
	setp.geu.f32 	%p72, %f586, %f156;
	setp.ge.s32 	%p73, %r524, %r184;
	or.pred  	%p74, %p72, %p73;
	@%p74 bra 	$L__BB5_137;
	not.b32 	%r343, %r522;
	add.s32 	%r344, %r183, %r343;
	cvt.rn.f32.s32 	%f159, %r344;
$L__BB5_136:
	setp.gt.f32 	%p75, %f585, %f156;
	selp.f32 	%f163, %f156, %f585, %p75;
	sub.f32 	%f372, %f163, %f586;
	mul.f32 	%f373, %f158, %f372;
	add.s32 	%r345, %r524, %r146;
	cvt.rn.f32.s32 	%f374, %r345;
	tex.3d.v4.f32.f32 	{%f375, %f376, %f377, %f378}, [%rd52, {%f149, %f159, %f374, %f374}];
	fma.rn.f32 	%f580, %f373, %f375, %f580;
	add.s32 	%r524, %r524, 1;
	add.f32 	%f585, %f135, %f163;
	setp.lt.f32 	%p76, %f163, %f156;
	setp.lt.s32 	%p77, %r524, %r184;
	and.pred  	%p78, %p76, %p77;
	mov.f32 	%f586, %f163;
	@%p78 bra 	$L__BB5_136;
$L__BB5_137:
	ld.param.f32 	%f532, [_Z35BackProjTransConeArcDisCUDA3dKernelILb1EEvPfyPKfiiiiiiffffffffffff_param_10];
	add.s32 	%r522, %r522, 1;
	add.f32 	%f581, %f532, %f581;
	add.f32 	%f583, %f134, %f153;
	mov.f32 	%f582, %f153;
	bra.uni 	$L__BB5_143;
$L__BB5_138:
	sub.f32 	%f352, %f593, %f582;
	mul.f32 	%f353, %f134, %f135;
	div.rn.f32 	%f354, %f352, %f353;
	sub.f32 	%f355, %f13, %f581;
	fma.rn.f32 	%f356, %f355, %f355, %f148;
	div.rn.f32 	%f169, %f354, %f356;
	setp.geu.f32 	%p64, %f586, %f156;
	setp.ge.s32 	%p65, %r524, %r184;
	or.pred  	%p66, %p64, %p65;
	@%p66 bra 	$L__BB5_141;
	not.b32 	%r334, %r522;
	add.s32 	%r335, %r183, %r334;
	cvt.rn.f32.s32 	%f170, %r335;
$L__BB5_140:
	setp.gt.f32 	%p67, %f585, %f156;
	selp.f32 	%f174, %f156, %f585, %p67;
	sub.f32 	%f357, %f174, %f586;
	mul.f32 	%f358, %f169, %f357;
	add.s32 	%r336, %r524, %r146;
	cvt.rn.f32.s32 	%f359, %r336;
	tex.3d.v4.f32.f32 	{%f360, %f361, %f362, %f363}, [%rd52, {%f149, %f170, %f359, %f359}];
	fma.rn.f32 	%f580, %f358, %f360, %f580;
	add.s32 	%r524, %r524, 1;
	add.f32 	%f585, %f135, %f174;
	setp.lt.f32 	%p68, %f174, %f156;
	setp.lt.s32 	%p69, %r524, %r184;
	and.pred  	%p70, %p68, %p69;
	mov.f32 	%f586, %f174;
	@%p70 bra 	$L__BB5_140;
$L__BB5_141:
	shl.b32 	%r337, %r523, 2;
	mov.u32 	%r338, _ZZ35BackProjTransConeArcDisCUDA3dKernelILb1EEvPfyPKfiiiiiiffffffffffffE8ProjTemp;
	add.s32 	%r339, %r338, %r337;
	atom.shared.add.f32 	%f365, [%r339], %f580;
	add.s32 	%r523, %r523, 1;
	setp.ge.s32 	%p71, %r523, %r8;
	mov.f32 	%f580, 0f00000000;
	mov.f32 	%f583, %f153;
	mov.f32 	%f582, %f593;
	@%p71 bra 	$L__BB5_143;
	mov.u32 	%r341, _ZZ35BackProjTransConeArcDisCUDA3dKernelILb1EEvPfyPKfiiiiiiffffffffffffE15DetColProj2Axis;
	add.s32 	%r342, %r341, %r337;
	ld.shared.f32 	%f593, [%r342+8];
$L__BB5_143:
	setp.lt.s32 	%p79, %r522, %r183;
	setp.lt.s32 	%p80, %r523, %r8;
	and.pred  	%p81, %p79, %p80;
	@%p81 bra 	$L__BB5_131;
$L__BB5_144:
	setp.eq.f32 	%p82, %f580, 0f00000000;
	@%p82 bra 	$L__BB5_146;
	shl.b32 	%r346, %r523, 2;
	mov.u32 	%r347, _ZZ35BackProjTransConeArcDisCUDA3dKernelILb1EEvPfyPKfiiiiiiffffffffffffE8ProjTemp;
	add.s32 	%r348, %r347, %r346;
	atom.shared.add.f32 	%f379, [%r348], %f580;
$L__BB5_146:
	add.s32 	%r515, %r148, 1;
	mad.lo.s32 	%r514, %r4, %r148, %r4;
	setp.lt.u32 	%p83, %r514, %r182;
	@%p83 bra 	$L__BB5_116;
$L__BB5_147:
	bar.sync 	0;
	setp.ge.s32 	%p84, %r7, %r185;
	@%p84 bra 	$L__BB5_149;
	ld.shared.f32 	%f380, [%r111];
	mul.f32 	%f381, %f14, %f380;
	st.shared.f32 	[%r111], %f381;
	setp.ge.f32 	%p85, %f7, 0f00000000;
	not.b32 	%r349, %r7;
	add.s32 	%r350, %r185, %r349;
	selp.b32 	%r351, %r7, %r350, %p85;
	mad.lo.s32 	%r352, %r186, %r1, %r3;
	mad.lo.s32 	%r353, %r352, %r185, %r351;
	mul.wide.u32 	%rd109, %r353, 4;
	add.s64 	%rd110, %rd1, %rd109;
	st.global.f32 	[%rd110], %f381;
$L__BB5_149:
	ret;

}
.func  (.param .align 16 .b8 func_retval0[16]) __internal_trig_reduction_slowpathd(
	.param .b64 __internal_trig_reduction_slowpathd_param_0
)
{
	.local .align 8 .b8 	__local_depot6[40];
	.reg .b64 	%SP;
	.reg .b64 	%SPL;
	.reg .pred 	%p<10>;
	.reg .b32 	%r<47>;
	.reg .b64 	%rd<74>;
	.reg .b64 	%fd<5>;

	mov.u64 	%SPL, __local_depot6;
	ld.param.f64 	%fd4, [__internal_trig_reduction_slowpathd_param_0];
	add.u64 	%rd1, %SPL, 0;
	{
	.reg .b32 %temp; 
	mov.b64 	{%temp, %r1}, %fd4;
	}
	shr.u32 	%r2, %r1, 20;
	and.b32  	%r3, %r2, 2047;
	setp.eq.s32 	%p1, %r3, 2047;
	mov.b32 	%r46, 0;
	@%p1 bra 	$L__BB6_9;
	add.s32 	%r20, %r3, -1024;
	mov.b64 	%rd20, %fd4;
	shl.b64 	%rd2, %rd20, 11;
	shr.u32 	%r4, %r20, 6;
	sub.s32 	%r45, 15, %r4;
	sub.s32 	%r21, 19, %r4;
	setp.lt.u32 	%p2, %r20, 128;
	selp.b32 	%r6, 18, %r21, %p2;
	setp.ge.s32 	%p3, %r45, %r6;
	mov.b64 	%rd70, 0;
	@%p3 bra 	$L__BB6_4;
	add.s32 	%r23, %r6, %r4;
	neg.s32 	%r43, %r23;
	or.b64  	%rd3, %rd2, -9223372036854775808;
	mov.b64 	%rd70, 0;
	mov.b32 	%r42, 0;
	mov.u64 	%rd25, __cudart_i2opi_d;
	mov.u32 	%r44, %r45;
$L__BB6_3:
	.pragma "nounroll";
	mul.wide.s32 	%rd22, %r42, 8;
	add.s64 	%rd23, %rd1, %rd22;
	mul.wide.s32 	%rd24, %r44, 8;
	add.s64 	%rd26, %rd25, %rd24;
	ld.global.nc.u64 	%rd27, [%rd26];
	{
	.reg .u32 %r0, %r1, %r2, %r3, %alo, %ahi, %blo, %bhi, %clo, %chi;
	mov.b64 	{%alo,%ahi}, %rd27;
	mov.b64 	{%blo,%bhi}, %rd3;
	mov.b64 	{%clo,%chi}, %rd70;
	mad.lo.cc.u32 	%r0, %alo, %blo, %clo;
	madc.hi.cc.u32 	%r1, %alo, %blo, %chi;
	madc.hi.u32 	%r2, %alo, %bhi, 0;
	mad.lo.cc.u32 	%r1, %alo, %bhi, %r1;
	madc.hi.cc.u32 	%r2, %ahi, %blo, %r2;
	madc.hi.u32 	%r3, %ahi, %bhi, 0;
	mad.lo.cc.u32 	%r1, %ahi, %blo, %r1;
	madc.lo.cc.u32 	%r2, %ahi, %bhi, %r2;
	addc.u32 	%r3, %r3, 0;
	mov.b64 	%rd28, {%r0,%r1};
	mov.b64 	%rd70, {%r2,%r3};
	}
	st.local.u64 	[%rd23], %rd28;
	add.s32 	%r44, %r44, 1;
	add.s32 	%r43, %r43, 1;
	add.s32 	%r42, %r42, 1;
	setp.ne.s32 	%p4, %r43, -15;
	mov.u32 	%r45, %r6;
	@%p4 bra 	$L__BB6_3;
$L__BB6_4:
	cvt.s64.s32 	%rd29, %r45;
	cvt.u64.u32 	%rd30, %r4;
	add.s64 	%rd31, %rd30, %rd29;
	shl.b64 	%rd32, %rd31, 3;
	add.s64 	%rd33, %rd1, %rd32;
	st.local.u64 	[%rd33+-120], %rd70;
	and.b32  	%r15, %r2, 63;
	ld.local.u64 	%rd72, [%rd1+16];
	ld.local.u64 	%rd71, [%rd1+24];
	setp.eq.s32 	%p5, %r15, 0;
	@%p5 bra 	$L__BB6_6;
	shl.b64 	%rd34, %rd71, %r15;
	shr.u64 	%rd35, %rd72, 1;
	xor.b32  	%r24, %r15, 63;
	shr.u64 	%rd36, %rd35, %r24;
	or.b64  	%rd71, %rd34, %rd36;
	ld.local.u64 	%rd37, [%rd1+8];
	shl.b64 	%rd38, %rd72, %r15;
	shr.u64 	%rd39, %rd37, 1;
	shr.u64 	%rd40, %rd39, %r24;
	or.b64  	%rd72, %rd38, %rd40;
$L__BB6_6:
	and.b32  	%r25, %r1, -2147483648;
	shr.u64 	%rd41, %rd71, 62;
	cvt.u32.u64 	%r26, %rd41;
	mov.b64 	{%r27, %r28}, %rd71;
	mov.b64 	{%r29, %r30}, %rd72;
	shf.l.wrap.b32 	%r31, %r30, %r27, 2;
	shf.l.wrap.b32 	%r32, %r27, %r28, 2;
	mov.b64 	%rd42, {%r31, %r32};
	shl.b64 	%rd43, %rd72, 2;
	shr.u64 	%rd44, %rd42, 63;
	cvt.u32.u64 	%r33, %rd44;
	add.s32 	%r34, %r33, %r26;
	setp.eq.s32 	%p6, %r25, 0;
	neg.s32 	%r35, %r34;
	selp.b32 	%r46, %r34, %r35, %p6;
	setp.gt.s64 	%p7, %rd42, -1;
	mov.b64 	%rd45, 0;
	{
	.reg .u32 %r0, %r1, %r2, %r3, %a0, %a1, %a2, %a3, %b0, %b1, %b2, %b3;
	mov.b64 	{%a0,%a1}, %rd45;
	mov.b64 	{%a2,%a3}, %rd45;
	mov.b64 	{%b0,%b1}, %rd43;
	mov.b64 	{%b2,%b3}, %rd42;
	sub.cc.u32 	%r0, %a0, %b0;
	subc.cc.u32 	%r1, %a1, %b1;
	subc.cc.u32 	%r2, %a2, %b2;
	subc.u32 	%r3, %a3, %b3;
	mov.b64 	%rd46, {%r0,%r1};
	mov.b64 	%rd47, {%r2,%r3};
	}
	xor.b32  	%r36, %r25, -2147483648;
	selp.b64 	%rd73, %rd42, %rd47, %p7;
	selp.b64 	%rd14, %rd43, %rd46, %p7;
	selp.b32 	%r17, %r25, %r36, %p7;
	clz.b64 	%r37, %rd73;
	cvt.u64.u32 	%rd15, %r37;
	setp.eq.s32 	%p8, %r37, 0;
	@%p8 bra 	$L__BB6_8;
	cvt.u32.u64 	%r38, %rd15;
	and.b32  	%r39, %r38, 63;
	shl.b64 	%rd48, %rd73, %r39;
	shr.u64 	%rd49, %rd14, 1;
	not.b32 	%r40, %r38;
	and.b32  	%r41, %r40, 63;
	shr.u64 	%rd50, %rd49, %r41;
	or.b64  	%rd73, %rd48, %rd50;
$L__BB6_8:
	mov.b64 	%rd51, -3958705157555305931;
	{
	.reg .u32 %r0, %r1, %r2, %r3, %alo, %ahi, %blo, %bhi;
	mov.b64 	{%alo,%ahi}, %rd73;
	mov.b64 	{%blo,%bhi}, %rd51;
	mul.lo.u32 	%r0, %alo, %blo;
	mul.hi.u32 	%r1, %alo, %blo;
	mad.lo.cc.u32 	%r1, %alo, %bhi, %r1;
	madc.hi.u32 	%r2, %alo, %bhi, 0;
	mad.lo.cc.u32 	%r1, %ahi, %blo, %r1;
	madc.hi.cc.u32 	%r2, %ahi, %blo, %r2;
	madc.hi.u32 	%r3, %ahi, %bhi, 0;
	mad.lo.cc.u32 	%r2, %ahi, %bhi, %r2;
	addc.u32 	%r3, %r3, 0;
	mov.b64 	%rd52, {%r0,%r1};
	mov.b64 	%rd53, {%r2,%r3};
	}
	setp.gt.s64 	%p9, %rd53, 0;
	{
	.reg .u32 %r0, %r1, %r2, %r3, %a0, %a1, %a2, %a3, %b0, %b1, %b2, %b3;
	mov.b64 	{%a0,%a1}, %rd52;
	mov.b64 	{%a2,%a3}, %rd53;
	mov.b64 	{%b0,%b1}, %rd52;
	mov.b64 	{%b2,%b3}, %rd53;
	add.cc.u32 	%r0, %a0, %b0;
	addc.cc.u32 	%r1, %a1, %b1;
	addc.cc.u32 	%r2, %a2, %b2;
	addc.u32 	%r3, %a3, %b3;
	mov.b64 	%rd54, {%r0,%r1};
	mov.b64 	%rd55, {%r2,%r3};
	}
	selp.b64 	%rd56, %rd55, %rd53, %p9;
	selp.s64 	%rd57, -1, 0, %p9;
	sub.s64 	%rd58, %rd57, %rd15;
	cvt.u64.u32 	%rd59, %r17;
	shl.b64 	%rd60, %rd59, 32;
	add.s64 	%rd61, %rd56, 1;
	shr.u64 	%rd62, %rd61, 10;
	add.s64 	%rd63, %rd62, 1;
	shr.u64 	%rd64, %rd63, 1;
	shl.b64 	%rd65, %rd58, 52;
	add.s64 	%rd66, %rd65, %rd64;
	add.s64 	%rd67, %rd66, 4602678819172646912;
	or.b64  	%rd68, %rd67, %rd60;
	mov.b64 	%fd4, %rd68;
$L__BB6_9:
	st.param.f64 	[func_retval0], %fd4;
	st.param.b32 	[func_retval0+8], %r46;
	ret;

}


// ===== COMPILED SASS (sm_100) =====

	.target	sm_100

	.elftype	@"ET_EXEC"


//--------------------- .note.nv.tkinfo           --------------------------
	.section	.note.nv.tkinfo,"",@"SHT_NOTE"
	.sectionflags	@"SHF_NOTE_NV_TKINFO"
	.tkinfo
        /*0018*/ 	.word	0x00000002
        /*0030*/ 	.string	""
        /*0030*/ 	.string	"ptxas"
        /*0030*/ 	.string	"Cuda compilation tools, release 13.0, V13.0.88"
        /*0030*/ 	.string	"Build cuda_13.0.r13.0/compiler.36424714_0"
        /*0030*/ 	.string	"-arch sm_100 -m 64 "



//--------------------- .note.nv.cuinfo           --------------------------
	.section	.note.nv.cuinfo,"",@"SHT_NOTE"
	.sectionflags	@"SHF_NOTE_NV_CUINFO"
        /*0018*/ 	.short	0x0002
        /*001a*/ 	.short	0x0064
        /*001c*/ 	.short	0x0082
	.zero		2


//--------------------- .nv.info                  --------------------------
	.section	.nv.info,"",@"SHT_CUDA_INFO"
	.align	4


	//----- nvinfo : EIATTR_REGCOUNT
	.align		4
        /*0000*/ 	.byte	0x04, 0x2f
        /*0002*/ 	.short	(.L_4 - .L_3)
	.align		4
.L_3:
        /*0004*/ 	.word	index@(_Z26ProjConeArcDisCUDA3dKernelPfyPKfiiiiiiffffffffffff)
        /*0008*/ 	.word	0x0000002f


	//----- nvinfo : EIATTR_FRAME_SIZE
	.align		4
.L_4:
        /*000c*/ 	.byte	0x04, 0x11
        /*000e*/ 	.short	(.L_6 - .L_5)
	.align		4
.L_5:
        /*0010*/ 	.word	index@($_Z26ProjConeArcDisCUDA3dKernelPfyPKfiiiiiiffffffffffff$__internal_trig_reduction_slowpathd)
        /*0014*/ 	.word	0x00000048


	//----- nvinfo : EIATTR_FRAME_SIZE
	.align		4
.L_6:
        /*0018*/ 	.byte	0x04, 0x11
        /*001a*/ 	.short	(.L_8 - .L_7)
	.align		4
.L_7:
        /*001c*/ 	.word	index@($__internal_7_$__cuda_sm3x_div_rn_noftz_f32_slowpath)
        /*0020*/ 	.word	0x00000048


	//----- nvinfo : EIATTR_FRAME_SIZE
	.align		4
.L_8:
        /*0024*/ 	.byte	0x04, 0x11
        /*0026*/ 	.short	(.L_10 - .L_9)
	.align		4
.L_9:
        /*0028*/ 	.word	index@($__internal_6_$__cuda_sm20_sqrt_rn_f32_slowpath)
        /*002c*/ 	.word	0x00000048


	//----- nvinfo : EIATTR_FRAME_SIZE
	.align		4
.L_10:
        /*0030*/ 	.byte	0x04, 0x11
        /*0032*/ 	.short	(.L_12 - .L_11)
	.align		4
.L_11:
        /*0034*/ 	.word	index@(_Z26ProjConeArcDisCUDA3dKernelPfyPKfiiiiiiffffffffffff)
        /*0038*/ 	.word	0x00000048


	//----- nvinfo : EIATTR_REGCOUNT
	.align		4
.L_12:
        /*003c*/ 	.byte	0x04, 0x2f
        /*003e*/ 	.short	(.L_14 - .L_13)
	.align		4
.L_13:
        /*0040*/ 	.word	index@(_Z31ProjTransConeArcDisCUDA3dKernelPfPKfS1_iiiiiiffffffffffff)
        /*0044*/ 	.word	0x0000002a


	//----- nvinfo : EIATTR_FRAME_SIZE
	.align		4
.L_14:
        /*0048*/ 	.byte	0x04, 0x11
        /*004a*/ 	.short	(.L_16 - .L_15)
	.align		4
.L_15:
        /*004c*/ 	.word	index@($_Z31ProjTransConeArcDisCUDA3dKernelPfPKfS1_iiiiiiffffffffffff$__internal_trig_reduction_slowpathd)
        /*0050*/ 	.word	0x00000048


	//----- nvinfo : EIATTR_FRAME_SIZE
	.align		4
.L_16:
        /*0054*/ 	.byte	0x04, 0x11
        /*0056*/ 	.short	(.L_18 - .L_17)
	.align		4
.L_17:
        /*0058*/ 	.word	index@($__internal_5_$__cuda_sm3x_div_rn_noftz_f32_slowpath)
        /*005c*/ 	.word	0x00000048


	//----- nvinfo : EIATTR_FRAME_SIZE
	.align		4
.L_18:
        /*0060*/ 	.byte	0x04, 0x11
        /*0062*/ 	.short	(.L_20 - .L_19)
	.align		4
.L_19:
        /*0064*/ 	.word	index@($__internal_4_$__cuda_sm20_sqrt_rn_f32_slowpath)
        /*0068*/ 	.word	0x00000048


	//----- nvinfo : EIATTR_FRAME_SIZE
	.align		4
.L_20:
        /*006c*/ 	.byte	0x04, 0x11
        /*006e*/ 	.short	(.L_22 - .L_21)
	.align		4
.L_21:
        /*0070*/ 	.word	index@(_Z31ProjTransConeArcDisCUDA3dKernelPfPKfS1_iiiiiiffffffffffff)
        /*0074*/ 	.word	0x00000048


	//----- nvinfo : EIATTR_REGCOUNT
	.align		4
.L_22:
        /*0078*/ 	.byte	0x04, 0x2f
        /*007a*/ 	.short	(.L_24 - .L_23)
	.align		4
.L_23:
        /*007c*/ 	.word	index@(_Z30BackProjConeArcDisCUDA3dKernelILb0EEvPfPKfS2_iiiiiiffffffffffff)
        /*0080*/ 	.word	0x0000002e


	//----- nvinfo : EIATTR_FRAME_SIZE
	.align		4
.L_24:
        /*0084*/ 	.byte	0x04, 0x11
        /*0086*/ 	.short	(.L_26 - .L_25)
	.align		4
.L_25:
        /*0088*/ 	.word	index@($_Z30BackProjConeArcDisCUDA3dKernelILb0EEvPfPKfS2_iiiiiiffffffffffff$__internal_trig_reduction_slowpathd)
        /*008c*/ 	.word	0x00000048


	//----- nvinfo : EIATTR_FRAME_SIZE
	.align		4
.L_26:
        /*0090*/ 	.byte	0x04, 0x11
        /*0092*/ 	.short	(.L_28 - .L_27)
	.align		4
.L_27:
        /*0094*/ 	.word	index@($__internal_3_$__cuda_sm3x_div_rn_noftz_f32_slowpath)
        /*0098*/ 	.word	0x00000048


	//----- nvinfo : EIATTR_FRAME_SIZE
	.align		4
.L_28:
        /*009c*/ 	.byte	0x04, 0x11
        /*009e*/ 	.short	(.L_30 - .L_29)
	.align		4
.L_29:
        /*00a0*/ 	.word	index@(_Z30BackProjConeArcDisCUDA3dKernelILb0EEvPfPKfS2_iiiiiiffffffffffff)
        /*00a4*/ 	.word	0x00000048


	//----- nvinfo : EIATTR_REGCOUNT
	.align		4
.L_30:
        /*00a8*/ 	.byte	0x04, 0x2f
        /*00aa*/ 	.short	(.L_32 - .L_31)
	.align		4
.L_31:
        /*00ac*/ 	.word	index@(_Z35BackProjTransConeArcDisCUDA3dKernelILb0EEvPfyPKfiiiiiiffffffffffff)
        /*00b0*/ 	.word	0x0000002d


	//----- nvinfo : EIATTR_FRAME_SIZE
	.align		4
.L_32:
        /*00b4*/ 	.byte	0x04, 0x11
        /*00b6*/ 	.short	(.L_34 - .L_33)
	.align		4
.L_33:
        /*00b8*/ 	.word	index@($_Z35BackProjTransConeArcDisCUDA3dKernelILb0EEvPfyPKfiiiiiiffffffffffff$__internal_trig_reduction_slowpathd)
        /*00bc*/ 	.word	0x00000048


	//----- nvinfo : EIATTR_FRAME_SIZE
	.align		4
.L_34:
        /*00c0*/ 	.byte	0x04, 0x11
        /*00c2*/ 	.short	(.L_36 - .L_35)
	.align		4
.L_35:
        /*00c4*/ 	.word	index@($__internal_2_$__cuda_sm3x_div_rn_noftz_f32_slowpath)
        /*00c8*/ 	.word	0x00000048


	//----- nvinfo : EIATTR_FRAME_SIZE
	.align		4
.L_36:
        /*00cc*/ 	.byte	0x04, 0x11
        /*00ce*/ 	.short	(.L_38 - .L_37)
	.align		4
.L_37:
        /*00d0*/ 	.word	index@(_Z35BackProjTransConeArcDisCUDA3dKernelILb0EEvPfyPKfiiiiiiffffffffffff)
        /*00d4*/ 	.word	0x00000048


	//----- nvinfo : EIATTR_REGCOUNT
	.align		4
.L_38:
        /*00d8*/ 	.byte	0x04, 0x2f
        /*00da*/ 	.short	(.L_40 - .L_39)
	.align		4
.L_39:
        /*00dc*/ 	.word	index@(_Z30BackProjConeArcDisCUDA3dKernelILb1EEvPfPKfS2_iiiiiiffffffffffff)
        /*00e0*/ 	.word	0x0000002d


	//----- nvinfo : EIATTR_FRAME_SIZE
	.align		4
.L_40:
        /*00e4*/ 	.byte	0x04, 0x11
        /*00e6*/ 	.short	(.L_42 - .L_41)
	.align		4
.L_41:
        /*00e8*/ 	.word	index@($_Z30BackProjConeArcDisCUDA3dKernelILb1EEvPfPKfS2_iiiiiiffffffffffff$__internal_trig_reduction_slowpathd)
        /*00ec*/ 	.word	0x00000048


	//----- nvinfo : EIATTR_FRAME_SIZE
	.align		4
.L_42:
        /*00f0*/ 	.byte	0x04, 0x11
        /*00f2*/ 	.short	(.L_44 - .L_43)
	.align		4
.L_43:
        /*00f4*/ 	.word	index@($__internal_1_$__cuda_sm3x_div_rn_noftz_f32_slowpath)
        /*00f8*/ 	.word	0x00000048


	//----- nvinfo : EIATTR_FRAME_SIZE
	.align		4
.L_44:
        /*00fc*/ 	.byte	0x04, 0x11
        /*00fe*/ 	.short	(.L_46 - .L_45)
	.align		4
.L_45:
        /*0100*/ 	.word	index@(_Z30BackProjConeArcDisCUDA3dKernelILb1EEvPfPKfS2_iiiiiiffffffffffff)
        /*0104*/ 	.word	0x00000048


	//----- nvinfo : EIATTR_REGCOUNT
	.align		4
.L_46:
        /*0108*/ 	.byte	0x04, 0x2f
        /*010a*/ 	.short	(.L_48 - .L_47)
	.align		4
.L_47:
        /*010c*/ 	.word	index@(_Z35BackProjTransConeArcDisCUDA3dKernelILb1EEvPfyPKfiiiiiiffffffffffff)
        /*0110*/ 	.word	0x00000038


	//----- nvinfo : EIATTR_FRAME_SIZE
	.align		4
.L_48:
        /*0114*/ 	.byte	0x04, 0x11
        /*0116*/ 	.short	(.L_50 - .L_49)
	.align		4
.L_49:
        /*0118*/ 	.word	index@($_Z35BackProjTransConeArcDisCUDA3dKernelILb1EEvPfyPKfiiiiiiffffffffffff$__internal_trig_reduction_slowpathd)
        /*011c*/ 	.word	0x00000048


	//----- nvinfo : EIATTR_FRAME_SIZE
	.align		4
.L_50:
        /*0120*/ 	.byte	0x04, 0x11
        /*0122*/ 	.short	(.L_52 - .L_51)
	.align		4
.L_51:
        /*0124*/ 	.word	index@($__internal_0_$__cuda_sm3x_div_rn_noftz_f32_slowpath)
        /*0128*/ 	.word	0x00000048


	//----- nvinfo : EIATTR_FRAME_SIZE
	.align		4
.L_52:
        /*012c*/ 	.byte	0x04, 0x11
        /*012e*/ 	.short	(.L_54 - .L_53)
	.align		4
.L_53:
        /*0130*/ 	.word	index@(_Z35BackProjTransConeArcDisCUDA3dKernelILb1EEvPfyPKfiiiiiiffffffffffff)
        /*0134*/ 	.word	0x00000048


	//----- nvinfo : EIATTR_MIN_STACK_SIZE
	.align		4
.L_54:
        /*0138*/ 	.byte	0x04, 0x12
        /*013a*/ 	.short	(.L_56 - .L_55)
	.align		4
.L_55:
        /*013c*/ 	.word	index@(_Z35BackProjTransConeArcDisCUDA3dKernelILb1EEvPfyPKfiiiiiiffffffffffff)
        /*0140*/ 	.word	0x00000048


	//----- nvinfo : EIATTR_MIN_STACK_SIZE
	.align		4
.L_56:
        /*0144*/ 	.byte	0x04, 0x12
        /*0146*/ 	.short	(.L_58 - .L_57)
	.align		4
.L_57:
        /*0148*/ 	.word	index@(_Z30BackProjConeArcDisCUDA3dKernelILb1EEvPfPKfS2_iiiiiiffffffffffff)
        /*014c*/ 	.word	0x00000048


	//----- nvinfo : EIATTR_MIN_STACK_SIZE
	.align		4
.L_58:
        /*0150*/ 	.byte	0x04, 0x12
        /*0152*/ 	.short	(.L_60 - .L_59)
	.align		4
.L_59:
        /*0154*/ 	.word	index@(_Z35BackProjTransConeArcDisCUDA3dKernelILb0EEvPfyPKfiiiiiiffffffffffff)
        /*0158*/ 	.word	0x00000048


	//----- nvinfo : EIATTR_MIN_STACK_SIZE
	.align		4
.L_60:
        /*015c*/ 	.byte	0x04, 0x12
        /*015e*/ 	.short	(.L_62 - .L_61)
	.align		4
.L_61:
        /*0160*/ 	.word	index@(_Z30BackProjConeArcDisCUDA3dKernelILb0EEvPfPKfS2_iiiiiiffffffffffff)
        /*0164*/ 	.word	0x00000048


	//----- nvinfo : EIATTR_MIN_STACK_SIZE
	.align		4
.L_62:
        /*0168*/ 	.byte	0x04, 0x12
        /*016a*/ 	.short	(.L_64 - .L_63)
	.align		4
.L_63:
        /*016c*/ 	.word	index@(_Z31ProjTransConeArcDisCUDA3dKernelPfPKfS1_iiiiiiffffffffffff)
        /*0170*/ 	.word	0x00000048


	//----- nvinfo : EIATTR_MIN_STACK_SIZE
	.align		4
.L_64:
        /*0174*/ 	.byte	0x04, 0x12
        /*0176*/ 	.short	(.L_66 - .L_65)
	.align		4
.L_65:
        /*0178*/ 	.word	index@(_Z26ProjConeArcDisCUDA3dKernelPfyPKfiiiiiiffffffffffff)
        /*017c*/ 	.word	0x00000048
.L_66:


//--------------------- .nv.compat                --------------------------
	.section	.nv.compat,"",@"SHT_CUDA_COMPAT_INFO"
	.align	4
        /*0000*/ 	.byte	0x02, 0x09, 0x00, 0x00, 0x02, 0x02, 0x02, 0x00, 0x02, 0x05, 0x05, 0x00, 0x03, 0x07, 0x01, 0x01
        /*0010*/ 	.byte	0x02, 0x03, 0x00, 0x00, 0x02, 0x06, 0x01, 0x00, 0x04, 0x0b, 0x08, 0x00, 0x01, 0x00, 0x00, 0x00
        /*0020*/ 	.byte	0x00, 0x00, 0x00, 0x00


//--------------------- .nv.info._Z35BackProjTransConeArcDisCUDA3dKernelILb1EEvPfyPKfiiiiiiffffffffffff --------------------------
	.section	.nv.info._Z35BackProjTransConeArcDisCUDA3dKernelILb1EEvPfyPKfiiiiiiffffffffffff,"",@"SHT_CUDA_INFO"
	.sectionflags	@""
	.align	4


	//----- nvinfo : EIATTR_CUDA_API_VERSION
	.align		4
        /*0000*/ 	.byte	0x04, 0x37
        /*0002*/ 	.short	(.L_68 - .L_67)
.L_67:
        /*0004*/ 	.word	0x00000082


	//----- nvinfo : EIATTR_KPARAM_INFO
	.align		4
.L_68:
        /*0008*/ 	.byte	0x04, 0x17
        /*000a*/ 	.short	(.L_70 - .L_69)
.L_69:
        /*000c*/ 	.word	0x00000000
        /*0010*/ 	.short	0x0014
        /*0012*/ 	.short	0x005c
        /*0014*/ 	.byte	0x00, 0xf0, 0x11, 0x00


	//----- nvinfo : EIATTR_KPARAM_INFO
	.align		4
.L_70:
        /*0018*/ 	.byte	0x04, 0x17
        /*001a*/ 	.short	(.L_72 - .L_71)
.L_71:
        /*001c*/ 	.word	0x00000000
        /*0020*/ 	.short	0x0013
        /*0022*/ 	.short	0x0058
        /*0024*/ 	.byte	0x00, 0xf0, 0x11, 0x00


	//----- nvinfo : EIATTR_KPARAM_INFO
	.align		4
.L_72:
        /*0028*/ 	.byte	0x04, 0x17
        /*002a*/ 	.short	(.L_74 - .L_73)
.L_73:
        /*002c*/ 	.word	0x00000000
        /*0030*/ 	.short	0x0012
        /*0032*/ 	.short	0x0054
        /*0034*/ 	.byte	0x00, 0xf0, 0x11, 0x00


	//----- nvinfo : EIATTR_KPARAM_INFO
	.align		4
.L_74:
        /*0038*/ 	.byte	0x04, 0x17
        /*003a*/ 	.short	(.L_76 - .L_75)
.L_75:
        /*003c*/ 	.word	0x00000000
        /*0040*/ 	.short	0x0011
        /*0042*/ 	.short	0x0050
        /*0044*/ 	.byte	0x00, 0xf0, 0x11, 0x00


	//----- nvinfo : EIATTR_KPARAM_INFO
	.align		4
.L_76:
        /*0048*/ 	.byte	0x04, 0x17
        /*004a*/ 	.short	(.L_78 - .L_77)
.L_77:
        /*004c*/ 	.word	0x00000000
        /*0050*/ 	.short	0x0010
        /*0052*/ 	.short	0x004c
        /*0054*/ 	.byte	0x00, 0xf0, 0x11, 0x00


	//----- nvinfo : EIATTR_KPARAM_INFO
	.align		4
.L_78:
        /*0058*/ 	.byte	0x04, 0x17
        /*005a*/ 	.short	(.L_80 - .L_79)
.L_79:
        /*005c*/ 	.word	0x00000000
        /*0060*/ 	.short	0x000f
        /*0062*/ 	.short	0x0048
        /*0064*/ 	.byte	0x00, 0xf0, 0x11, 0x00


	//----- nvinfo : EIATTR_KPARAM_INFO
	.align		4
.L_80:
        /*0068*/ 	.byte	0x04, 0x17
        /*006a*/ 	.short	(.L_82 - .L_81)
.L_81:
        /*006c*/ 	.word	0x00000000
        /*0070*/ 	.short	0x000e
        /*0072*/ 	.short	0x0044
        /*0074*/ 	.byte	0x00, 0xf0, 0x11, 0x00


	//----- nvinfo : EIATTR_KPARAM_INFO
	.align		4
.L_82:
        /*0078*/ 	.byte	0x04, 0x17
        /*007a*/ 	.short	(.L_84 - .L_83)
.L_83:
        /*007c*/ 	.word	0x00000000
        /*0080*/ 	.short	0x000d
        /*0082*/ 	.short	0x0040
        /*0084*/ 	.byte	0x00, 0xf0, 0x11, 0x00


	//----- nvinfo : EIATTR_KPARAM_INFO
	.align		4
.L_84:
        /*0088*/ 	.byte	0x04, 0x17
        /*008a*/ 	.short	(.L_86 - .L_85)
.L_85:
        /*008c*/ 	.word	0x00000000
        /*0090*/ 	.short	0x000c
        /*0092*/ 	.short	0x003c
        /*0094*/ 	.byte	0x00, 0xf0, 0x11, 0x00


	//----- nvinfo : EIATTR_KPARAM_INFO
	.align		4
.L_86:
        /*0098*/ 	.byte	0x04, 0x17
        /*009a*/ 	.short	(.L_88 - .L_87)
.L_87:
        /*009c*/ 	.word	0x00000000
        /*00a0*/ 	.short	0x000b
        /*00a2*/ 	.short	0x0038
        /*00a4*/ 	.byte	0x00, 0xf0, 0x11, 0x00


	//----- nvinfo : EIATTR_KPARAM_INFO
	.align		4
.L_88:
        /*00a8*/ 	.byte	0x04, 0x17
        /*00aa*/ 	.short	(.L_90 - .L_89)
.L_89:
        /*00ac*/ 	.word	0x00000000
        /*00b0*/ 	.short	0x000a
        /*00b2*/ 	.short	0x0034
        /*00b4*/ 	.byte	0x00, 0xf0, 0x11, 0x00


	//----- nvinfo : EIATTR_KPARAM_INFO
	.align		4
.L_90:
        /*00b8*/ 	.byte	0x04, 0x17
        /*00ba*/ 	.short	(.L_92 - .L_91)
.L_91:
        /*00bc*/ 	.word	0x00000000
        /*00c0*/ 	.short	0x0009
        /*00c2*/ 	.short	0x0030
        /*00c4*/ 	.byte	0x00, 0xf0, 0x11, 0x00


	//----- nvinfo : EIATTR_KPARAM_INFO
	.align		4
.L_92:
        /*00c8*/ 	.byte	0x04, 0x17
        /*00ca*/ 	.short	(.L_94 - .L_93)
.L_93:
        /*00cc*/ 	.word	0x00000000
        /*00d0*/ 	.short	0x0008
        /*00d2*/ 	.short	0x002c
        /*00d4*/ 	.byte	0x00, 0xf0, 0x11, 0x00


	//----- nvinfo : EIATTR_KPARAM_INFO
	.align		4
.L_94:
        /*00d8*/ 	.byte	0x04, 0x17
        /*00da*/ 	.short	(.L_96 - .L_95)
.L_95:
        /*00dc*/ 	.word	0x00000000
        /*00e0*/ 	.short	0x0007
        /*00e2*/ 	.short	0x0028
        /*00e4*/ 	.byte	0x00, 0xf0, 0x11, 0x00


	//----- nvinfo : EIATTR_KPARAM_INFO
	.align		4
.L_96:
        /*00e8*/ 	.byte	0x04, 0x17
        /*00ea*/ 	.short	(.L_98 - .L_97)
.L_97:
        /*00ec*/ 	.word	0x00000000
        /*00f0*/ 	.short	0x0006
        /*00f2*/ 	.short	0x0024
        /*00f4*/ 	.byte	0x00, 0xf0, 0x11, 0x00


	//----- nvinfo : EIATTR_KPARAM_INFO
	.align		4
.L_98:
        /*00f8*/ 	.byte	0x04, 0x17
        /*00fa*/ 	.short	(.L_100 - .L_99)
.L_99:
        /*00fc*/ 	.word	0x00000000
        /*0100*/ 	.short	0x0005
        /*0102*/ 	.short	0x0020
        /*0104*/ 	.byte	0x00, 0xf0, 0x11, 0x00


	//----- nvinfo : EIATTR_KPARAM_INFO
	.align		4
.L_100:
        /*0108*/ 	.byte	0x04, 0x17
        /*010a*/ 	.short	(.L_102 - .L_101)
.L_101:
        /*010c*/ 	.word	0x00000000
        /*0110*/ 	.short	0x0004
        /*0112*/ 	.short	0x001c
        /*0114*/ 	.byte	0x00, 0xf0, 0x11, 0x00


	//----- nvinfo : EIATTR_KPARAM_INFO
	.align		4
.L_102:
        /*0118*/ 	.byte	0x04, 0x17
        /*011a*/ 	.short	(.L_104 - .L_103)
.L_103:
        /*011c*/ 	.word	0x00000000
        /*0120*/ 	.short	0x0003
        /*0122*/ 	.short	0x0018
        /*0124*/ 	.byte	0x00, 0xf0, 0x11, 0x00


	//----- nvinfo : EIATTR_KPARAM_INFO
	.align		4
.L_104:
        /*0128*/ 	.byte	0x04, 0x17
        /*012a*/ 	.short	(.L_106 - .L_105)
.L_105:
        /*012c*/ 	.word	0x00000000
        /*0130*/ 	.short	0x0002
        /*0132*/ 	.short	0x0010
        /*0134*/ 	.byte	0x00, 0xf5, 0x21, 0x00


	//----- nvinfo : EIATTR_KPARAM_INFO
	.align		4
.L_106:
        /*0138*/ 	.byte	0x04, 0x17
        /*013a*/ 	.short	(.L_108 - .L_107)
.L_107:
        /*013c*/ 	.word	0x00000000
        /*0140*/ 	.short	0x0001
        /*0142*/ 	.short	0x0008
        /*0144*/ 	.byte	0x00, 0xf0, 0x21, 0x00


	//----- nvinfo : EIATTR_KPARAM_INFO
	.align		4
.L_108:
        /*0148*/ 	.byte	0x04, 0x17
        /*014a*/ 	.short	(.L_110 - .L_109)
.L_109:
        /*014c*/ 	.word	0x00000000
        /*0150*/ 	.short	0x0000
        /*0152*/ 	.short	0x0000
        /*0154*/ 	.byte	0x00, 0xf5, 0x21, 0x00


	//----- nvinfo : EIATTR_SPARSE_MMA_MASK
	.align		4
.L_110:
        /*0158*/ 	.byte	0x03, 0x50
        /*015a*/ 	.short	0x0000


	//----- nvinfo : EIATTR_MAXREG_COUNT
	.align		4
        /*015c*/ 	.byte	0x03, 0x1b
        /*015e*/ 	.short	0x00ff


	//----- nvinfo : EIATTR_NUM_BARRIERS
	.align		4
        /*0160*/ 	.byte	0x02, 0x4c
        /*0162*/ 	.byte	0x01
	.zero		1


	//----- nvinfo : EIATTR_MERCURY_ISA_VERSION
	.align		4
        /*0164*/ 	.byte	0x03, 0x5f
        /*0166*/ 	.short	0x0101


	//----- nvinfo : EIATTR_VRC_CTA_INIT_COUNT
	.align		4
        /*0168*/ 	.byte	0x02, 0x4a
	.zero		1
	.zero		1


	//----- nvinfo : EIATTR_EXIT_INSTR_OFFSETS
	.align		4
        /*016c*/ 	.byte	0x04, 0x1c
        /*016e*/ 	.short	(.L_112 - .L_111)


	//   ....[0]....
.L_111:
        /*0170*/ 	.word	0x000047c0


	//   ....[1]....
        /*0174*/ 	.word	0x000048a0


	//   ....[2]....
        /*0178*/ 	.word	0x000084b0


	//   ....[3]....
        /*017c*/ 	.word	0x00008580


	//----- nvinfo : EIATTR_CRS_STACK_SIZE
	.align		4
.L_112:
        /*0180*/ 	.byte	0x04, 0x1e
        /*0182*/ 	.short	(.L_114 - .L_113)
.L_113:
        /*0184*/ 	.word	0x00000000


	//----- nvinfo : EIATTR_CBANK_PARAM_SIZE
	.align		4
.L_114:
        /*0188*/ 	.byte	0x03, 0x19
        /*018a*/ 	.short	0x0060


	//----- nvinfo : EIATTR_PARAM_CBANK
	.align		4
        /*018c*/ 	.byte	0x04, 0x0a
        /*018e*/ 	.short	(.L_116 - .L_115)
	.align		4
.L_115:
        /*0190*/ 	.word	index@(.nv.constant0._Z35BackProjTransConeArcDisCUDA3dKernelILb1EEvPfyPKfiiiiiiffffffffffff)
        /*0194*/ 	.short	0x0380
        /*0196*/ 	.short	0x0060


	//----- nvinfo : EIATTR_SW_WAR
	.align		4
.L_116:
        /*0198*/ 	.byte	0x04, 0x36
        /*019a*/ 	.short	(.L_118 - .L_117)
.L_117:
        /*019c*/ 	.word	0x00000008
.L_118:


//--------------------- .nv.info._Z30BackProjConeArcDisCUDA3dKernelILb1EEvPfPKfS2_iiiiiiffffffffffff --------------------------
	.section	.nv.info._Z30BackProjConeArcDisCUDA3dKernelILb1EEvPfPKfS2_iiiiiiffffffffffff,"",@"SHT_CUDA_INFO"
	.sectionflags	@""
	.align	4


	//----- nvinfo : EIATTR_CUDA_API_VERSION
	.align		4
        /*0000*/ 	.byte	0x04, 0x37
        /*0002*/ 	.short	(.L_120 - .L_119)
.L_119:
        /*0004*/ 	.word	0x00000082


	//----- nvinfo : EIATTR_KPARAM_INFO
	.align		4
.L_120:
        /*0008*/ 	.byte	0x04, 0x17
        /*000a*/ 	.short	(.L_122 - .L_121)
.L_121:
        /*000c*/ 	.word	0x00000000
        /*0010*/ 	.short	0x0014
        /*0012*/ 	.short	0x005c
        /*0014*/ 	.byte	0x00, 0xf0, 0x11, 0x00


	//----- nvinfo : EIATTR_KPARAM_INFO
	.align		4
.L_122:
        /*0018*/ 	.byte	0x04, 0x17
        /*001a*/ 	.short	(.L_124 - .L_123)
.L_123:
        /*001c*/ 	.word	0x00000000
        /*0020*/ 	.short	0x0013
        /*0022*/ 	.short	0x0058
        /*0024*/ 	.byte	0x00, 0xf0, 0x11, 0x00


	//----- nvinfo : EIATTR_KPARAM_INFO
	.align		4
.L_124:
        /*0028*/ 	.byte	0x04, 0x17
        /*002a*/ 	.short	(.L_126 - .L_125)
.L_125:
        /*002c*/ 	.word	0x00000000
        /*0030*/ 	.short	0x0012
        /*0032*/ 	.short	0x0054
        /*0034*/ 	.byte	0x00, 0xf0, 0x11, 0x00


	//----- nvinfo : EIATTR_KPARAM_INFO
	.align		4
.L_126:
        /*0038*/ 	.byte	0x04, 0x17
        /*003a*/ 	.short	(.L_128 - .L_127)
.L_127:
        /*003c*/ 	.word	0x00000000
        /*0040*/ 	.short	0x0011
        /*0042*/ 	.short	0x0050
        /*0044*/ 	.byte	0x00, 0xf0, 0x11, 0x00


	//----- nvinfo : EIATTR_KPARAM_INFO
	.align		4
.L_128:
        /*0048*/ 	.byte	0x04, 0x17
        /*004a*/ 	.short	(.L_130 - .L_129)
.L_129:
        /*004c*/ 	.word	0x00000000
        /*0050*/ 	.short	0x0010
        /*0052*/ 	.short	0x004c
        /*0054*/ 	.byte	0x00, 0xf0, 0x11, 0x00


	//----- nvinfo : EIATTR_KPARAM_INFO
	.align		4
.L_130:
        /*0058*/ 	.byte	0x04, 0x17
        /*005a*/ 	.short	(.L_132 - .L_131)
.L_131:
        /*005c*/ 	.word	0x00000000
        /*0060*/ 	.short	0x000f
        /*0062*/ 	.short	0x0048
        /*0064*/ 	.byte	0x00, 0xf0, 0x11, 0x00


	//----- nvinfo : EIATTR_KPARAM_INFO
	.align		4
.L_132:
        /*0068*/ 	.byte	0x04, 0x17
        /*006a*/ 	.short	(.L_134 - .L_133)
.L_133:
        /*006c*/ 	.word	0x00000000
        /*0070*/ 	.short	0x000e
        /*0072*/ 	.short	0x0044
        /*0074*/ 	.byte	0x00, 0xf0, 0x11, 0x00


	//----- nvinfo : EIATTR_KPARAM_INFO
	.align		4
.L_134:
        /*0078*/ 	.byte	0x04, 0x17
        /*007a*/ 	.short	(.L_136 - .L_135)
.L_135:
        /*007c*/ 	.word	0x00000000
        /*0080*/ 	.short	0x000d
        /*0082*/ 	.short	0x0040
        /*0084*/ 	.byte	0x00, 0xf0, 0x11, 0x00


	//----- nvinfo : EIATTR_KPARAM_INFO
	.align		4
.L_136:
        /*0088*/ 	.byte	0x04, 0x17
        /*008a*/ 	.short	(.L_138 - .L_137)
.L_137:
        /*008c*/ 	.word	0x00000000
        /*0090*/ 	.short	0x000c
        /*0092*/ 	.short	0x003c
        /*0094*/ 	.byte	0x00, 0xf0, 0x11, 0x00


	//----- nvinfo : EIATTR_KPARAM_INFO
	.align		4
.L_138:
        /*0098*/ 	.byte	0x04, 0x17
        /*009a*/ 	.short	(.L_140 - .L_139)
.L_139:
        /*009c*/ 	.word	0x00000000
        /*00a0*/ 	.short	0x000b
        /*00a2*/ 	.short	0x0038
        /*00a4*/ 	.byte	0x00, 0xf0, 0x11, 0x00


	//----- nvinfo : EIATTR_KPARAM_INFO
	.align		4
.L_140:
        /*00a8*/ 	.byte	0x04, 0x17
        /*00aa*/ 	.short	(.L_142 - .L_141)
.L_141:
        /*00ac*/ 	.word	0x00000000
        /*00b0*/ 	.short	0x000a
        /*00b2*/ 	.short	0x0034
        /*00b4*/ 	.byte	0x00, 0xf0, 0x11, 0x00


	//----- nvinfo : EIATTR_KPARAM_INFO
	.align		4
.L_142:
        /*00b8*/ 	.byte	0x04, 0x17
        /*00ba*/ 	.short	(.L_144 - .L_143)
.L_143:
        /*00bc*/ 	.word	0x00000000
        /*00c0*/ 	.short	0x0009
        /*00c2*/ 	.short	0x0030
        /*00c4*/ 	.byte	0x00, 0xf0, 0x11, 0x00


	//----- nvinfo : EIATTR_KPARAM_INFO
	.align		4
.L_144:
        /*00c8*/ 	.byte	0x04, 0x17
        /*00ca*/ 	.short	(.L_146 - .L_145)
.L_145:
        /*00cc*/ 	.word	0x00000000
        /*00d0*/ 	.short	0x0008
        /*00d2*/ 	.short	0x002c
        /*00d4*/ 	.byte	0x00, 0xf0, 0x11, 0x00


	//----- nvinfo : EIATTR_KPARAM_INFO
	.align		4
.L_146:
        /*00d8*/ 	.byte	0x04, 0x17
        /*00da*/ 	.short	(.L_148 - .L_147)
.L_147:
        /*00dc*/ 	.word	0x00000000
        /*00e0*/ 	.short	0x0007
        /*00e2*/ 	.short	0x0028
        /*00e4*/ 	.byte	0x00, 0xf0, 0x11, 0x00


	//----- nvinfo : EIATTR_KPARAM_INFO
	.align		4
.L_148:
        /*00e8*/ 	.byte	0x04, 0x17
        /*00ea*/ 	.short	(.L_150 - .L_149)
.L_149:
        /*00ec*/ 	.word	0x00000000
        /*00f0*/ 	.short	0x0006
        /*00f2*/ 	.short	0x0024
        /*00f4*/ 	.byte	0x00, 0xf0, 0x11, 0x00


	//----- nvinfo : EIATTR_KPARAM_INFO
	.align		4
.L_150:
        /*00f8*/ 	.byte	0x04, 0x17
        /*00fa*/ 	.short	(.L_152 - .L_151)
.L_151:
        /*00fc*/ 	.word	0x00000000
        /*0100*/ 	.short	0x0005
        /*0102*/ 	.short	0x0020
        /*0104*/ 	.byte	0x00, 0xf0, 0x11, 0x00


	//----- nvinfo : EIATTR_KPARAM_INFO
	.align		4
.L_152:
        /*0108*/ 	.byte	0x04, 0x17
        /*010a*/ 	.short	(.L_154 - .L_153)
.L_153:
        /*010c*/ 	.word	0x00000000
        /*0110*/ 	.short	0x0004
        /*0112*/ 	.short	0x001c
        /*0114*/ 	.byte	0x00, 0xf0, 0x11, 0x00


	//----- nvinfo : EIATTR_KPARAM_INFO
	.align		4
.L_154:
        /*0118*/ 	.byte	0x04, 0x17
        /*011a*/ 	.short	(.L_156 - .L_155)
.L_155:
        /*011c*/ 	.word	0x00000000
        /*0120*/ 	.short	0x0003
        /*0122*/ 	.short	0x0018
        /*0124*/ 	.byte	0x00, 0xf0, 0x11, 0x00


	//----- nvinfo : EIATTR_KPARAM_INFO
	.align		4
.L_156:
        /*0128*/ 	.byte	0x04, 0x17
        /*012a*/ 	.short	(.L_158 - .L_157)
.L_157:
        /*012c*/ 	.word	0x00000000
        /*0130*/ 	.short	0x0002
        /*0132*/ 	.short	0x0010
        /*0134*/ 	.byte	0x00, 0xf5, 0x21, 0x00


	//----- nvinfo : EIATTR_KPARAM_INFO
	.align		4
.L_158:
        /*0138*/ 	.byte	0x04, 0x17
        /*013a*/ 	.short	(.L_160 - .L_159)
.L_159:
        /*013c*/ 	.word	0x00000000
        /*0140*/ 	.short	0x0001
        /*0142*/ 	.short	0x0008
        /*0144*/ 	.byte	0x00, 0xf5, 0x21, 0x00


	//----- nvinfo : EIATTR_KPARAM_INFO
	.align		4
.L_160:
        /*0148*/ 	.byte	0x04, 0x17
        /*014a*/ 	.short	(.L_162 - .L_161)
.L_161:
        /*014c*/ 	.word	0x00000000
        /*0150*/ 	.short	0x0000
        /*0152*/ 	.short	0x0000
        /*0154*/ 	.byte	0x00, 0xf5, 0x21, 0x00


	//----- nvinfo : EIATTR_SPARSE_MMA_MASK
	.align		4
.L_162:
        /*0158*/ 	.byte	0x03, 0x50
        /*015a*/ 	.short	0x0000


	//----- nvinfo : EIATTR_MAXREG_COUNT
	.align		4
        /*015c*/ 	.byte	0x03, 0x1b
        /*015e*/ 	.short	0x00ff


	//----- nvinfo : EIATTR_NUM_BARRIERS
	.align		4
        /*0160*/ 	.byte	0x02, 0x4c
        /*0162*/ 	.byte	0x01
	.zero		1


	//----- nvinfo : EIATTR_MERCURY_ISA_VERSION
	.align		4
        /*0164*/ 	.byte	0x03, 0x5f
        /*0166*/ 	.short	0x0101


	//----- nvinfo : EIATTR_VRC_CTA_INIT_COUNT
	.align		4
        /*0168*/ 	.byte	0x02, 0x4a
	.zero		1
	.zero		1


	//----- nvinfo : EIATTR_EXIT_INSTR_OFFSETS
	.align		4
        /*016c*/ 	.byte	0x04, 0x1c
        /*016e*/ 	.short	(.L_164 - .L_163)


	//   ....[0]....
.L_163:
        /*0170*/ 	.word	0x000025e0


	//   ....[1]....
        /*0174*/ 	.word	0x00004850


	//   ....[2]....
        /*0178*/ 	.word	0x00006240


	//   ....[3]....
        /*017c*/ 	.word	0x000084b0


	//----- nvinfo : EIATTR_CRS_STACK_SIZE
	.align		4
.L_164:
        /*0180*/ 	.byte	0x04, 0x1e
        /*0182*/ 	.short	(.L_166 - .L_165)
.L_165:
        /*0184*/ 	.word	0x00000000


	//----- nvinfo : EIATTR_CBANK_PARAM_SIZE
	.align		4
.L_166:
        /*0188*/ 	.byte	0x03, 0x19
        /*018a*/ 	.short	0x0060


	//----- nvinfo : EIATTR_PARAM_CBANK
	.align		4
        /*018c*/ 	.byte	0x04, 0x0a
        /*018e*/ 	.short	(.L_168 - .L_167)
	.align		4
.L_167:
        /*0190*/ 	.word	index@(.nv.constant0._Z30BackProjConeArcDisCUDA3dKernelILb1EEvPfPKfS2_iiiiiiffffffffffff)
        /*0194*/ 	.short	0x0380
        /*0196*/ 	.short	0x0060


	//----- nvinfo : EIATTR_SW_WAR
	.align		4
.L_168:
        /*0198*/ 	.byte	0x04, 0x36
        /*019a*/ 	.short	(.L_170 - .L_169)
.L_169:
        /*019c*/ 	.word	0x00000008
.L_170:


//--------------------- .nv.info._Z35BackProjTransConeArcDisCUDA3dKernelILb0EEvPfyPKfiiiiiiffffffffffff --------------------------
	.section	.nv.info._Z35BackProjTransConeArcDisCUDA3dKernelILb0EEvPfyPKfiiiiiiffffffffffff,"",@"SHT_CUDA_INFO"
	.sectionflags	@""
	.align	4


	//----- nvinfo : EIATTR_CUDA_API_VERSION
	.align		4
        /*0000*/ 	.byte	0x04, 0x37
        /*0002*/ 	.short	(.L_172 - .L_171)
.L_171:
        /*0004*/ 	.word	0x00000082


	//----- nvinfo : EIATTR_KPARAM_INFO
	.align		4
.L_172:
        /*0008*/ 	.byte	0x04, 0x17
        /*000a*/ 	.short	(.L_174 - .L_173)
.L_173:
        /*000c*/ 	.word	0x00000000
        /*0010*/ 	.short	0x0014
        /*0012*/ 	.short	0x005c
        /*0014*/ 	.byte	0x00, 0xf0, 0x11, 0x00


	//----- nvinfo : EIATTR_KPARAM_INFO
	.align		4
.L_174:
        /*0018*/ 	.byte	0x04, 0x17
        /*001a*/ 	.short	(.L_176 - .L_175)
.L_175:
        /*001c*/ 	.word	0x00000000
        /*0020*/ 	.short	0x0013
        /*0022*/ 	.short	0x0058
        /*0024*/ 	.byte	0x00, 0xf0, 0x11, 0x00


	//----- nvinfo : EIATTR_KPARAM_INFO
	.align		4
.L_176:
        /*0028*/ 	.byte	0x04, 0x17
        /*002a*/ 	.short	(.L_178 - .L_177)
.L_177:
        /*002c*/ 	.word	0x00000000
        /*0030*/ 	.short	0x0012
        /*0032*/ 	.short	0x0054
        /*0034*/ 	.byte	0x00, 0xf0, 0x11, 0x00


	//----- nvinfo : EIATTR_KPARAM_INFO
	.align		4
.L_178:
        /*0038*/ 	.byte	0x04, 0x17
        /*003a*/ 	.short	(.L_180 - .L_179)
.L_179:
        /*003c*/ 	.word	0x00000000
        /*0040*/ 	.short	0x0011
        /*0042*/ 	.short	0x0050
        /*0044*/ 	.byte	0x00, 0xf0, 0x11, 0x00


	//----- nvinfo : EIATTR_KPARAM_INFO
	.align		4
.L_180:
        /*0048*/ 	.byte	0x04, 0x17
        /*004a*/ 	.short	(.L_182 - .L_181)
.L_181:
        /*004c*/ 	.word	0x00000000
        /*0050*/ 	.short	0x0010
        /*0052*/ 	.short	0x004c
        /*0054*/ 	.byte	0x00, 0xf0, 0x11, 0x00


	//----- nvinfo : EIATTR_KPARAM_INFO
	.align		4
.L_182:
        /*0058*/ 	.byte	0x04, 0x17
        /*005a*/ 	.short	(.L_184 - .L_183)
.L_183:
        /*005c*/ 	.word	0x00000000
        /*0060*/ 	.short	0x000f
        /*0062*/ 	.short	0x0048
        /*0064*/ 	.byte	0x00, 0xf0, 0x11, 0x00


	//----- nvinfo : EIATTR_KPARAM_INFO
	.align		4
.L_184:
        /*0068*/ 	.byte	0x04, 0x17
        /*006a*/ 	.short	(.L_186 - .L_185)
.L_185:
        /*006c*/ 	.word	0x00000000
        /*0070*/ 	.short	0x000e
        /*0072*/ 	.short	0x0044
        /*0074*/ 	.byte	0x00, 0xf0, 0x11, 0x00


	//----- nvinfo : EIATTR_KPARAM_INFO
	.align		4
.L_186:
        /*0078*/ 	.byte	0x04, 0x17
        /*007a*/ 	.short	(.L_188 - .L_187)
.L_187:
        /*007c*/ 	.word	0x00000000
        /*0080*/ 	.short	0x000d
        /*0082*/ 	.short	0x0040
        /*0084*/ 	.byte	0x00, 0xf0, 0x11, 0x00


	//----- nvinfo : EIATTR_KPARAM_INFO
	.align		4
.L_188:
        /*0088*/ 	.byte	0x04, 0x17
        /*008a*/ 	.short	(.L_190 - .L_189)
.L_189:
        /*008c*/ 	.word	0x00000000
        /*0090*/ 	.short	0x000c
        /*0092*/ 	.short	0x003c
        /*0094*/ 	.byte	0x00, 0xf0, 0x11, 0x00


	//----- nvinfo : EIATTR_KPARAM_INFO
	.align		4
.L_190:
        /*0098*/ 	.byte	0x04, 0x17
        /*009a*/ 	.short	(.L_192 - .L_191)
.L_191:
        /*009c*/ 	.word	0x00000000
        /*00a0*/ 	.short	0x000b
        /*00a2*/ 	.short	0x0038
        /*00a4*/ 	.byte	0x00, 0xf0, 0x11, 0x00


	//----- nvinfo : EIATTR_KPARAM_INFO
	.align		4
.L_192:
        /*00a8*/ 	.byte	0x04, 0x17
        /*00aa*/ 	.short	(.L_194 - .L_193)
.L_193:
        /*00ac*/ 	.word	0x00000000
        /*00b0*/ 	.short	0x000a
        /*00b2*/ 	.short	0x0034
        /*00b4*/ 	.byte	0x00, 0xf0, 0x11, 0x00


	//----- nvinfo : EIATTR_KPARAM_INFO
	.align		4
.L_194:
        /*00b8*/ 	.byte	0x04, 0x17
        /*00ba*/ 	.short	(.L_196 - .L_195)
.L_195:
        /*00bc*/ 	.word	0x00000000
        /*00c0*/ 	.short	0x0009
        /*00c2*/ 	.short	0x0030
        /*00c4*/ 	.byte	0x00, 0xf0, 0x11, 0x00


	//----- nvinfo : EIATTR_KPARAM_INFO
	.align		4
.L_196:
        /*00c8*/ 	.byte	0x04, 0x17
        /*00ca*/ 	.short	(.L_198 - .L_197)
.L_197:
        /*00cc*/ 	.word	0x00000000
        /*00d0*/ 	.short	0x0008
        /*00d2*/ 	.short	0x002c
        /*00d4*/ 	.byte	0x00, 0xf0, 0x11, 0x00


	//----- nvinfo : EIATTR_KPARAM_INFO
	.align		4
.L_198:
        /*00d8*/ 	.byte	0x04, 0x17
        /*00da*/ 	.short	(.L_200 - .L_199)
.L_199:
        /*00dc*/ 	.word	0x00000000
        /*00e0*/ 	.short	0x0007
        /*00e2*/ 	.short	0x0028
        /*00e4*/ 	.byte	0x00, 0xf0, 0x11, 0x00


	//----- nvinfo : EIATTR_KPARAM_INFO
	.align		4
.L_200:
        /*00e8*/ 	.byte	0x04, 0x17
        /*00ea*/ 	.short	(.L_202 - .L_201)
.L_201:
        /*00ec*/ 	.word	0x00000000
        /*00f0*/ 	.short	0x0006
        /*00f2*/ 	.short	0x0024
        /*00f4*/ 	.byte	0x00, 0xf0, 0x11, 0x00


	//----- nvinfo : EIATTR_KPARAM_INFO
	.align		4
.L_202:
        /*00f8*/ 	.byte	0x04, 0x17
        /*00fa*/ 	.short	(.L_204 - .L_203)
.L_203:
        /*00fc*/ 	.word	0x00000000
        /*0100*/ 	.short	0x0005
        /*0102*/ 	.short	0x0020
        /*0104*/ 	.byte	0x00, 0xf0, 0x11, 0x00


	//----- nvinfo : EIATTR_KPARAM_INFO
	.align		4
.L_204:
        /*0108*/ 	.byte	0x04, 0x17
        /*010a*/ 	.short	(.L_206 - .L_205)
.L_205:
        /*010c*/ 	.word	0x00000000
        /*0110*/ 	.short	0x0004
        /*0112*/ 	.short	0x001c
        /*0114*/ 	.byte	0x00, 0xf0, 0x11, 0x00


	//----- nvinfo : EIATTR_KPARAM_INFO
	.align		4
.L_206:
        /*0118*/ 	.byte	0x04, 0x17
        /*011a*/ 	.short	(.L_208 - .L_207)
.L_207:
        /*011c*/ 	.word	0x00000000
        /*0120*/ 	.short	0x0003
        /*0122*/ 	.short	0x0018
        /*0124*/ 	.byte	0x00, 0xf0, 0x11, 0x00


	//----- nvinfo : EIATTR_KPARAM_INFO
	.align		4
.L_208:
        /*0128*/ 	.byte	0x04, 0x17
        /*012a*/ 	.short	(.L_210 - .L_209)
.L_209:
        /*012c*/ 	.word	0x00000000
        /*0130*/ 	.short	0x0002
        /*0132*/ 	.short	0x0010
        /*0134*/ 	.byte	0x00, 0xf5, 0x21, 0x00


	//----- nvinfo : EIATTR_KPARAM_INFO
	.align		4
.L_210:
        /*0138*/ 	.byte	0x04, 0x17
        /*013a*/ 	.short	(.L_212 - .L_211)
.L_211:
        /*013c*/ 	.word	0x00000000
        /*0140*/ 	.short	0x0001
        /*0142*/ 	.short	0x0008
        /*0144*/ 	.byte	0x00, 0xf0, 0x21, 0x00


	//----- nvinfo : EIATTR_KPARAM_INFO
	.align		4
.L_212:
        /*0148*/ 	.byte	0x04, 0x17
        /*014a*/ 	.short	(.L_214 - .L_213)
.L_213:
        /*014c*/ 	.word	0x00000000
        /*0150*/ 	.short	0x0000
        /*0152*/ 	.short	0x0000
        /*0154*/ 	.byte	0x00, 0xf5, 0x21, 0x00


	//----- nvinfo : EIATTR_SPARSE_MMA_MASK
	.align		4
.L_214:
        /*0158*/ 	.byte	0x03, 0x50
        /*015a*/ 	.short	0x0000


	//----- nvinfo : EIATTR_MAXREG_COUNT
	.align		4
        /*015c*/ 	.byte	0x03, 0x1b
        /*015e*/ 	.short	0x00ff


	//----- nvinfo : EIATTR_NUM_BARRIERS
	.align		4
        /*0160*/ 	.byte	0x02, 0x4c
        /*0162*/ 	.byte	0x01
	.zero		1


	//----- nvinfo : EIATTR_MERCURY_ISA_VERSION
	.align		4
        /*0164*/ 	.byte	0x03, 0x5f
        /*0166*/ 	.short	0x0101


	//----- nvinfo : EIATTR_VRC_CTA_INIT_COUNT
	.align		4
        /*0168*/ 	.byte	0x02, 0x4a
	.zero		1
	.zero		1


	//----- nvinfo : EIATTR_EXIT_INSTR_OFFSETS
	.align		4
        /*016c*/ 	.byte	0x04, 0x1c
        /*016e*/ 	.short	(.L_216 - .L_215)


	//   ....[0]....
.L_215:
        /*0170*/ 	.word	0x000044c0


	//   ....[1]....
        /*0174*/ 	.word	0x000045e0


	//   ....[2]....
        /*0178*/ 	.word	0x00007f30


	//   ....[3]....
        /*017c*/ 	.word	0x00008040


	//----- nvinfo : EIATTR_CRS_STACK_SIZE
	.align		4
.L_216:
        /*0180*/ 	.byte	0x04, 0x1e
        /*0182*/ 	.short	(.L_218 - .L_217)
.L_217:
        /*0184*/ 	.word	0x00000000


	//----- nvinfo : EIATTR_CBANK_PARAM_SIZE
	.align		4
.L_218:
        /*0188*/ 	.byte	0x03, 0x19
        /*018a*/ 	.short	0x0060


	//----- nvinfo : EIATTR_PARAM_CBANK
	.align		4
        /*018c*/ 	.byte	0x04, 0x0a
        /*018e*/ 	.short	(.L_220 - .L_219)
	.align		4
.L_219:
        /*0190*/ 	.word	index@(.nv.constant0._Z35BackProjTransConeArcDisCUDA3dKernelILb0EEvPfyPKfiiiiiiffffffffffff)
        /*0194*/ 	.short	0x0380
        /*0196*/ 	.short	0x0060


	//----- nvinfo : EIATTR_SW_WAR
	.align		4
.L_220:
        /*0198*/ 	.byte	0x04, 0x36
        /*019a*/ 	.short	(.L_222 - .L_221)
.L_221:
        /*019c*/ 	.word	0x00000008
.L_222:


//--------------------- .nv.info._Z30BackProjConeArcDisCUDA3dKernelILb0EEvPfPKfS2_iiiiiiffffffffffff --------------------------
	.section	.nv.info._Z30BackProjConeArcDisCUDA3dKernelILb0EEvPfPKfS2_iiiiiiffffffffffff,"",@"SHT_CUDA_INFO"
	.sectionflags	@""
	.align	4


	//----- nvinfo : EIATTR_CUDA_API_VERSION
	.align		4
        /*0000*/ 	.byte	0x04, 0x37
        /*0002*/ 	.short	(.L_224 - .L_223)
.L_223:
        /*0004*/ 	.word	0x00000082


	//----- nvinfo : EIATTR_KPARAM_INFO
	.align		4
.L_224:
        /*0008*/ 	.byte	0x04, 0x17
        /*000a*/ 	.short	(.L_226 - .L_225)
.L_225:
        /*000c*/ 	.word	0x00000000
        /*0010*/ 	.short	0x0014
        /*0012*/ 	.short	0x005c
        /*0014*/ 	.byte	0x00, 0xf0, 0x11, 0x00


	//----- nvinfo : EIATTR_KPARAM_INFO
	.align		4
.L_226:
        /*0018*/ 	.byte	0x04, 0x17
        /*001a*/ 	.short	(.L_228 - .L_227)
.L_227:
        /*001c*/ 	.word	0x00000000
        /*0020*/ 	.short	0x0013
        /*0022*/ 	.short	0x0058
        /*0024*/ 	.byte	0x00, 0xf0, 0x11, 0x00


	//----- nvinfo : EIATTR_KPARAM_INFO
	.align		4
.L_228:
        /*0028*/ 	.byte	0x04, 0x17
        /*002a*/ 	.short	(.L_230 - .L_229)
.L_229:
        /*002c*/ 	.word	0x00000000
        /*0030*/ 	.short	0x0012
        /*0032*/ 	.short	0x0054
        /*0034*/ 	.byte	0x00, 0xf0, 0x11, 0x00


	//----- nvinfo : EIATTR_KPARAM_INFO
	.align		4
.L_230:
        /*0038*/ 	.byte	0x04, 0x17
        /*003a*/ 	.short	(.L_232 - .L_231)
.L_231:
        /*003c*/ 	.word	0x00000000
        /*0040*/ 	.short	0x0011
        /*0042*/ 	.short	0x0050
        /*0044*/ 	.byte	0x00, 0xf0, 0x11, 0x00


	//----- nvinfo : EIATTR_KPARAM_INFO
	.align		4
.L_232:
        /*0048*/ 	.byte	0x04, 0x17
        /*004a*/ 	.short	(.L_234 - .L_233)
.L_233:
        /*004c*/ 	.word	0x00000000
        /*0050*/ 	.short	0x0010
        /*0052*/ 	.short	0x004c
        /*0054*/ 	.byte	0x00, 0xf0, 0x11, 0x00


	//----- nvinfo : EIATTR_KPARAM_INFO
	.align		4
.L_234:
        /*0058*/ 	.byte	0x04, 0x17
        /*005a*/ 	.short	(.L_236 - .L_235)
.L_235:
        /*005c*/ 	.word	0x00000000
        /*0060*/ 	.short	0x000f
        /*0062*/ 	.short	0x0048
        /*0064*/ 	.byte	0x00, 0xf0, 0x11, 0x00


	//----- nvinfo : EIATTR_KPARAM_INFO
	.align		4
.L_236:
        /*0068*/ 	.byte	0x04, 0x17
        /*006a*/ 	.short	(.L_238 - .L_237)
.L_237:
        /*006c*/ 	.word	0x00000000
        /*0070*/ 	.short	0x000e
        /*0072*/ 	.short	0x0044
        /*0074*/ 	.byte	0x00, 0xf0, 0x11, 0x00


	//----- nvinfo : EIATTR_KPARAM_INFO
	.align		4
.L_238:
        /*0078*/ 	.byte	0x04, 0x17
        /*007a*/ 	.short	(.L_240 - .L_239)
.L_239:
        /*007c*/ 	.word	0x00000000
        /*0080*/ 	.short	0x000d
        /*0082*/ 	.short	0x0040
        /*0084*/ 	.byte	0x00, 0xf0, 0x11, 0x00


	//----- nvinfo : EIATTR_KPARAM_INFO
	.align		4
.L_240:
        /*0088*/ 	.byte	0x04, 0x17
        /*008a*/ 	.short	(.L_242 - .L_241)
.L_241:
        /*008c*/ 	.word	0x00000000
        /*0090*/ 	.short	0x000c
        /*0092*/ 	.short	0x003c
        /*0094*/ 	.byte	0x00, 0xf0, 0x11, 0x00


	//----- nvinfo : EIATTR_KPARAM_INFO
	.align		4
.L_242:
        /*0098*/ 	.byte	0x04, 0x17
        /*009a*/ 	.short	(.L_244 - .L_243)
.L_243:
        /*009c*/ 	.word	0x00000000
        /*00a0*/ 	.short	0x000b
        /*00a2*/ 	.short	0x0038
        /*00a4*/ 	.byte	0x00, 0xf0, 0x11, 0x00


	//----- nvinfo : EIATTR_KPARAM_INFO
	.align		4
.L_244:
        /*00a8*/ 	.byte	0x04, 0x17
        /*00aa*/ 	.short	(.L_246 - .L_245)
.L_245:
        /*00ac*/ 	.word	0x00000000
        /*00b0*/ 	.short	0x000a
        /*00b2*/ 	.short	0x0034
        /*00b4*/ 	.byte	0x00, 0xf0, 0x11, 0x00


	//----- nvinfo : EIATTR_KPARAM_INFO
	.align		4
.L_246:
        /*00b8*/ 	.byte	0x04, 0x17
        /*00ba*/ 	.short	(.L_248 - .L_247)
.L_247:
        /*00bc*/ 	.word	0x00000000
        /*00c0*/ 	.short	0x0009
        /*00c2*/ 	.short	0x0030
        /*00c4*/ 	.byte	0x00, 0xf0, 0x11, 0x00


	//----- nvinfo : EIATTR_KPARAM_INFO
	.align		4
.L_248:
        /*00c8*/ 	.byte	0x04, 0x17
        /*00ca*/ 	.short	(.L_250 - .L_249)
.L_249:
        /*00cc*/ 	.word	0x00000000
        /*00d0*/ 	.short	0x0008
        /*00d2*/ 	.short	0x002c
        /*00d4*/ 	.byte	0x00, 0xf0, 0x11, 0x00


	//----- nvinfo : EIATTR_KPARAM_INFO
	.align		4
.L_250:
        /*00d8*/ 	.byte	0x04, 0x17
        /*00da*/ 	.short	(.L_252 - .L_251)
.L_251:
        /*00dc*/ 	.word	0x00000000
        /*00e0*/ 	.short	0x0007
        /*00e2*/ 	.short	0x0028
        /*00e4*/ 	.byte	0x00, 0xf0, 0x11, 0x00


	//----- nvinfo : EIATTR_KPARAM_INFO
	.align		4
.L_252:
        /*00e8*/ 	.byte	0x04, 0x17
        /*00ea*/ 	.short	(.L_254 - .L_253)
.L_253:
        /*00ec*/ 	.word	0x00000000
        /*00f0*/ 	.short	0x0006
        /*00f2*/ 	.short	0x0024
        /*00f4*/ 	.byte	0x00, 0xf0, 0x11, 0x00


	//----- nvinfo : EIATTR_KPARAM_INFO
	.align		4
.L_254:
        /*00f8*/ 	.byte	0x04, 0x17
        /*00fa*/ 	.short	(.L_256 - .L_255)
.L_255:
        /*00fc*/ 	.word	0x00000000
        /*0100*/ 	.short	0x0005
        /*0102*/ 	.short	0x0020
        /*0104*/ 	.byte	0x00, 0xf0, 0x11, 0x00


	//----- nvinfo : EIATTR_KPARAM_INFO
	.align		4
.L_256:
        /*0108*/ 	.byte	0x04, 0x17
        /*010a*/ 	.short	(.L_258 - .L_257)
.L_257:
        /*010c*/ 	.word	0x00000000
        /*0110*/ 	.short	0x0004
        /*0112*/ 	.short	0x001c
        /*0114*/ 	.byte	0x00, 0xf0, 0x11, 0x00


	//----- nvinfo : EIATTR_KPARAM_INFO
	.align		4
.L_258:
        /*0118*/ 	.byte	0x04, 0x17
        /*011a*/ 	.short	(.L_260 - .L_259)
.L_259:
        /*011c*/ 	.word	0x00000000
        /*0120*/ 	.short	0x0003
        /*0122*/ 	.short	0x0018
        /*0124*/ 	.byte	0x00, 0xf0, 0x11, 0x00


	//----- nvinfo : EIATTR_KPARAM_INFO
	.align		4
.L_260:
        /*0128*/ 	.byte	0x04, 0x17
        /*012a*/ 	.short	(.L_262 - .L_261)
.L_261:
        /*012c*/ 	.word	0x00000000
        /*0130*/ 	.short	0x0002
        /*0132*/ 	.short	0x0010
        /*0134*/ 	.byte	0x00, 0xf5, 0x21, 0x00


	//----- nvinfo : EIATTR_KPARAM_INFO
	.align		4
.L_262:
        /*0138*/ 	.byte	0x04, 0x17
        /*013a*/ 	.short	(.L_264 - .L_263)
.L_263:
        /*013c*/ 	.word	0x00000000
        /*0140*/ 	.short	0x0001
        /*0142*/ 	.short	0x0008
        /*0144*/ 	.byte	0x00, 0xf5, 0x21, 0x00


	//----- nvinfo : EIATTR_KPARAM_INFO
	.align		4
.L_264:
        /*0148*/ 	.byte	0x04, 0x17
        /*014a*/ 	.short	(.L_266 - .L_265)
.L_265:
        /*014c*/ 	.word	0x00000000
        /*0150*/ 	.short	0x0000
        /*0152*/ 	.short	0x0000
        /*0154*/ 	.byte	0x00, 0xf5, 0x21, 0x00


	//----- nvinfo : EIATTR_SPARSE_MMA_MASK
	.align		4
.L_266:
        /*0158*/ 	.byte	0x03, 0x50
        /*015a*/ 	.short	0x0000


	//----- nvinfo : EIATTR_MAXREG_COUNT
	.align		4
        /*015c*/ 	.byte	0x03, 0x1b
        /*015e*/ 	.short	0x00ff


	//----- nvinfo : EIATTR_NUM_BARRIERS
	.align		4
        /*0160*/ 	.byte	0x02, 0x4c
        /*0162*/ 	.byte	0x01
	.zero		1


	//----- nvinfo : EIATTR_MERCURY_ISA_VERSION
	.align		4
        /*0164*/ 	.byte	0x03, 0x5f
        /*0166*/ 	.short	0x0101


	//----- nvinfo : EIATTR_VRC_CTA_INIT_COUNT
	.align		4
        /*0168*/ 	.byte	0x02, 0x4a
	.zero		1
	.zero		1


	//----- nvinfo : EIATTR_EXIT_INSTR_OFFSETS
	.align		4
        /*016c*/ 	.byte	0x04, 0x1c
        /*016e*/ 	.short	(.L_268 - .L_267)


	//   ....[0]....
.L_267:
        /*0170*/ 	.word	0x000025d0


	//   ....[1]....
        /*0174*/ 	.word	0x000045e0


	//   ....[2]....
        /*0178*/ 	.word	0x00005fb0


	//   ....[3]....
        /*017c*/ 	.word	0x00007f90


	//----- nvinfo : EIATTR_CRS_STACK_SIZE
	.align		4
.L_268:
        /*0180*/ 	.byte	0x04, 0x1e
        /*0182*/ 	.short	(.L_270 - .L_269)
.L_269:
        /*0184*/ 	.word	0x00000000


	//----- nvinfo : EIATTR_CBANK_PARAM_SIZE
	.align		4
.L_270:
        /*0188*/ 	.byte	0x03, 0x19
        /*018a*/ 	.short	0x0060


	//----- nvinfo : EIATTR_PARAM_CBANK
	.align		4
        /*018c*/ 	.byte	0x04, 0x0a
        /*018e*/ 	.short	(.L_272 - .L_271)
	.align		4
.L_271:
        /*0190*/ 	.word	index@(.nv.constant0._Z30BackProjConeArcDisCUDA3dKernelILb0EEvPfPKfS2_iiiiiiffffffffffff)
        /*0194*/ 	.short	0x0380
        /*0196*/ 	.short	0x0060


	//----- nvinfo : EIATTR_SW_WAR
	.align		4
.L_272:
        /*0198*/ 	.byte	0x04, 0x36
        /*019a*/ 	.short	(.L_274 - .L_273)
.L_273:
        /*019c*/ 	.word	0x00000008
.L_274:


//--------------------- .nv.info._Z31ProjTransConeArcDisCUDA3dKernelPfPKfS1_iiiiiiffffffffffff --------------------------
	.section	.nv.info._Z31ProjTransConeArcDisCUDA3dKernelPfPKfS1_iiiiiiffffffffffff,"",@"SHT_CUDA_INFO"
	.sectionflags	@""
	.align	4


	//----- nvinfo : EIATTR_CUDA_API_VERSION
	.align		4
        /*0000*/ 	.byte	0x04, 0x37
        /*0002*/ 	.short	(.L_276 - .L_275)
.L_275:
        /*0004*/ 	.word	0x00000082


	//----- nvinfo : EIATTR_KPARAM_INFO
	.align		4
.L_276:
        /*0008*/ 	.byte	0x04, 0x17
        /*000a*/ 	.short	(.L_278 - .L_277)
.L_277:
        /*000c*/ 	.word	0x00000000
        /*0010*/ 	.short	0x0014
        /*0012*/ 	.short	0x005c
        /*0014*/ 	.byte	0x00, 0xf0, 0x11, 0x00


	//----- nvinfo : EIATTR_KPARAM_INFO
	.align		4
.L_278:
        /*0018*/ 	.byte	0x04, 0x17
        /*001a*/ 	.short	(.L_280 - .L_279)
.L_279:
        /*001c*/ 	.word	0x00000000
        /*0020*/ 	.short	0x0013
        /*0022*/ 	.short	0x0058
        /*0024*/ 	.byte	0x00, 0xf0, 0x11, 0x00


	//----- nvinfo : EIATTR_KPARAM_INFO
	.align		4
.L_280:
        /*0028*/ 	.byte	0x04, 0x17
        /*002a*/ 	.short	(.L_282 - .L_281)
.L_281:
        /*002c*/ 	.word	0x00000000
        /*0030*/ 	.short	0x0012
        /*0032*/ 	.short	0x0054
        /*0034*/ 	.byte	0x00, 0xf0, 0x11, 0x00


	//----- nvinfo : EIATTR_KPARAM_INFO
	.align		4
.L_282:
        /*0038*/ 	.byte	0x04, 0x17
        /*003a*/ 	.short	(.L_284 - .L_283)
.L_283:
        /*003c*/ 	.word	0x00000000
        /*0040*/ 	.short	0x0011
        /*0042*/ 	.short	0x0050
        /*0044*/ 	.byte	0x00, 0xf0, 0x11, 0x00


	//----- nvinfo : EIATTR_KPARAM_INFO
	.align		4
.L_284:
        /*0048*/ 	.byte	0x04, 0x17
        /*004a*/ 	.short	(.L_286 - .L_285)
.L_285:
        /*004c*/ 	.word	0x00000000
        /*0050*/ 	.short	0x0010
        /*0052*/ 	.short	0x004c
        /*0054*/ 	.byte	0x00, 0xf0, 0x11, 0x00


	//----- nvinfo : EIATTR_KPARAM_INFO
	.align		4
.L_286:
        /*0058*/ 	.byte	0x04, 0x17
        /*005a*/ 	.short	(.L_288 - .L_287)
.L_287:
        /*005c*/ 	.word	0x00000000
        /*0060*/ 	.short	0x000f
        /*0062*/ 	.short	0x0048
        /*0064*/ 	.byte	0x00, 0xf0, 0x11, 0x00


	//----- nvinfo : EIATTR_KPARAM_INFO
	.align		4
.L_288:
        /*0068*/ 	.byte	0x04, 0x17
        /*006a*/ 	.short	(.L_290 - .L_289)
.L_289:
        /*006c*/ 	.word	0x00000000
        /*0070*/ 	.short	0x000e
        /*0072*/ 	.short	0x0044
        /*0074*/ 	.byte	0x00, 0xf0, 0x11, 0x00


	//----- nvinfo : EIATTR_KPARAM_INFO
	.align		4
.L_290:
        /*0078*/ 	.byte	0x04, 0x17
        /*007a*/ 	.short	(.L_292 - .L_291)
.L_291:
        /*007c*/ 	.word	0x00000000
        /*0080*/ 	.short	0x000d
        /*0082*/ 	.short	0x0040
        /*0084*/ 	.byte	0x00, 0xf0, 0x11, 0x00


	//----- nvinfo : EIATTR_KPARAM_INFO
	.align		4
.L_292:
        /*0088*/ 	.byte	0x04, 0x17
        /*008a*/ 	.short	(.L_294 - .L_293)
.L_293:
        /*008c*/ 	.word	0x00000000
        /*0090*/ 	.short	0x000c
        /*0092*/ 	.short	0x003c
        /*0094*/ 	.byte	0x00, 0xf0, 0x11, 0x00


	//----- nvinfo : EIATTR_KPARAM_INFO
	.align		4
.L_294:
        /*0098*/ 	.byte	0x04, 0x17
        /*009a*/ 	.short	(.L_296 - .L_295)
.L_295:
        /*009c*/ 	.word	0x00000000
        /*00a0*/ 	.short	0x000b
        /*00a2*/ 	.short	0x0038
        /*00a4*/ 	.byte	0x00, 0xf0, 0x11, 0x00


	//----- nvinfo : EIATTR_KPARAM_INFO
	.align		4
.L_296:
        /*00a8*/ 	.byte	0x04, 0x17
        /*00aa*/ 	.short	(.L_298 - .L_297)
.L_297:
        /*00ac*/ 	.word	0x00000000
        /*00b0*/ 	.short	0x000a
        /*00b2*/ 	.short	0x0034
        /*00b4*/ 	.byte	0x00, 0xf0, 0x11, 0x00


	//----- nvinfo : EIATTR_KPARAM_INFO
	.align		4
.L_298:
        /*00b8*/ 	.byte	0x04, 0x17
        /*00ba*/ 	.short	(.L_300 - .L_299)
.L_299:
        /*00bc*/ 	.word	0x00000000
        /*00c0*/ 	.short	0x0009
        /*00c2*/ 	.short	0x0030
        /*00c4*/ 	.byte	0x00, 0xf0, 0x11, 0x00


	//----- nvinfo : EIATTR_KPARAM_INFO
	.align		4
.L_300:
        /*00c8*/ 	.byte	0x04, 0x17
        /*00ca*/ 	.short	(.L_302 - .L_301)
.L_301:
        /*00cc*/ 	.word	0x00000000
        /*00d0*/ 	.short	0x0008
        /*00d2*/ 	.short	0x002c
        /*00d4*/ 	.byte	0x00, 0xf0, 0x11, 0x00


	//----- nvinfo : EIATTR_KPARAM_INFO
	.align		4
.L_302:
        /*00d8*/ 	.byte	0x04, 0x17
        /*00da*/ 	.short	(.L_304 - .L_303)
.L_303:
        /*00dc*/ 	.word	0x00000000
        /*00e0*/ 	.short	0x0007
        /*00e2*/ 	.short	0x0028
        /*00e4*/ 	.byte	0x00, 0xf0, 0x11, 0x00


	//----- nvinfo : EIATTR_KPARAM_INFO
	.align		4
.L_304:
        /*00e8*/ 	.byte	0x04, 0x17
        /*00ea*/ 	.short	(.L_306 - .L_305)
.L_305:
        /*00ec*/ 	.word	0x00000000
        /*00f0*/ 	.short	0x0006
        /*00f2*/ 	.short	0x0024
        /*00f4*/ 	.byte	0x00, 0xf0, 0x11, 0x00


	//----- nvinfo : EIATTR_KPARAM_INFO
	.align		4
.L_306:
        /*00f8*/ 	.byte	0x04, 0x17
        /*00fa*/ 	.short	(.L_308 - .L_307)
.L_307:
        /*00fc*/ 	.word	0x00000000
        /*0100*/ 	.short	0x0005
        /*0102*/ 	.short	0x0020
        /*0104*/ 	.byte	0x00, 0xf0, 0x11, 0x00


	//----- nvinfo : EIATTR_KPARAM_INFO
	.align		4
.L_308:
        /*0108*/ 	.byte	0x04, 0x17
        /*010a*/ 	.short	(.L_310 - .L_309)
.L_309:
        /*010c*/ 	.word	0x00000000
        /*0110*/ 	.short	0x0004
        /*0112*/ 	.short	0x001c
        /*0114*/ 	.byte	0x00, 0xf0, 0x11, 0x00


	//----- nvinfo : EIATTR_KPARAM_INFO
	.align		4
.L_310:
        /*0118*/ 	.byte	0x04, 0x17
        /*011a*/ 	.short	(.L_312 - .L_311)
.L_311:
        /*011c*/ 	.word	0x00000000
        /*0120*/ 	.short	0x0003
        /*0122*/ 	.short	0x0018
        /*0124*/ 	.byte	0x00, 0xf0, 0x11, 0x00


	//----- nvinfo : EIATTR_KPARAM_INFO
	.align		4
.L_312:
        /*0128*/ 	.byte	0x04, 0x17
        /*012a*/ 	.short	(.L_314 - .L_313)
.L_313:
        /*012c*/ 	.word	0x00000000
        /*0130*/ 	.short	0x0002
        /*0132*/ 	.short	0x0010
        /*0134*/ 	.byte	0x00, 0xf5, 0x21, 0x00


	//----- nvinfo : EIATTR_KPARAM_INFO
	.align		4
.L_314:
        /*0138*/ 	.byte	0x04, 0x17
        /*013a*/ 	.short	(.L_316 - .L_315)
.L_315:
        /*013c*/ 	.word	0x00000000
        /*0140*/ 	.short	0x0001
        /*0142*/ 	.short	0x0008
        /*0144*/ 	.byte	0x00, 0xf5, 0x21, 0x00


	//----- nvinfo : EIATTR_KPARAM_INFO
	.align		4
.L_316:
        /*0148*/ 	.byte	0x04, 0x17
        /*014a*/ 	.short	(.L_318 - .L_317)
.L_317:
        /*014c*/ 	.word	0x00000000
        /*0150*/ 	.short	0x0000
        /*0152*/ 	.short	0x0000
        /*0154*/ 	.byte	0x00, 0xf5, 0x21, 0x00


	//----- nvinfo : EIATTR_SPARSE_MMA_MASK
	.align		4
.L_318:
        /*0158*/ 	.byte	0x03, 0x50
        /*015a*/ 	.short	0x0000


	//----- nvinfo : EIATTR_MAXREG_COUNT
	.align		4
        /*015c*/ 	.byte	0x03, 0x1b
        /*015e*/ 	.short	0x00ff


	//----- nvinfo : EIATTR_NUM_BARRIERS
	.align		4
        /*0160*/ 	.byte	0x02, 0x4c
        /*0162*/ 	.byte	0x01
	.zero		1


	//----- nvinfo : EIATTR_MERCURY_ISA_VERSION
	.align		4
        /*0164*/ 	.byte	0x03, 0x5f
        /*0166*/ 	.short	0x0101


	//----- nvinfo : EIATTR_VRC_CTA_INIT_COUNT
	.align		4
        /*0168*/ 	.byte	0x02, 0x4a
	.zero		1
	.zero		1


	//----- nvinfo : EIATTR_EXIT_INSTR_OFFSETS
	.align		4
        /*016c*/ 	.byte	0x04, 0x1c
        /*016e*/ 	.short	(.L_320 - .L_319)


	//   ....[0]....
.L_319:
        /*0170*/ 	.word	0x00002940


	//   ....[1]....
        /*0174*/ 	.word	0x00004730


	//   ....[2]....
        /*0178*/ 	.word	0x00006480


	//   ....[3]....
        /*017c*/ 	.word	0x00008200


	//----- nvinfo : EIATTR_CRS_STACK_SIZE
	.align		4
.L_320:
        /*0180*/ 	.byte	0x04, 0x1e
        /*0182*/ 	.short	(.L_322 - .L_321)
.L_321:
        /*0184*/ 	.word	0x00000000


	//----- nvinfo : EIATTR_CBANK_PARAM_SIZE
	.align		4
.L_322:
        /*0188*/ 	.byte	0x03, 0x19
        /*018a*/ 	.short	0x0060


	//----- nvinfo : EIATTR_PARAM_CBANK
	.align		4
        /*018c*/ 	.byte	0x04, 0x0a
        /*018e*/ 	.short	(.L_324 - .L_323)
	.align		4
.L_323:
        /*0190*/ 	.word	index@(.nv.constant0._Z31ProjTransConeArcDisCUDA3dKernelPfPKfS1_iiiiiiffffffffffff)
        /*0194*/ 	.short	0x0380
        /*0196*/ 	.short	0x0060


	//----- nvinfo : EIATTR_SW_WAR
	.align		4
.L_324:
        /*0198*/ 	.byte	0x04, 0x36
        /*019a*/ 	.short	(.L_326 - .L_325)
.L_325:
        /*019c*/ 	.word	0x00000008
.L_326:


//--------------------- .nv.info._Z26ProjConeArcDisCUDA3dKernelPfyPKfiiiiiiffffffffffff --------------------------
	.section	.nv.info._Z26ProjConeArcDisCUDA3dKernelPfyPKfiiiiiiffffffffffff,"",@"SHT_CUDA_INFO"
	.sectionflags	@""
	.align	4


	//----- nvinfo : EIATTR_CUDA_API_VERSION
	.align		4
        /*0000*/ 	.byte	0x04, 0x37
        /*0002*/ 	.short	(.L_328 - .L_327)
.L_327:
        /*0004*/ 	.word	0x00000082


	//----- nvinfo : EIATTR_KPARAM_INFO
	.align		4
.L_328:
        /*0008*/ 	.byte	0x04, 0x17
        /*000a*/ 	.short	(.L_330 - .L_329)
.L_329:
        /*000c*/ 	.word	0x00000000
        /*0010*/ 	.short	0x0014
        /*0012*/ 	.short	0x005c
        /*0014*/ 	.byte	0x00, 0xf0, 0x11, 0x00


	//----- nvinfo : EIATTR_KPARAM_INFO
	.align		4
.L_330:
        /*0018*/ 	.byte	0x04, 0x17
        /*001a*/ 	.short	(.L_332 - .L_331)
.L_331:
        /*001c*/ 	.word	0x00000000
        /*0020*/ 	.short	0x0013
        /*0022*/ 	.short	0x0058
        /*0024*/ 	.byte	0x00, 0xf0, 0x11, 0x00


	//----- nvinfo : EIATTR_KPARAM_INFO
	.align		4
.L_332:
        /*0028*/ 	.byte	0x04, 0x17
        /*002a*/ 	.short	(.L_334 - .L_333)
.L_333:
        /*002c*/ 	.word	0x00000000
        /*0030*/ 	.short	0x0012
        /*0032*/ 	.short	0x0054
        /*0034*/ 	.byte	0x00, 0xf0, 0x11, 0x00


	//----- nvinfo : EIATTR_KPARAM_INFO
	.align		4
.L_334:
        /*0038*/ 	.byte	0x04, 0x17
        /*003a*/ 	.short	(.L_336 - .L_335)
.L_335:
        /*003c*/ 	.word	0x00000000
        /*0040*/ 	.short	0x0011
        /*0042*/ 	.short	0x0050
        /*0044*/ 	.byte	0x00, 0xf0, 0x11, 0x00


	//----- nvinfo : EIATTR_KPARAM_INFO
	.align		4
.L_336:
        /*0048*/ 	.byte	0x04, 0x17
        /*004a*/ 	.short	(.L_338 - .L_337)
.L_337:
        /*004c*/ 	.word	0x00000000
        /*0050*/ 	.short	0x0010
        /*0052*/ 	.short	0x004c
        /*0054*/ 	.byte	0x00, 0xf0, 0x11, 0x00


	//----- nvinfo : EIATTR_KPARAM_INFO
	.align		4
.L_338:
        /*0058*/ 	.byte	0x04, 0x17
        /*005a*/ 	.short	(.L_340 - .L_339)
.L_339:
        /*005c*/ 	.word	0x00000000
        /*0060*/ 	.short	0x000f
        /*0062*/ 	.short	0x0048
        /*0064*/ 	.byte	0x00, 0xf0, 0x11, 0x00


	//----- nvinfo : EIATTR_KPARAM_INFO
	.align		4
.L_340:
        /*0068*/ 	.byte	0x04, 0x17
        /*006a*/ 	.short	(.L_342 - .L_341)
.L_341:
        /*006c*/ 	.word	0x00000000
        /*0070*/ 	.short	0x000e
        /*0072*/ 	.short	0x0044
        /*0074*/ 	.byte	0x00, 0xf0, 0x11, 0x00


	//----- nvinfo : EIATTR_KPARAM_INFO
	.align		4
.L_342:
        /*0078*/ 	.byte	0x04, 0x17
        /*007a*/ 	.short	(.L_344 - .L_343)
.L_343:
        /*007c*/ 	.word	0x00000000
        /*0080*/ 	.short	0x000d
        /*0082*/ 	.short	0x0040
        /*0084*/ 	.byte	0x00, 0xf0, 0x11, 0x00


	//----- nvinfo : EIATTR_KPARAM_INFO
	.align		4
.L_344:
        /*0088*/ 	.byte	0x04, 0x17
        /*008a*/ 	.short	(.L_346 - .L_345)
.L_345:
        /*008c*/ 	.word	0x00000000
        /*0090*/ 	.short	0x000c
        /*0092*/ 	.short	0x003c
        /*0094*/ 	.byte	0x00, 0xf0, 0x11, 0x00


	//----- nvinfo : EIATTR_KPARAM_INFO
	.align		4
.L_346:
        /*0098*/ 	.byte	0x04, 0x17
        /*009a*/ 	.short	(.L_348 - .L_347)
.L_347:
        /*009c*/ 	.word	0x00000000
        /*00a0*/ 	.short	0x000b
        /*00a2*/ 	.short	0x0038
        /*00a4*/ 	.byte	0x00, 0xf0, 0x11, 0x00


	//----- nvinfo : EIATTR_KPARAM_INFO
	.align		4
.L_348:
        /*00a8*/ 	.byte	0x04, 0x17
        /*00aa*/ 	.short	(.L_350 - .L_349)
.L_349:
        /*00ac*/ 	.word	0x00000000
        /*00b0*/ 	.short	0x000a
        /*00b2*/ 	.short	0x0034
        /*00b4*/ 	.byte	0x00, 0xf0, 0x11, 0x00


	//----- nvinfo : EIATTR_KPARAM_INFO
	.align		4
.L_350:
        /*00b8*/ 	.byte	0x04, 0x17
        /*00ba*/ 	.short	(.L_352 - .L_351)
.L_351:
        /*00bc*/ 	.word	0x00000000
        /*00c0*/ 	.short	0x0009
        /*00c2*/ 	.short	0x0030
        /*00c4*/ 	.byte	0x00, 0xf0, 0x11, 0x00


	//----- nvinfo : EIATTR_KPARAM_INFO
	.align		4
.L_352:
        /*00c8*/ 	.byte	0x04, 0x17
        /*00ca*/ 	.short	(.L_354 - .L_353)
.L_353:
        /*00cc*/ 	.word	0x00000000
        /*00d0*/ 	.short	0x0008
        /*00d2*/ 	.short	0x002c
        /*00d4*/ 	.byte	0x00, 0xf0, 0x11, 0x00


	//----- nvinfo : EIATTR_KPARAM_INFO
	.align		4
.L_354:
        /*00d8*/ 	.byte	0x04, 0x17
        /*00da*/ 	.short	(.L_356 - .L_355)
.L_355:
        /*00dc*/ 	.word	0x00000000
        /*00e0*/ 	.short	0x0007
        /*00e2*/ 	.short	0x0028
        /*00e4*/ 	.byte	0x00, 0xf0, 0x11, 0x00


	//----- nvinfo : EIATTR_KPARAM_INFO
	.align		4
.L_356:
        /*00e8*/ 	.byte	0x04, 0x17
        /*00ea*/ 	.short	(.L_358 - .L_357)
.L_357:
        /*00ec*/ 	.word	0x00000000
        /*00f0*/ 	.short	0x0006
        /*00f2*/ 	.short	0x0024
        /*00f4*/ 	.byte	0x00, 0xf0, 0x11, 0x00


	//----- nvinfo : EIATTR_KPARAM_INFO
	.align		4
.L_358:
        /*00f8*/ 	.byte	0x04, 0x17
        /*00fa*/ 	.short	(.L_360 - .L_359)
.L_359:
        /*00fc*/ 	.word	0x00000000
        /*0100*/ 	.short	0x0005
        /*0102*/ 	.short	0x0020
        /*0104*/ 	.byte	0x00, 0xf0, 0x11, 0x00


	//----- nvinfo : EIATTR_KPARAM_INFO
	.align		4
.L_360:
        /*0108*/ 	.byte	0x04, 0x17
        /*010a*/ 	.short	(.L_362 - .L_361)
.L_361:
        /*010c*/ 	.word	0x00000000
        /*0110*/ 	.short	0x0004
        /*0112*/ 	.short	0x001c
        /*0114*/ 	.byte	0x00, 0xf0, 0x11, 0x00


	//----- nvinfo : EIATTR_KPARAM_INFO
	.align		4
.L_362:
        /*0118*/ 	.byte	0x04, 0x17
        /*011a*/ 	.short	(.L_364 - .L_363)
.L_363:
        /*011c*/ 	.word	0x00000000
        /*0120*/ 	.short	0x0003
        /*0122*/ 	.short	0x0018
        /*0124*/ 	.byte	0x00, 0xf0, 0x11, 0x00


	//----- nvinfo : EIATTR_KPARAM_INFO
	.align		4
.L_364:
        /*0128*/ 	.byte	0x04, 0x17
        /*012a*/ 	.short	(.L_366 - .L_365)
.L_365:
        /*012c*/ 	.word	0x00000000
        /*0130*/ 	.short	0x0002
        /*0132*/ 	.short	0x0010
        /*0134*/ 	.byte	0x00, 0xf5, 0x21, 0x00


	//----- nvinfo : EIATTR_KPARAM_INFO
	.align		4
.L_366:
        /*0138*/ 	.byte	0x04, 0x17
        /*013a*/ 	.short	(.L_368 - .L_367)
.L_367:
        /*013c*/ 	.word	0x00000000
        /*0140*/ 	.short	0x0001
        /*0142*/ 	.short	0x0008
        /*0144*/ 	.byte	0x00, 0xf0, 0x21, 0x00


	//----- nvinfo : EIATTR_KPARAM_INFO
	.align		4
.L_368:
        /*0148*/ 	.byte	0x04, 0x17
        /*014a*/ 	.short	(.L_370 - .L_369)
.L_369:
        /*014c*/ 	.word	0x00000000
        /*0150*/ 	.short	0x0000
        /*0152*/ 	.short	0x0000
        /*0154*/ 	.byte	0x00, 0xf5, 0x21, 0x00


	//----- nvinfo : EIATTR_SPARSE_MMA_MASK
	.align		4
.L_370:
        /*0158*/ 	.byte	0x03, 0x50
        /*015a*/ 	.short	0x0000


	//----- nvinfo : EIATTR_MAXREG_COUNT
	.align		4
        /*015c*/ 	.byte	0x03, 0x1b
        /*015e*/ 	.short	0x00ff


	//----- nvinfo : EIATTR_NUM_BARRIERS
	.align		4
        /*0160*/ 	.byte	0x02, 0x4c
        /*0162*/ 	.byte	0x01
	.zero		1


	//----- nvinfo : EIATTR_MERCURY_ISA_VERSION
	.align		4
        /*0164*/ 	.byte	0x03, 0x5f
        /*0166*/ 	.short	0x0101


	//----- nvinfo : EIATTR_VRC_CTA_INIT_COUNT
	.align		4
        /*0168*/ 	.byte	0x02, 0x4a
	.zero		1
	.zero		1


	//----- nvinfo : EIATTR_EXIT_INSTR_OFFSETS
	.align		4
        /*016c*/ 	.byte	0x04, 0x1c
        /*016e*/ 	.short	(.L_372 - .L_371)


	//   ....[0]....
.L_371:
        /*0170*/ 	.word	0x000043a0


	//   ....[1]....
        /*0174*/ 	.word	0x00004780


	//   ....[2]....
        /*0178*/ 	.word	0x00007f50


	//   ....[3]....
        /*017c*/ 	.word	0x00008320


	//----- nvinfo : EIATTR_CRS_STACK_SIZE
	.align		4
.L_372:
        /*0180*/ 	.byte	0x04, 0x1e
        /*0182*/ 	.short	(.L_374 - .L_373)
.L_373:
        /*0184*/ 	.word	0x00000000


	//----- nvinfo : EIATTR_CBANK_PARAM_SIZE
	.align		4
.L_374:
        /*0188*/ 	.byte	0x03, 0x19
        /*018a*/ 	.short	0x0060


	//----- nvinfo : EIATTR_PARAM_CBANK
	.align		4
        /*018c*/ 	.byte	0x04, 0x0a
        /*018e*/ 	.short	(.L_376 - .L_375)
	.align		4
.L_375:
        /*0190*/ 	.word	index@(.nv.constant0._Z26ProjConeArcDisCUDA3dKernelPfyPKfiiiiiiffffffffffff)
        /*0194*/ 	.short	0x0380
        /*0196*/ 	.short	0x0060


	//----- nvinfo : EIATTR_SW_WAR
	.align		4
.L_376:
        /*0198*/ 	.byte	0x04, 0x36
        /*019a*/ 	.short	(.L_378 - .L_377)
.L_377:
        /*019c*/ 	.word	0x00000008
.L_378:


//--------------------- .nv.callgraph             --------------------------
	.section	.nv.callgraph,"",@"SHT_CUDA_CALLGRAPH"
	.align	4
	.sectionentsize	8
	.align		4
        /*0000*/ 	.word	0x00000000
	.align		4
        /*0004*/ 	.word	0xffffffff
	.align		4
        /*0008*/ 	.word	0x00000000
	.align		4
        /*000c*/ 	.word	0xfffffffe
	.align		4
        /*0010*/ 	.word	0x00000000
	.align		4
        /*0014*/ 	.word	0xfffffffd
	.align		4
        /*0018*/ 	.word	0x00000000
	.align		4
        /*001c*/ 	.word	0xfffffffc


//--------------------- .nv.constant4             --------------------------
	.section	.nv.constant4,"a",@progbits
	.align	8
	.align		8
.nv.constant4:
        /*0000*/ 	.dword	__cudart_i2opi_f
	.align		8
        /*0008*/ 	.dword	__cudart_i2opi_d
	.align		8
        /*0010*/ 	.dword	__cudart_sin_cos_coeffs


//--------------------- .text._Z35BackProjTransConeArcDisCUDA3dKernelILb1EEvPfyPKfiiiiiiffffffffffff --------------------------
	.section	.text._Z35BackProjTransConeArcDisCUDA3dKernelILb1EEvPfyPKfiiiiiiffffffffffff,"ax",@progbits
	.align	128
        .global         _Z35BackProjTransConeArcDisCUDA3dKernelILb1EEvPfyPKfiiiiiiffffffffffff
        .type           _Z35BackProjTransConeArcDisCUDA3dKernelILb1EEvPfyPKfiiiiiiffffffffffff,@function
        .size           _Z35BackProjTransConeArcDisCUDA3dKernelILb1EEvPfyPKfiiiiiiffffffffffff,(.L_x_1000 - _Z35BackProjTransConeArcDisCUDA3dKernelILb1EEvPfyPKfiiiiiiffffffffffff)
        .other          _Z35BackProjTransConeArcDisCUDA3dKernelILb1EEvPfyPKfiiiiiiffffffffffff,@"STO_CUDA_ENTRY STV_DEFAULT"
_Z35BackProjTransConeArcDisCUDA3dKernelILb1EEvPfyPKfiiiiiiffffffffffff:
.text._Z35BackProjTransConeArcDisCUDA3dKernelILb1EEvPfyPKfiiiiiiffffffffffff:
[----:B------:R-:W0:Y:S01]  /*0000*/  LDC R1, c[0x0][0x37c] ;  /* 0x0000df00ff017b82 */ /* 0x000e220000000800 */
[----:B------:R-:W1:Y:S07]  /*0010*/  LDCU UR10, c[0x0][0x3a4] ;  /* 0x00007480ff0a77ac */ /* 0x000e6e0008000800 */
[----:B------:R-:W2:Y:S01]  /*0020*/  S2UR UR14, SR_CTAID.X ;  /* 0x00000000000e79c3 */ /* 0x000ea20000002500 */
[----:B0-----:R-:W-:Y:S01]  /*0030*/  VIADD R1, R1, 0xffffffb8 ;  /* 0xffffffb801017836 */ /* 0x001fe20000000000 */
[----:B------:R-:W-:Y:S01]  /*0040*/  UMOV UR4, URZ ;  /* 0x000000ff00047c82 */ /* 0x000fe20008000000 */
[----:B------:R-:W0:Y:S01]  /*0050*/  LDCU.64 UR12, c[0x0][0x358] ;  /* 0x00006b00ff0c77ac */ /* 0x000e220008000a00 */
[----:B------:R-:W3:Y:S01]  /*0060*/  S2R R37, SR_TID.X ;  /* 0x0000000000257919 */ /* 0x000ee20000002100 */
[----:B------:R-:W4:Y:S01]  /*0070*/  LDCU UR16, c[0x0][0x360] ;  /* 0x00006c00ff1077ac */ /* 0x000f220008000800 */
[----:B------:R-:W4:Y:S01]  /*0080*/  LDCU UR11, c[0x0][0x3a8] ;  /* 0x00007500ff0b77ac */ /* 0x000f220008000800 */
[----:B-1----:R-:W1:Y:S01]  /*0090*/  I2F.U32.RP R0, UR10 ;  /* 0x0000000a00007d06 */ /* 0x002e620008209000 */
[----:B------:R-:W-:-:S07]  /*00a0*/  UISETP.NE.U32.AND UP2, UPT, UR10, URZ, UPT ;  /* 0x000000ff0a00728c */ /* 0x000fce000bf45070 */
[----:B-1----:R-:W1:Y:S02]  /*00b0*/  MUFU.RCP R0, R0 ;  /* 0x0000000000007308 */ /* 0x002e640000001000 */
[----:B-1----:R-:W-:-:S06]  /*00c0*/  VIADD R2, R0, 0xffffffe ;  /* 0x0ffffffe00027836 */ /* 0x002fcc0000000000 */
[----:B------:R-:W1:Y:S02]  /*00d0*/  F2I.FTZ.U32.TRUNC.NTZ R2, R2 ;  /* 0x0000000200027305 */ /* 0x000e64000021f000 */
[----:B-1----:R-:W-:-:S13]  /*00e0*/  R2UR UR5, R2 ;  /* 0x00000000020572ca */ /* 0x002fda00000e0000 */
[----:B------:R-:W-:-:S04]  /*00f0*/  UIADD3 UR6, UPT, UPT, URZ, -UR5, URZ ;  /* 0x80000005ff067290 */ /* 0x000fc8000fffe0ff */
[----:B------:R-:W-:-:S04]  /*0100*/  UIMAD UR6, UR6, UR10, URZ ;  /* 0x0000000a060672a4 */ /* 0x000fc8000f8e02ff */
[----:B------:R-:W-:-:S04]  /*0110*/  UIMAD.WIDE.U32 UR4, UR5, UR6, UR4 ;  /* 0x00000006050472a5 */ /* 0x000fc8000f8e0004 */
[----:B--2---:R-:W-:-:S03]  /*0120*/  UIMAD.WIDE.U32 UR8, UR5, UR14, URZ ;  /* 0x0000000e050872a5 */ /* 0x004fc6000f8e00ff */
[----:B------:R-:W1:Y:S01]  /*0130*/  LDCU.64 UR6, c[0x0][0x390] ;  /* 0x00007200ff0677ac */ /* 0x000e620008000a00 */
[----:B------:R-:W-:-:S04]  /*0140*/  UIADD3 UR4, UPT, UPT, -UR9, URZ, URZ ;  /* 0x000000ff09047290 */ /* 0x000fc8000fffe1ff */
[----:B------:R-:W-:-:S04]  /*0150*/  UIMAD UR4, UR10, UR4, UR14 ;  /* 0x000000040a0472a4 */ /* 0x000fc8000f8e020e */
[----:B------:R-:W-:-:S11]  /*0160*/  UISETP.GE.U32.AND UP0, UPT, UR4, UR10, UPT ;  /* 0x0000000a0400728c */ /* 0x000fd6000bf06070 */
[----:B------:R-:W-:Y:S02]  /*0170*/  @UP0 UIADD3 UR4, UPT, UPT, UR4, -UR10, URZ ;  /* 0x8000000a04040290 */ /* 0x000fe4000fffe0ff */
[----:B------:R-:W-:Y:S02]  /*0180*/  @UP0 UIADD3 UR9, UPT, UPT, UR9, 0x1, URZ ;  /* 0x0000000109090890 */ /* 0x000fe4000fffe0ff */
[----:B------:R-:W-:-:S11]  /*0190*/  UISETP.GE.U32.AND UP1, UPT, UR4, UR10, UPT ;  /* 0x0000000a0400728c */ /* 0x000fd6000bf26070 */
[----:B------:R-:W-:Y:S02]  /*01a0*/  @UP1 UIADD3 UR9, UPT, UPT, UR9, 0x1, URZ ;  /* 0x0000000109091890 */ /* 0x000fe4000fffe0ff */
[----:B------:R-:W-:-:S04]  /*01b0*/  @!UP2 ULOP3.LUT UR9, URZ, UR10, URZ, 0x33, !UPT ;  /* 0x0000000aff09a292 */ /* 0x000fc8000f8e33ff */
[----:B------:R-:W-:-:S04]  /*01c0*/  UIADD3 UR4, UPT, UPT, -UR9, URZ, URZ ;  /* 0x000000ff09047290 */ /* 0x000fc8000fffe1ff */
[----:B------:R-:W-:-:S04]  /*01d0*/  UIMAD UR4, UR10, UR4, UR14 ;  /* 0x000000040a0472a4 */ /* 0x000fc8000f8e020e */
[----:B-1----:R-:W-:-:S06]  /*01e0*/  UIMAD.WIDE.U32 UR6, UR4, 0x4, UR6 ;  /* 0x00000004040678a5 */ /* 0x002fcc000f8e0006 */
[----:B------:R-:W-:Y:S01]  /*01f0*/  MOV R2, UR6 ;  /* 0x0000000600027c02 */ /* 0x000fe20008000f00 */
[----:B------:R-:W-:-:S05]  /*0200*/  IMAD.U32 R3, RZ, RZ, UR7 ;  /* 0x00000007ff037e24 */ /* 0x000fca000f8e00ff */
[----:B0-----:R-:W2:Y:S01]  /*0210*/  LDG.E.CONSTANT R11, desc[UR12][R2.64] ;  /* 0x0000000c020b7981 */ /* 0x001ea2000c1e9900 */
[----:B------:R-:W4:Y:S08]  /*0220*/  S2UR UR8, SR_CTAID.Z ;  /* 0x00000000000879c3 */ /* 0x000f300000002700 */
[----:B------:R-:W0:Y:S01]  /*0230*/  S2UR UR15, SR_CTAID.Y ;  /* 0x00000000000f79c3 */ /* 0x000e220000002600 */
[----:B----4-:R-:W-:-:S04]  /*0240*/  UIMAD UR8, UR8, UR16, URZ ;  /* 0x00000010080872a4 */ /* 0x010fc8000f8e02ff */
[----:B------:R-:W-:Y:S02]  /*0250*/  UIADD3 UR4, UPT, UPT, UR8, UR16, URZ ;  /* 0x0000001008047290 */ /* 0x000fe4000fffe0ff */
[----:B------:R-:W-:Y:S02]  /*0260*/  UIADD3 UR10, UPT, UPT, -UR8, UR11, URZ ;  /* 0x0000000b080a7290 */ /* 0x000fe4000fffe1ff */
[----:B---3--:R-:W-:Y:S01]  /*0270*/  VIADD R36, R37, UR8 ;  /* 0x0000000825247c36 */ /* 0x008fe20008000000 */
[----:B------:R-:W-:-:S04]  /*0280*/  UISETP.GT.U32.AND UP0, UPT, UR4, UR11, UPT ;  /* 0x0000000b0400728c */ /* 0x000fc8000bf04070 */
[----:B------:R-:W-:Y:S01]  /*0290*/  USEL UR10, UR10, UR16, UP0 ;  /* 0x000000100a0a7287 */ /* 0x000fe20008000000 */
[C---:B--2---:R-:W-:Y:S01]  /*02a0*/  FMUL R0, R11.reuse, 0.63661974668502807617 ;  /* 0x3f22f9830b007820 */ /* 0x044fe20000400000 */
[----:B------:R-:W-:-:S05]  /*02b0*/  FSETP.GE.AND P0, PT, |R11|, 105615, PT ;  /* 0x47ce47800b00780b */ /* 0x000fca0003f06200 */
[----:B------:R-:W1:Y:S02]  /*02c0*/  F2I.NTZ R0, R0 ;  /* 0x0000000000007305 */ /* 0x000e640000203100 */
[-C--:B-1----:R-:W-:Y:S02]  /*02d0*/  I2FP.F32.S32 R8, R0.reuse ;  /* 0x0000000000087245 */ /* 0x082fe40000201400 */
[----:B------:R-:W-:-:S03]  /*02e0*/  MOV R10, R0 ;  /* 0x00000000000a7202 */ /* 0x000fc60000000f00 */
[----:B------:R-:W-:-:S04]  /*02f0*/  FFMA R5, R8, -1.5707962512969970703, R11 ;  /* 0xbfc90fda08057823 */ /* 0x000fc8000000000b */
[----:B------:R-:W-:-:S04]  /*0300*/  FFMA R5, R8, -7.5497894158615963534e-08, R5 ;  /* 0xb3a2216808057823 */ /* 0x000fc80000000005 */
[----:B------:R-:W-:-:S04]  /*0310*/  FFMA R8, R8, -5.3903029534742383927e-15, R5 ;  /* 0xa7c234c508087823 */ /* 0x000fc80000000005 */
[----:B------:R-:W-:Y:S01]  /*0320*/  IMAD.MOV.U32 R2, RZ, RZ, R8 ;  /* 0x000000ffff027224 */ /* 0x000fe200078e0008 */
[----:B0-----:R-:W-:Y:S06]  /*0330*/  @!P0 BRA `(.L_x_0) ;  /* 0x0000000000dc8947 */ /* 0x001fec0003800000 */
[----:B------:R-:W-:-:S13]  /*0340*/  FSETP.NEU.AND P1, PT, |R11|, +INF , PT ;  /* 0x7f8000000b00780b */ /* 0x000fda0003f2d200 */
[----:B------:R-:W-:Y:S01]  /*0350*/  @!P1 FMUL R2, RZ, R11 ;  /* 0x0000000bff029220 */ /* 0x000fe20000400000 */
[----:B------:R-:W-:Y:S01]  /*0360*/  @!P1 IMAD.MOV.U32 R0, RZ, RZ, RZ ;  /* 0x000000ffff009224 */ /* 0x000fe200078e00ff */
[----:B------:R-:W-:Y:S06]  /*0370*/  @!P1 BRA `(.L_x_0) ;  /* 0x0000000000cc9947 */ /* 0x000fec0003800000 */
[----:B------:R-:W-:Y:S01]  /*0380*/  SHF.L.U32 R2, R11, 0x8, RZ ;  /* 0x000000080b027819 */ /* 0x000fe200000006ff */
[----:B------:R-:W-:Y:S01]  /*0390*/  IMAD.MOV.U32 R4, RZ, RZ, RZ ;  /* 0x000000ffff047224 */ /* 0x000fe200078e00ff */
[----:B------:R-:W-:Y:S01]  /*03a0*/  MOV R0, R1 ;  /* 0x0000000100007202 */ /* 0x000fe20000000f00 */
[----:B------:R-:W-:Y:S01]  /*03b0*/  IMAD.MOV.U32 R13, RZ, RZ, RZ ;  /* 0x000000ffff0d7224 */ /* 0x000fe200078e00ff */
[----:B------:R-:W-:Y:S01]  /*03c0*/  LOP3.LUT R5, R2, 0x80000000, RZ, 0xfc, !PT ;  /* 0x8000000002057812 */ /* 0x000fe200078efcff */
[----:B------:R-:W0:Y:S01]  /*03d0*/  LDCU.64 UR18, c[0x4][URZ] ;  /* 0x01000000ff1277ac */ /* 0x000e220008000a00 */
[----:B------:R-:W-:-:S05]  /*03e0*/  UMOV UR4, URZ ;  /* 0x000000ff00047c82 */ /* 0x000fca0008000000 */
.L_x_1:
[----:B0-----:R-:W-:Y:S02]  /*03f0*/  IMAD.U32 R6, RZ, RZ, UR18 ;  /* 0x00000012ff067e24 */ /* 0x001fe4000f8e00ff */
[----:B------:R-:W-:-:S05]  /*0400*/  IMAD.U32 R7, RZ, RZ, UR19 ;  /* 0x00000013ff077e24 */ /* 0x000fca000f8e00ff */
[----:B------:R-:W2:Y:S01]  /*0410*/  LDG.E.CONSTANT R2, desc[UR12][R6.64] ;  /* 0x0000000c06027981 */ /* 0x000ea2000c1e9900 */
[----:B------:R-:W-:Y:S02]  /*0420*/  UIADD3 UR18, UP0, UPT, UR18, 0x4, URZ ;  /* 0x0000000412127890 */ /* 0x000fe4000ff1e0ff */
[----:B------:R-:W-:Y:S02]  /*0430*/  UIADD3 UR4, UPT, UPT, UR4, 0x1, URZ ;  /* 0x0000000104047890 */ /* 0x000fe4000fffe0ff */
[----:B------:R-:W-:Y:S02]  /*0440*/  UIADD3.X UR19, UPT, UPT, URZ, UR19, URZ, UP0, !UPT ;  /* 0x00000013ff137290 */ /* 0x000fe400087fe4ff */
[----:B------:R-:W-:Y:S01]  /*0450*/  UISETP.NE.AND UP0, UPT, UR4, 0x6, UPT ;  /* 0x000000060400788c */ /* 0x000fe2000bf05270 */
[----:B--2---:R-:W-:-:S03]  /*0460*/  IMAD.WIDE.U32 R2, R2, R5, RZ ;  /* 0x0000000502027225 */ /* 0x004fc600078e00ff */
[----:B------:R-:W-:-:S04]  /*0470*/  IADD3 R9, P1, PT, R2, R4, RZ ;  /* 0x0000000402097210 */ /* 0x000fc80007f3e0ff */
[----:B------:R-:W-:Y:S01]  /*0480*/  IADD3.X R4, PT, PT, R3, R13, RZ, P1, !PT ;  /* 0x0000000d03047210 */ /* 0x000fe20000ffe4ff */
[----:B------:R0:W-:Y:S02]  /*0490*/  STL [R0], R9 ;  /* 0x0000000900007387 */ /* 0x0001e40000100800 */
[----:B0-----:R-:W-:Y:S01]  /*04a0*/  VIADD R0, R0, 0x4 ;  /* 0x0000000400007836 */ /* 0x001fe20000000000 */
[----:B------:R-:W-:Y:S06]  /*04b0*/  BRA.U UP0, `(.L_x_1) ;  /* 0xfffffffd00cc7547 */ /* 0x000fec000b83ffff */
[----:B------:R-:W-:Y:S01]  /*04c0*/  SHF.R.U32.HI R6, RZ, 0x17, R11 ;  /* 0x00000017ff067819 */ /* 0x000fe2000001160b */
[----:B------:R0:W-:Y:S03]  /*04d0*/  STL [R1+0x18], R4 ;  /* 0x0000180401007387 */ /* 0x0001e60000100800 */
[C---:B------:R-:W-:Y:S02]  /*04e0*/  LOP3.LUT R0, R6.reuse, 0xe0, RZ, 0xc0, !PT ;  /* 0x000000e006007812 */ /* 0x040fe400078ec0ff */
[----:B------:R-:W-:-:S03]  /*04f0*/  LOP3.LUT P1, RZ, R6, 0x1f, RZ, 0xc0, !PT ;  /* 0x0000001f06ff7812 */ /* 0x000fc6000782c0ff */
[----:B------:R-:W-:-:S05]  /*0500*/  VIADD R0, R0, 0xffffff80 ;  /* 0xffffff8000007836 */ /* 0x000fca0000000000 */
[----:B------:R-:W-:-:S05]  /*0510*/  SHF.R.U32.HI R0, RZ, 0x5, R0 ;  /* 0x00000005ff007819 */ /* 0x000fca0000011600 */
[----:B------:R-:W-:-:S05]  /*0520*/  IMAD R9, R0, -0x4, R1 ;  /* 0xfffffffc00097824 */ /* 0x000fca00078e0201 */
[----:B------:R-:W2:Y:S04]  /*0530*/  LDL R3, [R9+0x18] ;  /* 0x0000180009037983 */ /* 0x000ea80000100800 */
[----:B------:R-:W2:Y:S04]  /*0540*/  LDL R2, [R9+0x14] ;  /* 0x0000140009027983 */ /* 0x000ea80000100800 */
[----:B------:R-:W3:Y:S01]  /*0550*/  @P1 LDL R5, [R9+0x10] ;  /* 0x0000100009051983 */ /* 0x000ee20000100800 */
[----:B------:R-:W-:Y:S01]  /*0560*/  LOP3.LUT R0, R6, 0x1f, RZ, 0xc0, !PT ;  /* 0x0000001f06007812 */ /* 0x000fe200078ec0ff */
[----:B------:R-:W-:Y:S01]  /*0570*/  UMOV UR4, 0x54442d19 ;  /* 0x54442d1900047882 */ /* 0x000fe20000000000 */
[----:B------:R-:W-:-:S02]  /*0580*/  UMOV UR5, 0x3bf921fb ;  /* 0x3bf921fb00057882 */ /* 0x000fc40000000000 */
[-C--:B--2---:R-:W-:Y:S02]  /*0590*/  @P1 SHF.L.W.U32.HI R3, R2, R0.reuse, R3 ;  /* 0x0000000002031219 */ /* 0x084fe40000010e03 */
[----:B---3--:R-:W-:Y:S02]  /*05a0*/  @P1 SHF.L.W.U32.HI R2, R5, R0, R2 ;  /* 0x0000000005021219 */ /* 0x008fe40000010e02 */
[----:B------:R-:W-:Y:S02]  /*05b0*/  ISETP.GE.AND P1, PT, R11, RZ, PT ;  /* 0x000000ff0b00720c */ /* 0x000fe40003f26270 */
[C---:B------:R-:W-:Y:S02]  /*05c0*/  SHF.L.W.U32.HI R0, R2.reuse, 0x2, R3 ;  /* 0x0000000202007819 */ /* 0x040fe40000010e03 */
[----:B------:R-:W-:Y:S02]  /*05d0*/  SHF.L.U32 R2, R2, 0x2, RZ ;  /* 0x0000000202027819 */ /* 0x000fe400000006ff */
[----:B------:R-:W-:-:S02]  /*05e0*/  SHF.R.S32.HI R5, RZ, 0x1f, R0 ;  /* 0x0000001fff057819 */ /* 0x000fc40000011400 */
[----:B------:R-:W-:Y:S02]  /*05f0*/  SHF.R.U32.HI R3, RZ, 0x1e, R3 ;  /* 0x0000001eff037819 */ /* 0x000fe40000011603 */
[C---:B------:R-:W-:Y:S02]  /*0600*/  LOP3.LUT R6, R5.reuse, R2, RZ, 0x3c, !PT ;  /* 0x0000000205067212 */ /* 0x040fe400078e3cff */
[----:B------:R-:W-:Y:S02]  /*0610*/  LOP3.LUT R7, R5, R0, RZ, 0x3c, !PT ;  /* 0x0000000005077212 */ /* 0x000fe400078e3cff */
[C---:B------:R-:W-:Y:S02]  /*0620*/  LOP3.LUT R2, R0.reuse, R11, RZ, 0x3c, !PT ;  /* 0x0000000b00027212 */ /* 0x040fe400078e3cff */
[----:B------:R-:W-:Y:S02]  /*0630*/  LEA.HI R0, R0, R3, RZ, 0x1 ;  /* 0x0000000300007211 */ /* 0x000fe400078f08ff */
[----:B------:R-:W0:Y:S01]  /*0640*/  I2F.F64.S64 R6, R6 ;  /* 0x0000000600067312 */ /* 0x000e220000301c00 */
[----:B------:R-:W-:-:S02]  /*0650*/  ISETP.GE.AND P2, PT, R2, RZ, PT ;  /* 0x000000ff0200720c */ /* 0x000fc40003f46270 */
[----:B------:R-:W-:-:S04]  /*0660*/  IMAD.MOV R2, RZ, RZ, -R0 ;  /* 0x000000ffff027224 */ /* 0x000fc800078e0a00 */
[----:B------:R-:W-:Y:S01]  /*0670*/  @!P1 IMAD.MOV.U32 R0, RZ, RZ, R2 ;  /* 0x000000ffff009224 */ /* 0x000fe200078e0002 */
[----:B0-----:R-:W-:-:S10]  /*0680*/  DMUL R4, R6, UR4 ;  /* 0x0000000406047c28 */ /* 0x001fd40008000000 */
[----:B------:R-:W0:Y:S02]  /*0690*/  F2F.F32.F64 R4, R4 ;  /* 0x0000000400047310 */ /* 0x000e240000301000 */
[----:B0-----:R-:W-:-:S07]  /*06a0*/  FSEL R2, -R4, R4, !P2 ;  /* 0x0000000404027208 */ /* 0x001fce0005000100 */
.L_x_0:
[----:B------:R-:W-:Y:S01]  /*06b0*/  MOV R5, 0x37cbac00 ;  /* 0x37cbac0000057802 */ /* 0x000fe20000000f00 */
[----:B------:R-:W-:Y:S01]  /*06c0*/  FMUL R4, R2, R2 ;  /* 0x0000000202047220 */ /* 0x000fe20000400000 */
[C---:B------:R-:W-:Y:S01]  /*06d0*/  LOP3.LUT R6, R0.reuse, 0x1, RZ, 0xc0, !PT ;  /* 0x0000000100067812 */ /* 0x040fe200078ec0ff */
[----:B------:R-:W-:Y:S01]  /*06e0*/  IMAD.MOV.U32 R7, RZ, RZ, 0x3d2aaabb ;  /* 0x3d2aaabbff077424 */ /* 0x000fe200078e00ff */
[----:B------:R-:W-:Y:S01]  /*06f0*/  LOP3.LUT P2, RZ, R0, 0x2, RZ, 0xc0, !PT ;  /* 0x0000000200ff7812 */ /* 0x000fe2000784c0ff */
[----:B------:R-:W-:Y:S01]  /*0700*/  FFMA R3, R4, R5, -0.0013887860113754868507 ;  /* 0xbab607ed04037423 */ /* 0x000fe20000000005 */
[----:B------:R-:W-:Y:S01]  /*0710*/  ISETP.NE.U32.AND P1, PT, R6, 0x1, PT ;  /* 0x000000010600780c */ /* 0x000fe20003f25070 */
[----:B------:R-:W-:-:S03]  /*0720*/  IMAD.MOV.U32 R6, RZ, RZ, 0x3effffff ;  /* 0x3effffffff067424 */ /* 0x000fc600078e00ff */
[----:B------:R-:W-:Y:S02]  /*0730*/  FSEL R3, R3, -0.00019574658654164522886, !P1 ;  /* 0xb94d415303037808 */ /* 0x000fe40004800000 */
[----:B------:R-:W-:Y:S02]  /*0740*/  FSEL R7, R7, 0.0083327032625675201416, !P1 ;  /* 0x3c0885e407077808 */ /* 0x000fe40004800000 */
[----:B------:R-:W-:Y:S02]  /*0750*/  FSEL R33, R2, 1, P1 ;  /* 0x3f80000002217808 */ /* 0x000fe40000800000 */
[----:B------:R-:W-:Y:S01]  /*0760*/  FSEL R2, -R6, -0.16666662693023681641, !P1 ;  /* 0xbe2aaaa806027808 */ /* 0x000fe20004800100 */
[C---:B------:R-:W-:Y:S02]  /*0770*/  FFMA R3, R4.reuse, R3, R7 ;  /* 0x0000000304037223 */ /* 0x040fe40000000007 */
[C---:B------:R-:W-:Y:S02]  /*0780*/  FFMA R0, R4.reuse, R33, RZ ;  /* 0x0000002104007223 */ /* 0x040fe400000000ff */
[----:B------:R-:W-:-:S04]  /*0790*/  FFMA R2, R4, R3, R2 ;  /* 0x0000000304027223 */ /* 0x000fc80000000002 */
[----:B------:R-:W-:-:S04]  /*07a0*/  FFMA R33, R0, R2, R33 ;  /* 0x0000000200217223 */ /* 0x000fc80000000021 */
[----:B------:R-:W-:Y:S01]  /*07b0*/  @P2 FADD R33, RZ, -R33 ;  /* 0x80000021ff212221 */ /* 0x000fe20000000000 */
[----:B------:R-:W-:Y:S06]  /*07c0*/  @!P0 BRA `(.L_x_2) ;  /* 0x0000000000dc8947 */ /* 0x000fec0003800000 */
[----:B------:R-:W-:-:S13]  /*07d0*/  FSETP.NEU.AND P0, PT, |R11|, +INF , PT ;  /* 0x7f8000000b00780b */ /* 0x000fda0003f0d200 */
[----:B------:R-:W-:Y:S01]  /*07e0*/  @!P0 FMUL R8, RZ, R11 ;  /* 0x0000000bff088220 */ /* 0x000fe20000400000 */
[----:B------:R-:W-:Y:S01]  /*07f0*/  @!P0 MOV R10, RZ ;  /* 0x000000ff000a8202 */ /* 0x000fe20000000f00 */
[----:B------:R-:W-:Y:S06]  /*0800*/  @!P0 BRA `(.L_x_2) ;  /* 0x0000000000cc8947 */ /* 0x000fec0003800000 */
[----:B------:R-:W-:Y:S02]  /*0810*/  IMAD.SHL.U32 R2, R11, 0x100, RZ ;  /* 0x000001000b027824 */ /* 0x000fe400078e00ff */
[----:B------:R-:W-:Y:S02]  /*0820*/  HFMA2 R13, -RZ, RZ, 0, 0 ;  /* 0x00000000ff0d7431 */ /* 0x000fe400000001ff */
[----:B------:R-:W-:Y:S01]  /*0830*/  IMAD.MOV.U32 R6, RZ, RZ, RZ ;  /* 0x000000ffff067224 */ /* 0x000fe200078e00ff */
[----:B------:R-:W0:Y:S01]  /*0840*/  LDCU.64 UR18, c[0x4][URZ] ;  /* 0x01000000ff1277ac */ /* 0x000e220008000a00 */
[----:B------:R-:W-:Y:S01]  /*0850*/  IMAD.MOV.U32 R0, RZ, RZ, R1 ;  /* 0x000000ffff007224 */ /* 0x000fe200078e0001 */
[----:B------:R-:W-:Y:S01]  /*0860*/  LOP3.LUT R15, R2, 0x80000000, RZ, 0xfc, !PT ;  /* 0x80000000020f7812 */ /* 0x000fe200078efcff */
[----:B------:R-:W-:-:S06]  /*0870*/  UMOV UR4, URZ ;  /* 0x000000ff00047c82 */ /* 0x000fcc0008000000 */
.L_x_3:
[----:B0-----:R-:W-:Y:S01]  /*0880*/  IMAD.U32 R8, RZ, RZ, UR18 ;  /* 0x00000012ff087e24 */ /* 0x001fe2000f8e00ff */
[----:B------:R-:W-:-:S05]  /*0890*/  MOV R9, UR19 ;  /* 0x0000001300097c02 */ /* 0x000fca0008000f00 */
[----:B------:R-:W2:Y:S01]  /*08a0*/  LDG.E.CONSTANT R2, desc[UR12][R8.64] ;  /* 0x0000000c08027981 */ /* 0x000ea2000c1e9900 */
[----:B------:R-:W-:Y:S02]  /*08b0*/  UIADD3 UR18, UP0, UPT, UR18, 0x4, URZ ;  /* 0x0000000412127890 */ /* 0x000fe4000ff1e0ff */
[----:B------:R-:W-:Y:S02]  /*08c0*/  UIADD3 UR4, UPT, UPT, UR4, 0x1, URZ ;  /* 0x0000000104047890 */ /* 0x000fe4000fffe0ff */
[----:B------:R-:W-:Y:S02]  /*08d0*/  UIADD3.X UR19, UPT, UPT, URZ, UR19, URZ, UP0, !UPT ;  /* 0x00000013ff137290 */ /* 0x000fe400087fe4ff */
[----:B------:R-:W-:Y:S01]  /*08e0*/  UISETP.NE.AND UP0, UPT, UR4, 0x6, UPT ;  /* 0x000000060400788c */ /* 0x000fe2000bf05270 */
[----:B--2---:R-:W-:-:S03]  /*08f0*/  IMAD.WIDE.U32 R2, R2, R15, RZ ;  /* 0x0000000f02027225 */ /* 0x004fc600078e00ff */
[----:B------:R-:W-:-:S05]  /*0900*/  IADD3 R7, P0, PT, R2, R6, RZ ;  /* 0x0000000602077210 */ /* 0x000fca0007f1e0ff */
[----:B------:R0:W-:Y:S01]  /*0910*/  STL [R0], R7 ;  /* 0x0000000700007387 */ /* 0x0001e20000100800 */
[----:B------:R-:W-:Y:S02]  /*0920*/  IMAD.X R6, R3, 0x1, R13, P0 ;  /* 0x0000000103067824 */ /* 0x000fe400000e060d */
[----:B0-----:R-:W-:Y:S01]  /*0930*/  VIADD R0, R0, 0x4 ;  /* 0x0000000400007836 */ /* 0x001fe20000000000 */
[----:B------:R-:W-:Y:S06]  /*0940*/  BRA.U UP0, `(.L_x_3) ;  /* 0xfffffffd00cc7547 */ /* 0x000fec000b83ffff */
[----:B------:R-:W-:Y:S01]  /*0950*/  SHF.R.U32.HI R4, RZ, 0x17, R11 ;  /* 0x00000017ff047819 */ /* 0x000fe2000001160b */
[----:B------:R0:W-:Y:S03]  /*0960*/  STL [R1+0x18], R6 ;  /* 0x0000180601007387 */ /* 0x0001e60000100800 */
[C---:B------:R-:W-:Y:S02]  /*0970*/  LOP3.LUT R0, R4.reuse, 0xe0, RZ, 0xc0, !PT ;  /* 0x000000e004007812 */ /* 0x040fe400078ec0ff */
[----:B------:R-:W-:Y:S02]  /*0980*/  LOP3.LUT P0, RZ, R4, 0x1f, RZ, 0xc0, !PT ;  /* 0x0000001f04ff7812 */ /* 0x000fe4000780c0ff */
[----:B------:R-:W-:-:S04]  /*0990*/  IADD3 R0, PT, PT, R0, -0x80, RZ ;  /* 0xffffff8000007810 */ /* 0x000fc80007ffe0ff */
[----:B------:R-:W-:-:S05]  /*09a0*/  SHF.R.U32.HI R0, RZ, 0x5, R0 ;  /* 0x00000005ff007819 */ /* 0x000fca0000011600 */
[----:B------:R-:W-:-:S05]  /*09b0*/  IMAD R7, R0, -0x4, R1 ;  /* 0xfffffffc00077824 */ /* 0x000fca00078e0201 */
[----:B------:R-:W2:Y:S04]  /*09c0*/  LDL R0, [R7+0x18] ;  /* 0x0000180007007983 */ /* 0x000ea80000100800 */
[----:B------:R-:W2:Y:S04]  /*09d0*/  LDL R3, [R7+0x14] ;  /* 0x0000140007037983 */ /* 0x000ea80000100800 */
[----:B------:R-:W3:Y:S01]  /*09e0*/  @P0 LDL R2, [R7+0x10] ;  /* 0x0000100007020983 */ /* 0x000ee20000100800 */
[----:B------:R-:W-:Y:S01]  /*09f0*/  LOP3.LUT R4, R4, 0x1f, RZ, 0xc0, !PT ;  /* 0x0000001f04047812 */ /* 0x000fe200078ec0ff */
[----:B------:R-:W-:Y:S01]  /*0a00*/  UMOV UR4, 0x54442d19 ;  /* 0x54442d1900047882 */ /* 0x000fe20000000000 */
[----:B------:R-:W-:Y:S01]  /*0a10*/  UMOV UR5, 0x3bf921fb ;  /* 0x3bf921fb00057882 */ /* 0x000fe20000000000 */
[----:B------:R-:W-:-:S02]  /*0a20*/  ISETP.GE.AND P1, PT, R11, RZ, PT ;  /* 0x000000ff0b00720c */ /* 0x000fc40003f26270 */
[-C--:B--2---:R-:W-:Y:S02]  /*0a30*/  @P0 SHF.L.W.U32.HI R0, R3, R4.reuse, R0 ;  /* 0x0000000403000219 */ /* 0x084fe40000010e00 */
[----:B---3--:R-:W-:-:S04]  /*0a40*/  @P0 SHF.L.W.U32.HI R3, R2, R4, R3 ;  /* 0x0000000402030219 */ /* 0x008fc80000010e03 */
[C---:B------:R-:W-:Y:S01]  /*0a50*/  SHF.L.W.U32.HI R2, R3.reuse, 0x2, R0 ;  /* 0x0000000203027819 */ /* 0x040fe20000010e00 */
[----:B------:R-:W-:-:S03]  /*0a60*/  IMAD.SHL.U32 R3, R3, 0x4, RZ ;  /* 0x0000000403037824 */ /* 0x000fc600078e00ff */
[----:B------:R-:W-:-:S04]  /*0a70*/  SHF.R.S32.HI R4, RZ, 0x1f, R2 ;  /* 0x0000001fff047819 */ /* 0x000fc80000011402 */
[C---:B------:R-:W-:Y:S02]  /*0a80*/  LOP3.LUT R8, R4.reuse, R3, RZ, 0x3c, !PT ;  /* 0x0000000304087212 */ /* 0x040fe400078e3cff */
[----:B------:R-:W-:Y:S02]  /*0a90*/  LOP3.LUT R9, R4, R2, RZ, 0x3c, !PT ;  /* 0x0000000204097212 */ /* 0x000fe400078e3cff */
[----:B------:R-:W-:Y:S02]  /*0aa0*/  SHF.R.U32.HI R3, RZ, 0x1e, R0 ;  /* 0x0000001eff037819 */ /* 0x000fe40000011600 */
[C---:B------:R-:W-:Y:S02]  /*0ab0*/  LOP3.LUT R0, R2.reuse, R11, RZ, 0x3c, !PT ;  /* 0x0000000b02007212 */ /* 0x040fe400078e3cff */
[----:B------:R-:W0:Y:S01]  /*0ac0*/  I2F.F64.S64 R8, R8 ;  /* 0x0000000800087312 */ /* 0x000e220000301c00 */
[----:B------:R-:W-:Y:S02]  /*0ad0*/  LEA.HI R10, R2, R3, RZ, 0x1 ;  /* 0x00000003020a7211 */ /* 0x000fe400078f08ff */
[----:B------:R-:W-:-:S03]  /*0ae0*/  ISETP.GE.AND P0, PT, R0, RZ, PT ;  /* 0x000000ff0000720c */ /* 0x000fc60003f06270 */
[----:B------:R-:W-:-:S05]  /*0af0*/  IMAD.MOV R0, RZ, RZ, -R10 ;  /* 0x000000ffff007224 */ /* 0x000fca00078e0a0a */
[----:B------:R-:W-:Y:S01]  /*0b00*/  @!P1 MOV R10, R0 ;  /* 0x00000000000a9202 */ /* 0x000fe20000000f00 */
[----:B0-----:R-:W-:-:S10]  /*0b10*/  DMUL R6, R8, UR4 ;  /* 0x0000000408067c28 */ /* 0x001fd40008000000 */
[----:B------:R-:W0:Y:S02]  /*0b20*/  F2F.F32.F64 R6, R6 ;  /* 0x0000000600067310 */ /* 0x000e240000301000 */
[----:B0-----:R-:W-:-:S07]  /*0b30*/  FSEL R8, -R6, R6, !P0 ;  /* 0x0000000606087208 */ /* 0x001fce0004000100 */
.L_x_2:
[----:B------:R-:W0:Y:S01]  /*0b40*/  LDCU UR4, c[0x0][0x3ac] ;  /* 0x00007580ff0477ac */ /* 0x000e220008000800 */
[----:B------:R-:W-:Y:S01]  /*0b50*/  I2F.F64.U32 R2, UR15 ;  /* 0x0000000f00027d12 */ /* 0x000fe20008201800 */
[----:B------:R-:W-:Y:S01]  /*0b60*/  FMUL R0, R8, R8 ;  /* 0x0000000808007220 */ /* 0x000fe20000400000 */
[C---:B------:R-:W-:Y:S01]  /*0b70*/  LOP3.LUT R4, R10.reuse, 0x1, RZ, 0xc0, !PT ;  /* 0x000000010a047812 */ /* 0x040fe200078ec0ff */
[----:B------:R-:W1:Y:S01]  /*0b80*/  LDCU.64 UR18, c[0x0][0x3c0] ;  /* 0x00007800ff1277ac */ /* 0x000e620008000a00 */
[----:B------:R-:W-:Y:S02]  /*0b90*/  VIADD R10, R10, 0x1 ;  /* 0x000000010a0a7836 */ /* 0x000fe40000000000 */
[----:B------:R-:W-:Y:S01]  /*0ba0*/  FFMA R5, R0, R5, -0.0013887860113754868507 ;  /* 0xbab607ed00057423 */ /* 0x000fe20000000005 */
[----:B------:R-:W-:Y:S01]  /*0bb0*/  ISETP.NE.U32.AND P0, PT, R4, 0x1, PT ;  /* 0x000000010400780c */ /* 0x000fe20003f05070 */
[----:B------:R-:W2:Y:S01]  /*0bc0*/  LDCU UR5, c[0x0][0x3dc] ;  /* 0x00007b80ff0577ac */ /* 0x000ea20008000800 */
[----:B------:R-:W-:-:S02]  /*0bd0*/  MOV R4, 0x3e2aaaa8 ;  /* 0x3e2aaaa800047802 */ /* 0x000fc40000000f00 */
[----:B------:R-:W-:Y:S02]  /*0be0*/  FSEL R5, R5, -0.00019574658654164522886, P0 ;  /* 0xb94d415305057808 */ /* 0x000fe40000000000 */
[----:B------:R-:W-:Y:S02]  /*0bf0*/  FSEL R4, -R4, -0.4999999701976776123, !P0 ;  /* 0xbeffffff04047808 */ /* 0x000fe40004000100 */
[----:B------:R-:W-:Y:S01]  /*0c00*/  LOP3.LUT P1, RZ, R10, 0x2, RZ, 0xc0, !PT ;  /* 0x000000020aff7812 */ /* 0x000fe2000782c0ff */
[----:B0-----:R-:W0:Y:S08]  /*0c10*/  I2F.F64 R6, UR4 ;  /* 0x0000000400067d12 */ /* 0x001e300008201c00 */
[----:B-1----:R-:W-:Y:S01]  /*0c20*/  F2F.F64.F32 R12, UR18 ;  /* 0x00000012000c7d10 */ /* 0x002fe20008201800 */
[----:B0-----:R-:W-:-:S07]  /*0c30*/  DFMA R2, R6, -0.5, R2 ;  /* 0xbfe000000602782b */ /* 0x001fce0000000002 */
[----:B--2---:R-:W0:Y:S01]  /*0c40*/  F2F.F64.F32 R14, UR5 ;  /* 0x00000005000e7d10 */ /* 0x004e220008201800 */
[----:B------:R-:W-:-:S05]  /*0c50*/  IMAD.MOV.U32 R7, RZ, RZ, 0x3c0885e4 ;  /* 0x3c0885e4ff077424 */ /* 0x000fca00078e00ff */
[----:B------:R-:W-:-:S05]  /*0c60*/  FSEL R7, R7, 0.041666727513074874878, !P0 ;  /* 0x3d2aaabb07077808 */ /* 0x000fca0004000000 */
[----:B------:R-:W-:Y:S01]  /*0c70*/  FFMA R5, R0, R5, R7 ;  /* 0x0000000500057223 */ /* 0x000fe20000000007 */
[----:B------:R-:W-:-:S03]  /*0c80*/  FSEL R7, R8, 1, !P0 ;  /* 0x3f80000008077808 */ /* 0x000fc60004000000 */
[C---:B------:R-:W-:Y:S01]  /*0c90*/  FFMA R4, R0.reuse, R5, R4 ;  /* 0x0000000500047223 */ /* 0x040fe20000000004 */
[----:B0-----:R-:W-:Y:S01]  /*0ca0*/  DFMA R12, R2, R12, R14 ;  /* 0x0000000c020c722b */ /* 0x001fe2000000000e */
[----:B------:R-:W-:Y:S01]  /*0cb0*/  FFMA R0, R0, R7, RZ ;  /* 0x0000000700007223 */ /* 0x000fe200000000ff */
[----:B------:R-:W0:Y:S01]  /*0cc0*/  LDC R14, c[0x0][0x3bc] ;  /* 0x0000ef00ff0e7b82 */ /* 0x000e220000000800 */
[----:B------:R-:W-:Y:S02]  /*0cd0*/  FMUL R2, R33, -UR19 ;  /* 0x8000001321027c20 */ /* 0x000fe40008400000 */
[----:B------:R-:W-:Y:S01]  /*0ce0*/  FFMA R7, R0, R4, R7 ;  /* 0x0000000400077223 */ /* 0x000fe20000000007 */
[----:B------:R-:W1:Y:S03]  /*0cf0*/  F2F.F32.F64 R6, R12 ;  /* 0x0000000c00067310 */ /* 0x000e660000301000 */
[----:B------:R-:W-:-:S04]  /*0d00*/  @P1 FADD R7, RZ, -R7 ;  /* 0x80000007ff071221 */ /* 0x000fc80000000000 */
[----:B------:R-:W-:-:S05]  /*0d10*/  FMUL R0, R7, R7 ;  /* 0x0000000707007220 */ /* 0x000fca0000400000 */
[----:B------:R-:W-:Y:S01]  /*0d20*/  FSETP.GT.AND P0, PT, R0, 0.5, PT ;  /* 0x3f0000000000780b */ /* 0x000fe20003f04000 */
[----:B------:R-:W-:Y:S01]  /*0d30*/  FMUL R0, R7, UR19 ;  /* 0x0000001307007c20 */ /* 0x000fe20008400000 */
[----:B-1----:R-:W-:Y:S01]  /*0d40*/  FADD R5, R6, UR18 ;  /* 0x0000001206057e21 */ /* 0x002fe20008000000 */
[----:B0-----:R-:W-:-:S10]  /*0d50*/  FMUL R32, R14, UR19 ;  /* 0x000000130e207c20 */ /* 0x001fd40008400000 */
[----:B------:R-:W-:Y:S05]  /*0d60*/  @!P0 BRA `(.L_x_4) ;  /* 0x0000003800d08947 */ /* 0x000fea0003800000 */
[----:B------:R-:W0:Y:S01]  /*0d70*/  S2UR UR5, SR_CgaCtaId ;  /* 0x00000000000579c3 */ /* 0x000e220000008800 */
[----:B------:R-:W-:Y:S01]  /*0d80*/  UMOV UR4, 0x400 ;  /* 0x0000040000047882 */ /* 0x000fe20000000000 */
[----:B------:R-:W-:Y:S01]  /*0d90*/  FSETP.GE.AND P0, PT, R7, RZ, PT ;  /* 0x000000ff0700720b */ /* 0x000fe20003f06000 */
[----:B------:R-:W-:Y:S01]  /*0da0*/  BSSY.RECONVERGENT B0, `(.L_x_5) ;  /* 0x00000a4000007945 */ /* 0x000fe20003800200 */
[----:B0-----:R-:W-:-:S06]  /*0db0*/  ULEA UR4, UR5, UR4, 0x18 ;  /* 0x0000000405047291 */ /* 0x001fcc000f8ec0ff */
[----:B------:R-:W-:-:S05]  /*0dc0*/  LEA R31, R37, UR4, 0x2 ;  /* 0x00000004251f7c11 */ /* 0x000fca000f8e10ff */
[----:B------:R0:W-:Y:S01]  /*0dd0*/  STS [R31], RZ ;  /* 0x000000ff1f007388 */ /* 0x0001e20000000800 */
[----:B------:R-:W-:Y:S05]  /*0de0*/  @!P0 BRA `(.L_x_6) ;  /* 0x0000000400408947 */ /* 0x000fea0003800000 */
[----:B------:R-:W1:Y:S01]  /*0df0*/  LDCU UR4, c[0x0][0x3d8] ;  /* 0x00007b00ff0477ac */ /* 0x000e620008000800 */
[----:B------:R-:W-:Y:S01]  /*0e00*/  VIADD R3, R36, 0x1 ;  /* 0x0000000124037836 */ /* 0x000fe20000000000 */
[----:B------:R-:W-:Y:S01]  /*0e10*/  I2F.F64 R12, UR11 ;  /* 0x0000000b000c7d12 */ /* 0x000fe20008201c00 */
[----:B------:R-:W-:Y:S07]  /*0e20*/  BSSY.RECONVERGENT B1, `(.L_x_7) ;  /* 0x0000029000017945 */ /* 0x000fee0003800200 */
[----:B------:R-:W2:Y:S08]  /*0e30*/  I2F.F64.U32 R8, R3 ;  /* 0x0000000300087312 */ /* 0x000eb00000201800 */
[----:B------:R-:W-:Y:S01]  /*0e40*/  F2F.F64.F32 R14, R14 ;  /* 0x0000000e000e7310 */ /* 0x000fe20000201800 */
[----:B--2---:R-:W-:-:S07]  /*0e50*/  DFMA R8, R12, -0.5, R8 ;  /* 0xbfe000000c08782b */ /* 0x004fce0000000008 */
[----:B-1----:R-:W1:Y:S08]  /*0e60*/  F2F.F64.F32 R16, UR4 ;  /* 0x0000000400107d10 */ /* 0x002e700008201800 */
[----:B------:R-:W2:Y:S01]  /*0e70*/  F2F.F64.F32 R22, R11 ;  /* 0x0000000b00167310 */ /* 0x000ea20000201800 */
[----:B-1----:R-:W-:-:S08]  /*0e80*/  DFMA R8, R14, R8, R16 ;  /* 0x000000080e08722b */ /* 0x002fd00000000010 */
[----:B--2---:R-:W-:Y:S02]  /*0e90*/  DADD R20, R22, R8 ;  /* 0x0000000016147229 */ /* 0x004fe40000000008 */
[----:B------:R-:W1:Y:S08]  /*0ea0*/  I2F.F64.U32 R8, UR8 ;  /* 0x0000000800087d12 */ /* 0x000e700008201800 */
[----:B------:R-:W2:Y:S01]  /*0eb0*/  F2F.F32.F64 R20, R20 ;  /* 0x0000001400147310 */ /* 0x000ea20000301000 */
[----:B-1----:R-:W-:-:S07]  /*0ec0*/  DFMA R8, R12, -0.5, R8 ;  /* 0xbfe000000c08782b */ /* 0x002fce0000000008 */
[----:B--2---:R-:W1:Y:S01]  /*0ed0*/  F2F.F64.F32 R18, R20 ;  /* 0x0000001400127310 */ /* 0x004e620000201800 */
[----:B------:R-:W-:-:S08]  /*0ee0*/  DFMA R8, R8, R14, R16 ;  /* 0x0000000e0808722b */ /* 0x000fd00000000010 */
[----:B------:R-:W-:Y:S02]  /*0ef0*/  DADD R22, R8, R22 ;  /* 0x0000000008167229 */ /* 0x000fe40000000016 */
[----:B-1----:R-:W-:-:S08]  /*0f00*/  DFMA R18, R14, -0.5, R18 ;  /* 0xbfe000000e12782b */ /* 0x002fd00000000012 */
[----:B------:R-:W-:-:S14]  /*0f10*/  DSETP.NEU.AND P0, PT, |R18|, +INF , PT ;  /* 0x7ff000001200742a */ /* 0x000fdc0003f0d200 */
[----:B------:R-:W-:Y:S01]  /*0f20*/  @!P0 DMUL R24, RZ, R18 ;  /* 0x00000012ff188228 */ /* 0x000fe20000000000 */
[----:B------:R-:W-:Y:S01]  /*0f30*/  @!P0 IMAD.MOV.U32 R3, RZ, RZ, 0x1 ;  /* 0x00000001ff038424 */ /* 0x000fe200078e00ff */
[----:B------:R-:W-:Y:S09]  /*0f40*/  @!P0 BRA `(.L_x_8) ;  /* 0x0000000000588947 */ /* 0x000ff20003800000 */
[----:B------:R-:W-:Y:S01]  /*0f50*/  UMOV UR4, 0x6dc9c883 ;  /* 0x6dc9c88300047882 */ /* 0x000fe20000000000 */
[----:B------:R-:W-:Y:S01]  /*0f60*/  UMOV UR5, 0x3fe45f30 ;  /* 0x3fe45f3000057882 */ /* 0x000fe20000000000 */
[C---:B------:R-:W-:Y:S01]  /*0f70*/  DSETP.GE.AND P0, PT, |R18|.reuse, 2.14748364800000000000e+09, PT ;  /* 0x41e000001200742a */ /* 0x040fe20003f06200 */
[----:B------:R-:W-:Y:S01]  /*0f80*/  BSSY.RECONVERGENT B2, `(.L_x_9) ;  /* 0x0000011000027945 */ /* 0x000fe20003800200 */
[----:B------:R-:W-:Y:S01]  /*0f90*/  DMUL R8, R18, UR4 ;  /* 0x0000000412087c28 */ /* 0x000fe20008000000 */
[----:B------:R-:W-:Y:S01]  /*0fa0*/  UMOV UR4, 0x54442d18 ;  /* 0x54442d1800047882 */ /* 0x000fe20000000000 */
[----:B------:R-:W-:-:S04]  /*0fb0*/  UMOV UR5, 0x3ff921fb ;  /* 0x3ff921fb00057882 */ /* 0x000fc80000000000 */
[----:B------:R-:W1:Y:S08]  /*0fc0*/  F2I.F64 R3, R8 ;  /* 0x0000000800037311 */ /* 0x000e700000301100 */
[----:B-1----:R-:W1:Y:S02]  /*0fd0*/  I2F.F64 R24, R3 ;  /* 0x0000000300187312 */ /* 0x002e640000201c00 */
[----:B-1----:R-:W-:Y:S01]  /*0fe0*/  DFMA R10, R24, -UR4, R18 ;  /* 0x80000004180a7c2b */ /* 0x002fe20008000012 */
[----:B------:R-:W-:Y:S01]  /*0ff0*/  UMOV UR4, 0x33145c00 ;  /* 0x33145c0000047882 */ /* 0x000fe20000000000 */
[----:B------:R-:W-:-:S06]  /*1000*/  UMOV UR5, 0x3c91a626 ;  /* 0x3c91a62600057882 */ /* 0x000fcc0000000000 */
[----:B------:R-:W-:Y:S01]  /*1010*/  DFMA R10, R24, -UR4, R10 ;  /* 0x80000004180a7c2b */ /* 0x000fe2000800000a */
[----:B------:R-:W-:Y:S01]  /*1020*/  UMOV UR4, 0x252049c0 ;  /* 0x252049c000047882 */ /* 0x000fe20000000000 */
[----:B------:R-:W-:-:S06]  /*1030*/  UMOV UR5, 0x397b839a ;  /* 0x397b839a00057882 */ /* 0x000fcc0000000000 */
[----:B------:R-:W-:Y:S01]  /*1040*/  DFMA R24, R24, -UR4, R10 ;  /* 0x8000000418187c2b */ /* 0x000fe2000800000a */
[----:B------:R-:W-:Y:S10]  /*1050*/  @!P0 BRA `(.L_x_10) ;  /* 0x00000000000c8947 */ /* 0x000ff40003800000 */
[----:B------:R-:W-:Y:S02]  /*1060*/  MOV R4, R18 ;  /* 0x0000001200047202 */ /* 0x000fe40000000f00 */
[----:B------:R-:W-:-:S07]  /*1070*/  MOV R18, 0x1090 ;  /* 0x0000109000127802 */ /* 0x000fce0000000f00 */
[----:B0-----:R-:W-:Y:S05]  /*1080*/  CALL.REL.NOINC `($_Z35BackProjTransConeArcDisCUDA3dKernelILb1EEvPfyPKfiiiiiiffffffffffff$__internal_trig_reduction_slowpathd) ;  /* 0x0000007800dc7944 */ /* 0x001fea0003c00000 */
.L_x_10:
[----:B------:R-:W-:Y:S05]  /*1090*/  BSYNC.RECONVERGENT B2 ;  /* 0x0000000000027941 */ /* 0x000fea0003800200 */
.L_x_9:
[----:B------:R-:W-:-:S07]  /*10a0*/  VIADD R3, R3, 0x1 ;  /* 0x0000000103037836 */ /* 0x000fce0000000000 */
.L_x_8:
[----:B------:R-:W-:Y:S05]  /*10b0*/  BSYNC.RECONVERGENT B1 ;  /* 0x0000000000017941 */ /* 0x000fea0003800200 */
.L_x_7:
[----:B------:R-:W1:Y:S01]  /*10c0*/  LDCU.64 UR4, c[0x4][0x10] ;  /* 0x01000200ff0477ac */ /* 0x000e620008000a00 */
[----:B------:R-:W-:-:S05]  /*10d0*/  IMAD.SHL.U32 R4, R3, 0x40, RZ ;  /* 0x0000004003047824 */ /* 0x000fca00078e00ff */
[----:B------:R-:W-:-:S04]  /*10e0*/  LOP3.LUT R4, R4, 0x40, RZ, 0xc0, !PT ;  /* 0x0000004004047812 */ /* 0x000fc800078ec0ff */
[----:B-1----:R-:W-:Y:S01]  /*10f0*/  IADD3 R28, P0, PT, R4, UR4, RZ ;  /* 0x00000004041c7c10 */ /* 0x002fe2000ff1e0ff */
[----:B------:R-:W-:Y:S01]  /*1100*/  IMAD.MOV.U32 R34, RZ, RZ, 0x20fd8164 ;  /* 0x20fd8164ff227424 */ /* 0x000fe200078e00ff */
[----:B------:R-:W-:Y:S01]  /*1110*/  LOP3.LUT R4, R3, 0x1, RZ, 0xc0, !PT ;  /* 0x0000000103047812 */ /* 0x000fe200078ec0ff */
[----:B------:R-:W-:Y:S01]  /*1120*/  DMUL R26, R24, R24 ;  /* 0x00000018181a7228 */ /* 0x000fe20000000000 */
[----:B------:R-:W-:Y:S01]  /*1130*/  IADD3.X R29, PT, PT, RZ, UR5, RZ, P0, !PT ;  /* 0x00000005ff1d7c10 */ /* 0x000fe200087fe4ff */
[----:B------:R-:W1:Y:S04]  /*1140*/  LDCU UR4, c[0x0][0x3c8] ;  /* 0x00007900ff0477ac */ /* 0x000e680008000800 */
[----:B------:R-:W2:Y:S04]  /*1150*/  LDG.E.128.CONSTANT R8, desc[UR12][R28.64] ;  /* 0x0000000c1c087981 */ /* 0x000ea8000c1e9d00 */
[----:B------:R-:W3:Y:S04]  /*1160*/  LDG.E.128.CONSTANT R12, desc[UR12][R28.64+0x10] ;  /* 0x0000100c1c0c7981 */ /* 0x000ee8000c1e9d00 */
[----:B------:R-:W4:Y:S01]  /*1170*/  LDG.E.128.CONSTANT R16, desc[UR12][R28.64+0x20] ;  /* 0x0000200c1c107981 */ /* 0x000f22000c1e9d00 */
[----:B------:R-:W-:Y:S01]  /*1180*/  ISETP.NE.U32.AND P0, PT, R4, 0x1, PT ;  /* 0x000000010400780c */ /* 0x000fe20003f05070 */
[----:B------:R-:W-:Y:S01]  /*1190*/  IMAD.MOV.U32 R4, RZ, RZ, 0x3da8ff83 ;  /* 0x3da8ff83ff047424 */ /* 0x000fe200078e00ff */
[----:B------:R-:W-:-:S02]  /*11a0*/  MOV R30, 0x3f800000 ;  /* 0x3f800000001e7802 */ /* 0x000fc40000000f00 */
[----:B------:R-:W-:Y:S02]  /*11b0*/  FSEL R34, R34, -8.06006814911005101289e+34, !P0 ;  /* 0xf9785eba22227808 */ /* 0x000fe40004000000 */
[----:B------:R-:W-:-:S06]  /*11c0*/  FSEL R35, -R4, 0.11223486810922622681, !P0 ;  /* 0x3de5db6504237808 */ /* 0x000fcc0004000100 */
[----:B--2---:R-:W-:-:S08]  /*11d0*/  DFMA R8, R26, R34, R8 ;  /* 0x000000221a08722b */ /* 0x004fd00000000008 */
[C---:B------:R-:W-:Y:S01]  /*11e0*/  DFMA R8, R26.reuse, R8, R10 ;  /* 0x000000081a08722b */ /* 0x040fe2000000000a */
[----:B-1----:R-:W-:Y:S07]  /*11f0*/  F2F.F64.F32 R10, UR4 ;  /* 0x00000004000a7d10 */ /* 0x002fee0008201800 */
[C---:B---3--:R-:W-:Y:S01]  /*1200*/  DFMA R8, R26.reuse, R8, R12 ;  /* 0x000000081a08722b */ /* 0x048fe2000000000c */
[----:B------:R-:W1:Y:S07]  /*1210*/  F2F.F64.F32 R12, R0 ;  /* 0x00000000000c7310 */ /* 0x000e6e0000201800 */
[----:B------:R-:W-:-:S08]  /*1220*/  DFMA R8, R26, R8, R14 ;  /* 0x000000081a08722b */ /* 0x000fd0000000000e */
[----:B----4-:R-:W-:-:S08]  /*1230*/  DFMA R8, R26, R8, R16 ;  /* 0x000000081a08722b */ /* 0x010fd00000000010 */
[----:B------:R-:W-:-:S08]  /*1240*/  DFMA R8, R26, R8, R18 ;  /* 0x000000081a08722b */ /* 0x000fd00000000012 */
[----:B------:R-:W-:Y:S02]  /*1250*/  DFMA R24, R8, R24, R24 ;  /* 0x000000180818722b */ /* 0x000fe40000000018 */
[----:B------:R-:W-:-:S10]  /*1260*/  DFMA R8, R26, R8, 1 ;  /* 0x3ff000001a08742b */ /* 0x000fd40000000008 */
[----:B------:R-:W-:Y:S02]  /*1270*/  FSEL R14, R8, R24, !P0 ;  /* 0x00000018080e7208 */ /* 0x000fe40004000000 */
[----:B------:R-:W-:Y:S02]  /*1280*/  FSEL R15, R9, R25, !P0 ;  /* 0x00000019090f7208 */ /* 0x000fe40004000000 */
[----:B------:R-:W-:-:S04]  /*1290*/  LOP3.LUT P0, RZ, R3, 0x2, RZ, 0xc0, !PT ;  /* 0x0000000203ff7812 */ /* 0x000fc8000780c0ff */
[----:B------:R-:W-:-:S10]  /*12a0*/  DADD R8, RZ, -R14 ;  /* 0x00000000ff087229 */ /* 0x000fd4000000080e */
[----:B------:R-:W-:Y:S02]  /*12b0*/  FSEL R8, R14, R8, !P0 ;  /* 0x000000080e087208 */ /* 0x000fe40004000000 */
[----:B------:R-:W-:-:S06]  /*12c0*/  FSEL R9, R15, R9, !P0 ;  /* 0x000000090f097208 */ /* 0x000fcc0004000000 */
[----:B-1----:R-:W-:Y:S01]  /*12d0*/  DFMA R10, R10, -R8, R12 ;  /* 0x800000080a0a722b */ /* 0x002fe2000000000c */
[----:B------:R-:W-:Y:S10]  /*12e0*/  BRA `(.L_x_11) ;  /* 0x00000004003c7947 */ /* 0x000ff40003800000 */
.L_x_6:
[----:B------:R-:W1:Y:S01]  /*12f0*/  LDCU UR4, c[0x0][0x3d8] ;  /* 0x00007b00ff0477ac */ /* 0x000e620008000800 */
[----:B------:R-:W-:Y:S01]  /*1300*/  I2F.F64 R12, UR11 ;  /* 0x0000000b000c7d12 */ /* 0x000fe20008201c00 */
[----:B------:R-:W-:Y:S07]  /*1310*/  BSSY.RECONVERGENT B1, `(.L_x_12) ;  /* 0x000002a000017945 */ /* 0x000fee0003800200 */
[----:B------:R-:W2:Y:S08]  /*1320*/  I2F.F64.U32 R8, R36 ;  /* 0x0000002400087312 */ /* 0x000eb00000201800 */
[----:B------:R-:W-:Y:S01]  /*1330*/  F2F.F64.F32 R14, R14 ;  /* 0x0000000e000e7310 */ /* 0x000fe20000201800 */
[----:B--2---:R-:W-:-:S07]  /*1340*/  DFMA R8, R12, 0.5, -R8 ;  /* 0x3fe000000c08782b */ /* 0x004fce0000000808 */
[----:B-1----:R-:W1:Y:S01]  /*1350*/  F2F.F64.F32 R16, UR4 ;  /* 0x0000000400107d10 */ /* 0x002e620008201800 */
[----:B------:R-:W-:-:S07]  /*1360*/  DADD R8, R8, -1 ;  /* 0xbff0000008087429 */ /* 0x000fce0000000000 */
[----:B------:R-:W2:Y:S01]  /*1370*/  F2F.F64.F32 R22, R11 ;  /* 0x0000000b00167310 */ /* 0x000ea20000201800 */
[----:B-1----:R-:W-:-:S08]  /*1380*/  DFMA R8, R14, R8, R16 ;  /* 0x000000080e08722b */ /* 0x002fd00000000010 */
[----:B--2---:R-:W-:Y:S02]  /*1390*/  DADD R20, R22, R8 ;  /* 0x0000000016147229 */ /* 0x004fe40000000008 */
[----:B------:R-:W1:Y:S08]  /*13a0*/  I2F.F64.U32 R8, UR8 ;  /* 0x0000000800087d12 */ /* 0x000e700008201800 */
[----:B------:R-:W2:Y:S01]  /*13b0*/  F2F.F32.F64 R20, R20 ;  /* 0x0000001400147310 */ /* 0x000ea20000301000 */
[----:B-1----:R-:W-:-:S07]  /*13c0*/  DFMA R8, R12, 0.5, -R8 ;  /* 0x3fe000000c08782b */ /* 0x002fce0000000808 */
[----:B--2---:R-:W1:Y:S01]  /*13d0*/  F2F.F64.F32 R18, R20 ;  /* 0x0000001400127310 */ /* 0x004e620000201800 */
[----:B------:R-:W-:-:S08]  /*13e0*/  DFMA R8, R14, R8, R16 ;  /* 0x000000080e08722b */ /* 0x000fd00000000010 */
[----:B------:R-:W-:Y:S02]  /*13f0*/  DADD R22, R22, R8 ;  /* 0x0000000016167229 */ /* 0x000fe40000000008 */
[----:B-1----:R-:W-:-:S08]  /*1400*/  DFMA R18, R14, 0.5, R18 ;  /* 0x3fe000000e12782b */ /* 0x002fd00000000012 */
        /* <DEDUP_REMOVED lines=21> */
[----:B------:R-:W-:Y:S01]  /*1560*/  IMAD.MOV.U32 R4, RZ, RZ, R18 ;  /* 0x000000ffff047224 */ /* 0x000fe200078e0012 */
[----:B------:R-:W-:-:S07]  /*1570*/  MOV R18, 0x1590 ;  /* 0x0000159000127802 */ /* 0x000fce0000000f00 */
[----:B0-----:R-:W-:Y:S05]  /*1580*/  CALL.REL.NOINC `($_Z35BackProjTransConeArcDisCUDA3dKernelILb1EEvPfyPKfiiiiiiffffffffffff$__internal_trig_reduction_slowpathd) ;  /* 0x00000074009c7944 */ /* 0x001fea0003c00000 */
.L_x_15:
[----:B------:R-:W-:Y:S05]  /*1590*/  BSYNC.RECONVERGENT B2 ;  /* 0x0000000000027941 */ /* 0x000fea0003800200 */
.L_x_14:
[----:B------:R-:W-:-:S07]  /*15a0*/  IADD3 R3, PT, PT, R3, 0x1, RZ ;  /* 0x0000000103037810 */ /* 0x000fce0007ffe0ff */
.L_x_13:
[----:B------:R-:W-:Y:S05]  /*15b0*/  BSYNC.RECONVERGENT B1 ;  /* 0x0000000000017941 */ /* 0x000fea0003800200 */
.L_x_12:
[----:B------:R-:W1:Y:S01]  /*15c0*/  LDCU.64 UR4, c[0x4][0x10] ;  /* 0x01000200ff0477ac */ /* 0x000e620008000a00 */
[----:B------:R-:W-:-:S05]  /*15d0*/  IMAD.SHL.U32 R4, R3, 0x40, RZ ;  /* 0x0000004003047824 */ /* 0x000fca00078e00ff */
[----:B------:R-:W-:-:S04]  /*15e0*/  LOP3.LUT R4, R4, 0x40, RZ, 0xc0, !PT ;  /* 0x0000004004047812 */ /* 0x000fc800078ec0ff */
[----:B-1----:R-:W-:Y:S02]  /*15f0*/  IADD3 R28, P0, PT, R4, UR4, RZ ;  /* 0x00000004041c7c10 */ /* 0x002fe4000ff1e0ff */
[----:B------:R-:W-:Y:S01]  /*1600*/  MOV R34, 0x20fd8164 ;  /* 0x20fd816400227802 */ /* 0x000fe20000000f00 */
[----:B------:R-:W-:Y:S01]  /*1610*/  DMUL R26, R24, R24 ;  /* 0x00000018181a7228 */ /* 0x000fe20000000000 */
[----:B------:R-:W-:Y:S01]  /*1620*/  LOP3.LUT R4, R3, 0x1, RZ, 0xc0, !PT ;  /* 0x0000000103047812 */ /* 0x000fe200078ec0ff */
[----:B------:R-:W-:Y:S01]  /*1630*/  IMAD.X R29, RZ, RZ, UR5, P0 ;  /* 0x00000005ff1d7e24 */ /* 0x000fe200080e06ff */
[----:B------:R-:W1:Y:S04]  /*1640*/  LDCU UR4, c[0x0][0x3c8] ;  /* 0x00007900ff0477ac */ /* 0x000e680008000800 */
[----:B------:R-:W2:Y:S04]  /*1650*/  LDG.E.128.CONSTANT R8, desc[UR12][R28.64] ;  /* 0x0000000c1c087981 */ /* 0x000ea8000c1e9d00 */
[----:B------:R-:W3:Y:S04]  /*1660*/  LDG.E.128.CONSTANT R12, desc[UR12][R28.64+0x10] ;  /* 0x0000100c1c0c7981 */ /* 0x000ee8000c1e9d00 */
[----:B------:R-:W4:Y:S01]  /*1670*/  LDG.E.128.CONSTANT R16, desc[UR12][R28.64+0x20] ;  /* 0x0000200c1c107981 */ /* 0x000f22000c1e9d00 */
[----:B------:R-:W-:Y:S01]  /*1680*/  ISETP.NE.U32.AND P0, PT, R4, 0x1, PT ;  /* 0x000000010400780c */ /* 0x000fe20003f05070 */
[----:B------:R-:W-:-:S02]  /*1690*/  IMAD.MOV.U32 R4, RZ, RZ, 0x3da8ff83 ;  /* 0x3da8ff83ff047424 */ /* 0x000fc400078e00ff */
[----:B------:R-:W-:Y:S01]  /*16a0*/  IMAD.MOV.U32 R30, RZ, RZ, -0x40800000 ;  /* 0xbf800000ff1e7424 */ /* 0x000fe200078e00ff */
[----:B------:R-:W-:Y:S02]  /*16b0*/  FSEL R34, R34, -8.06006814911005101289e+34, !P0 ;  /* 0xf9785eba22227808 */ /* 0x000fe40004000000 */
[----:B------:R-:W-:-:S06]  /*16c0*/  FSEL R35, -R4, 0.11223486810922622681, !P0 ;  /* 0x3de5db6504237808 */ /* 0x000fcc0004000100 */
[----:B--2---:R-:W-:-:S08]  /*16d0*/  DFMA R8, R26, R34, R8 ;  /* 0x000000221a08722b */ /* 0x004fd00000000008 */
[----:B------:R-:W-:-:S08]  /*16e0*/  DFMA R8, R26, R8, R10 ;  /* 0x000000081a08722b */ /* 0x000fd0000000000a */
[C---:B---3--:R-:W-:Y:S01]  /*16f0*/  DFMA R8, R26.reuse, R8, R12 ;  /* 0x000000081a08722b */ /* 0x048fe2000000000c */
[----:B-1----:R-:W-:Y:S07]  /*1700*/  F2F.F64.F32 R12, UR4 ;  /* 0x00000004000c7d10 */ /* 0x002fee0008201800 */
[C---:B------:R-:W-:Y:S01]  /*1710*/  DFMA R8, R26.reuse, R8, R14 ;  /* 0x000000081a08722b */ /* 0x040fe2000000000e */
[----:B------:R-:W1:Y:S07]  /*1720*/  F2F.F64.F32 R14, R0 ;  /* 0x00000000000e7310 */ /* 0x000e6e0000201800 */
        /* <DEDUP_REMOVED lines=10> */
[----:B-1----:R-:W-:-:S11]  /*17d0*/  DFMA R10, R12, -R10, R14 ;  /* 0x8000000a0c0a722b */ /* 0x002fd6000000000e */
.L_x_11:
[----:B------:R-:W-:Y:S05]  /*17e0*/  BSYNC.RECONVERGENT B0 ;  /* 0x0000000000007941 */ /* 0x000fea0003800200 */
.L_x_5:
[----:B------:R-:W1:Y:S01]  /*17f0*/  F2F.F32.F64 R23, R22 ;  /* 0x0000001600177310 */ /* 0x000e620000301000 */
[----:B------:R-:W-:Y:S07]  /*1800*/  BSSY.RECONVERGENT B0, `(.L_x_16) ;  /* 0x0000041000007945 */ /* 0x000fee0003800200 */
[----:B------:R2:W3:Y:S01]  /*1810*/  F2F.F32.F64 R11, R10 ;  /* 0x0000000a000b7310 */ /* 0x0004e20000301000 */
[C---:B-1----:R-:W-:Y:S01]  /*1820*/  FMUL R3, R23.reuse, 0.63661974668502807617 ;  /* 0x3f22f98317037820 */ /* 0x042fe20000400000 */
[----:B------:R-:W-:-:S06]  /*1830*/  FSETP.GE.AND P0, PT, |R23|, 105615, PT ;  /* 0x47ce47801700780b */ /* 0x000fcc0003f06200 */
[----:B------:R-:W1:Y:S02]  /*1840*/  F2I.NTZ R3, R3 ;  /* 0x0000000300037305 */ /* 0x000e640000203100 */
[----:B-1----:R-:W-:-:S05]  /*1850*/  I2FP.F32.S32 R4, R3 ;  /* 0x0000000300047245 */ /* 0x002fca0000201400 */
[----:B------:R-:W-:-:S04]  /*1860*/  FFMA R9, R4, -1.5707962512969970703, R23 ;  /* 0xbfc90fda04097823 */ /* 0x000fc80000000017 */
[----:B------:R-:W-:-:S04]  /*1870*/  FFMA R9, R4, -7.5497894158615963534e-08, R9 ;  /* 0xb3a2216804097823 */ /* 0x000fc80000000009 */
[----:B------:R-:W-:Y:S01]  /*1880*/  FFMA R4, R4, -5.3903029534742383927e-15, R9 ;  /* 0xa7c234c504047823 */ /* 0x000fe20000000009 */
[----:B--23--:R-:W-:Y:S06]  /*1890*/  @!P0 BRA `(.L_x_17) ;  /* 0x0000000000dc8947 */ /* 0x00cfec0003800000 */
[----:B------:R-:W-:-:S13]  /*18a0*/  FSETP.NEU.AND P0, PT, |R23|, +INF , PT ;  /* 0x7f8000001700780b */ /* 0x000fda0003f0d200 */
[----:B------:R-:W-:Y:S01]  /*18b0*/  @!P0 FMUL R4, RZ, R23 ;  /* 0x00000017ff048220 */ /* 0x000fe20000400000 */
[----:B------:R-:W-:Y:S01]  /*18c0*/  @!P0 MOV R3, RZ ;  /* 0x000000ff00038202 */ /* 0x000fe20000000f00 */
[----:B------:R-:W-:Y:S06]  /*18d0*/  @!P0 BRA `(.L_x_17) ;  /* 0x0000000000cc8947 */ /* 0x000fec0003800000 */
[----:B------:R-:W-:Y:S01]  /*18e0*/  IMAD.SHL.U32 R4, R23, 0x100, RZ ;  /* 0x0000010017047824 */ /* 0x000fe200078e00ff */
[----:B------:R-:W-:Y:S01]  /*18f0*/  MOV R3, R1 ;  /* 0x0000000100037202 */ /* 0x000fe20000000f00 */
[----:B------:R-:W-:Y:S01]  /*1900*/  IMAD.MOV.U32 R10, RZ, RZ, RZ ;  /* 0x000000ffff0a7224 */ /* 0x000fe200078e00ff */
[----:B------:R-:W1:Y:S02]  /*1910*/  LDCU.64 UR18, c[0x4][URZ] ;  /* 0x01000000ff1277ac */ /* 0x000e640008000a00 */
[----:B------:R-:W-:Y:S01]  /*1920*/  LOP3.LUT R15, R4, 0x80000000, RZ, 0xfc, !PT ;  /* 0x80000000040f7812 */ /* 0x000fe200078efcff */
[----:B------:R-:W-:Y:S01]  /*1930*/  UMOV UR5, URZ ;  /* 0x000000ff00057c82 */ /* 0x000fe20008000000 */
[----:B------:R-:W-:-:S05]  /*1940*/  UMOV UR4, URZ ;  /* 0x000000ff00047c82 */ /* 0x000fca0008000000 */
.L_x_18:
[----:B-1----:R-:W-:Y:S02]  /*1950*/  IMAD.U32 R12, RZ, RZ, UR18 ;  /* 0x00000012ff0c7e24 */ /* 0x002fe4000f8e00ff */
        /* <DEDUP_REMOVED lines=8> */
[----:B------:R-:W-:Y:S01]  /*19e0*/  IADD3.X R10, PT, PT, R9, UR5, RZ, P0, !PT ;  /* 0x00000005090a7c10 */ /* 0x000fe200087fe4ff */
[----:B------:R1:W-:Y:S02]  /*19f0*/  STL [R3], R4 ;  /* 0x0000000403007387 */ /* 0x0003e40000100800 */
[----:B-1----:R-:W-:Y:S01]  /*1a00*/  IADD3 R3, PT, PT, R3, 0x4, RZ ;  /* 0x0000000403037810 */ /* 0x002fe20007ffe0ff */
        /* <DEDUP_REMOVED lines=17> */
[C-C-:B------:R-:W-:Y:S01]  /*1b20*/  SHF.L.W.U32.HI R8, R4.reuse, 0x2, R3.reuse ;  /* 0x0000000204087819 */ /* 0x140fe20000010e03 */
[----:B------:R-:W-:Y:S01]  /*1b30*/  IMAD.SHL.U32 R4, R4, 0x4, RZ ;  /* 0x0000000404047824 */ /* 0x000fe200078e00ff */
[----:B------:R-:W-:Y:S02]  /*1b40*/  SHF.R.U32.HI R3, RZ, 0x1e, R3 ;  /* 0x0000001eff037819 */ /* 0x000fe40000011603 */
[----:B------:R-:W-:-:S02]  /*1b50*/  SHF.R.S32.HI R9, RZ, 0x1f, R8 ;  /* 0x0000001fff097819 */ /* 0x000fc40000011408 */
[C---:B------:R-:W-:Y:S02]  /*1b60*/  LEA.HI R3, R8.reuse, R3, RZ, 0x1 ;  /* 0x0000000308037211 */ /* 0x040fe400078f08ff */
[C---:B------:R-:W-:Y:S02]  /*1b70*/  LOP3.LUT R12, R9.reuse, R4, RZ, 0x3c, !PT ;  /* 0x00000004090c7212 */ /* 0x040fe400078e3cff */
[----:B------:R-:W-:Y:S02]  /*1b80*/  LOP3.LUT R13, R9, R8, RZ, 0x3c, !PT ;  /* 0x00000008090d7212 */ /* 0x000fe400078e3cff */
[----:B------:R-:W-:-:S04]  /*1b90*/  LOP3.LUT R4, R8, R23, RZ, 0x3c, !PT ;  /* 0x0000001708047212 */ /* 0x000fc800078e3cff */
[----:B------:R-:W2:Y:S01]  /*1ba0*/  I2F.F64.S64 R12, R12 ;  /* 0x0000000c000c7312 */ /* 0x000ea20000301c00 */
[----:B------:R-:W-:Y:S02]  /*1bb0*/  ISETP.GE.AND P1, PT, R4, RZ, PT ;  /* 0x000000ff0400720c */ /* 0x000fe40003f26270 */
[----:B------:R-:W-:-:S05]  /*1bc0*/  IADD3 R4, PT, PT, -R3, RZ, RZ ;  /* 0x000000ff03047210 */ /* 0x000fca0007ffe1ff */
[----:B------:R-:W-:Y:S01]  /*1bd0*/  @!P0 IMAD.MOV.U32 R3, RZ, RZ, R4 ;  /* 0x000000ffff038224 */ /* 0x000fe200078e0004 */
[----:B--2---:R-:W-:-:S10]  /*1be0*/  DMUL R14, R12, UR4 ;  /* 0x000000040c0e7c28 */ /* 0x004fd40008000000 */
[----:B------:R-:W2:Y:S02]  /*1bf0*/  F2F.F32.F64 R14, R14 ;  /* 0x0000000e000e7310 */ /* 0x000ea40000301000 */
[----:B-12---:R-:W-:-:S07]  /*1c00*/  FSEL R4, -R14, R14, !P1 ;  /* 0x0000000e0e047208 */ /* 0x006fce0004800100 */
.L_x_17:
[----:B------:R-:W-:Y:S05]  /*1c10*/  BSYNC.RECONVERGENT B0 ;  /* 0x0000000000007941 */ /* 0x000fea0003800200 */
.L_x_16:
[----:B------:R-:W-:Y:S01]  /*1c20*/  IMAD.MOV.U32 R15, RZ, RZ, R4 ;  /* 0x000000ffff0f7224 */ /* 0x000fe200078e0004 */
[----:B------:R-:W-:Y:S01]  /*1c30*/  MOV R13, 0x3c190000 ;  /* 0x3c190000000d7802 */ /* 0x000fe20000000f00 */
[----:B------:R-:W-:Y:S01]  /*1c40*/  FMUL R10, R20, 0.63661974668502807617 ;  /* 0x3f22f983140a7820 */ /* 0x000fe20000400000 */
[----:B------:R-:W-:Y:S01]  /*1c50*/  LOP3.LUT R3, R3, 0x1, RZ, 0xc0, !PT ;  /* 0x0000000103037812 */ /* 0x000fe200078ec0ff */
[C---:B------:R-:W-:Y:S01]  /*1c60*/  FMUL R4, R15.reuse, R15 ;  /* 0x0000000f0f047220 */ /* 0x040fe20000400000 */
[----:B------:R-:W-:Y:S01]  /*1c70*/  FSETP.NEU.AND P0, PT, |R15|, 0.00049096695147454738617, PT ;  /* 0x3a00b43c0f00780b */ /* 0x000fe20003f0d200 */
[----:B------:R-:W-:Y:S01]  /*1c80*/  BSSY.RECONVERGENT B0, `(.L_x_19) ;  /* 0x0000045000007945 */ /* 0x000fe20003800200 */
[----:B------:R-:W-:Y:S01]  /*1c90*/  ISETP.NE.U32.AND P1, PT, R3, 0x1, PT ;  /* 0x000000010300780c */ /* 0x000fe20003f25070 */
[C---:B------:R-:W-:Y:S01]  /*1ca0*/  FFMA R9, R4.reuse, R13, 0.003265380859375 ;  /* 0x3b56000004097423 */ /* 0x040fe2000000000d */
[----:B------:R-:W1:Y:S03]  /*1cb0*/  F2I.NTZ R10, R10 ;  /* 0x0000000a000a7305 */ /* 0x000e660000203100 */
[----:B------:R-:W-:-:S04]  /*1cc0*/  FFMA R9, R4, R9, 0.0242919921875 ;  /* 0x3cc7000004097423 */ /* 0x000fc80000000009 */
[----:B------:R-:W-:-:S04]  /*1cd0*/  FFMA R9, R4, R9, 0.053466796875 ;  /* 0x3d5b000004097423 */ /* 0x000fc80000000009 */
[----:B------:R-:W-:-:S04]  /*1ce0*/  FFMA R9, R4, R9, 0.13337790966033935547 ;  /* 0x3e08943804097423 */ /* 0x000fc80000000009 */
[C---:B------:R-:W-:Y:S01]  /*1cf0*/  FFMA R9, R4.reuse, R9, 0.33333230018615722656 ;  /* 0x3eaaaa8804097423 */ /* 0x040fe20000000009 */
[----:B------:R-:W-:Y:S01]  /*1d00*/  FMUL R4, R4, R15 ;  /* 0x0000000f04047220 */ /* 0x000fe20000400000 */
[----:B-1----:R-:W-:-:S03]  /*1d10*/  I2FP.F32.S32 R3, R10 ;  /* 0x0000000a00037245 */ /* 0x002fc60000201400 */
[----:B------:R-:W-:Y:S01]  /*1d20*/  @P0 FFMA R15, R9, R4, R15 ;  /* 0x00000004090f0223 */ /* 0x000fe2000000000f */
[----:B------:R-:W-:Y:S01]  /*1d30*/  FSETP.GE.AND P0, PT, |R20|, 105615, PT ;  /* 0x47ce47801400780b */ /* 0x000fe20003f06200 */
[----:B------:R-:W-:-:S04]  /*1d40*/  FFMA R4, R3, -1.5707962512969970703, R20 ;  /* 0xbfc90fda03047823 */ /* 0x000fc80000000014 */
[----:B------:R-:W1:Y:S01]  /*1d50*/  @!P1 MUFU.RCP R15, -R15 ;  /* 0x8000000f000f9308 */ /* 0x000e620000001000 */
[----:B------:R-:W-:-:S04]  /*1d60*/  FFMA R4, R3, -7.5497894158615963534e-08, R4 ;  /* 0xb3a2216803047823 */ /* 0x000fc80000000004 */
[----:B------:R-:W-:Y:S01]  /*1d70*/  FFMA R3, R3, -5.3903029534742383927e-15, R4 ;  /* 0xa7c234c503037823 */ /* 0x000fe20000000004 */
[----:B-1----:R-:W-:Y:S02]  /*1d80*/  FFMA R8, R0, R15, R2 ;  /* 0x0000000f00087223 */ /* 0x002fe40000000002 */
[----:B------:R-:W-:Y:S05]  /*1d90*/  @!P0 BRA `(.L_x_20) ;  /* 0x0000000000cc8947 */ /* 0x000fea0003800000 */
[----:B------:R-:W-:-:S13]  /*1da0*/  FSETP.NEU.AND P0, PT, |R20|, +INF , PT ;  /* 0x7f8000001400780b */ /* 0x000fda0003f0d200 */
[----:B------:R-:W-:Y:S01]  /*1db0*/  @!P0 FMUL R3, RZ, R20 ;  /* 0x00000014ff038220 */ /* 0x000fe20000400000 */
[----:B------:R-:W-:Y:S01]  /*1dc0*/  @!P0 IMAD.MOV.U32 R10, RZ, RZ, RZ ;  /* 0x000000ffff0a8224 */ /* 0x000fe200078e00ff */
[----:B------:R-:W-:Y:S06]  /*1dd0*/  @!P0 BRA `(.L_x_20) ;  /* 0x0000000000bc8947 */ /* 0x000fec0003800000 */
[----:B------:R-:W1:Y:S01]  /*1de0*/  LDC.64 R18, c[0x4][RZ] ;  /* 0x01000000ff127b82 */ /* 0x000e620000000a00 */
[----:B------:R-:W-:Y:S02]  /*1df0*/  IMAD.SHL.U32 R3, R20, 0x100, RZ ;  /* 0x0000010014037824 */ /* 0x000fe400078e00ff */
[----:B------:R-:W-:Y:S02]  /*1e00*/  HFMA2 R12, -RZ, RZ, 0, 0 ;  /* 0x00000000ff0c7431 */ /* 0x000fe400000001ff */
[----:B------:R-:W-:Y:S01]  /*1e10*/  IMAD.MOV.U32 R4, RZ, RZ, RZ ;  /* 0x000000ffff047224 */ /* 0x000fe200078e00ff */
[----:B------:R-:W-:Y:S01]  /*1e20*/  UMOV UR4, URZ ;  /* 0x000000ff00047c82 */ /* 0x000fe20008000000 */
[----:B------:R-:W-:-:S07]  /*1e30*/  LOP3.LUT R9, R3, 0x80000000, RZ, 0xfc, !PT ;  /* 0x8000000003097812 */ /* 0x000fce00078efcff */
.L_x_21:
[----:B-1----:R-:W-:-:S06]  /*1e40*/  IMAD.WIDE.U32 R14, R4, 0x4, R18 ;  /* 0x00000004040e7825 */ /* 0x002fcc00078e0012 */
[----:B--2---:R-:W2:Y:S01]  /*1e50*/  LDG.E.CONSTANT R14, desc[UR12][R14.64] ;  /* 0x0000000c0e0e7981 */ /* 0x004ea2000c1e9900 */
[C---:B------:R-:W-:Y:S01]  /*1e60*/  IMAD R3, R4.reuse, 0x4, R1 ;  /* 0x0000000404037824 */ /* 0x040fe200078e0201 */
[----:B------:R-:W-:-:S04]  /*1e70*/  IADD3 R4, PT, PT, R4, 0x1, RZ ;  /* 0x0000000104047810 */ /* 0x000fc80007ffe0ff */
[----:B------:R-:W-:Y:S01]  /*1e80*/  ISETP.NE.AND P0, PT, R4, 0x6, PT ;  /* 0x000000060400780c */ /* 0x000fe20003f05270 */
[----:B--2---:R-:W-:-:S03]  /*1e90*/  IMAD.WIDE.U32 R16, R14, R9, RZ ;  /* 0x000000090e107225 */ /* 0x004fc600078e00ff */
[----:B------:R-:W-:-:S04]  /*1ea0*/  IADD3 R10, P1, PT, R16, R12, RZ ;  /* 0x0000000c100a7210 */ /* 0x000fc80007f3e0ff */
[----:B------:R-:W-:Y:S01]  /*1eb0*/  IADD3.X R12, PT, PT, R17, UR4, RZ, P1, !PT ;  /* 0x00000004110c7c10 */ /* 0x000fe20008ffe4ff */
[----:B------:R2:W-:Y:S04]  /*1ec0*/  STL [R3], R10 ;  /* 0x0000000a03007387 */ /* 0x0005e80000100800 */
[----:B------:R-:W-:Y:S05]  /*1ed0*/  @P0 BRA `(.L_x_21) ;  /* 0xfffffffc00d80947 */ /* 0x000fea000383ffff */
[----:B--2---:R-:W-:Y:S01]  /*1ee0*/  SHF.R.U32.HI R10, RZ, 0x17, R20 ;  /* 0x00000017ff0a7819 */ /* 0x004fe20000011614 */
        /* <DEDUP_REMOVED lines=15> */
[C---:B------:R-:W-:Y:S01]  /*1fe0*/  SHF.L.W.U32.HI R9, R4.reuse, 0x2, R3 ;  /* 0x0000000204097819 */ /* 0x040fe20000010e03 */
[----:B------:R-:W-:-:S03]  /*1ff0*/  IMAD.SHL.U32 R4, R4, 0x4, RZ ;  /* 0x0000000404047824 */ /* 0x000fc600078e00ff */
[----:B------:R-:W-:Y:S02]  /*2000*/  SHF.R.S32.HI R10, RZ, 0x1f, R9 ;  /* 0x0000001fff0a7819 */ /* 0x000fe40000011409 */
[----:B------:R-:W-:Y:S02]  /*2010*/  LOP3.LUT R20, R9, R20, RZ, 0x3c, !PT ;  /* 0x0000001409147212 */ /* 0x000fe400078e3cff */
[C---:B------:R-:W-:Y:S02]  /*2020*/  LOP3.LUT R14, R10.reuse, R4, RZ, 0x3c, !PT ;  /* 0x000000040a0e7212 */ /* 0x040fe400078e3cff */
[----:B------:R-:W-:Y:S02]  /*2030*/  LOP3.LUT R15, R10, R9, RZ, 0x3c, !PT ;  /* 0x000000090a0f7212 */ /* 0x000fe400078e3cff */
[----:B------:R-:W-:Y:S02]  /*2040*/  SHF.R.U32.HI R10, RZ, 0x1e, R3 ;  /* 0x0000001eff0a7819 */ /* 0x000fe40000011603 */
[----:B------:R-:W-:-:S02]  /*2050*/  ISETP.GE.AND P1, PT, R20, RZ, PT ;  /* 0x000000ff1400720c */ /* 0x000fc40003f26270 */
[----:B------:R-:W2:Y:S01]  /*2060*/  I2F.F64.S64 R14, R14 ;  /* 0x0000000e000e7312 */ /* 0x000ea20000301c00 */
[----:B------:R-:W-:-:S04]  /*2070*/  LEA.HI R10, R9, R10, RZ, 0x1 ;  /* 0x0000000a090a7211 */ /* 0x000fc800078f08ff */
[----:B------:R-:W-:-:S05]  /*2080*/  IADD3 R3, PT, PT, -R10, RZ, RZ ;  /* 0x000000ff0a037210 */ /* 0x000fca0007ffe1ff */
[----:B------:R-:W-:Y:S01]  /*2090*/  @!P0 IMAD.MOV.U32 R10, RZ, RZ, R3 ;  /* 0x000000ffff0a8224 */ /* 0x000fe200078e0003 */
[----:B--2---:R-:W-:-:S10]  /*20a0*/  DMUL R16, R14, UR4 ;  /* 0x000000040e107c28 */ /* 0x004fd40008000000 */
[----:B------:R-:W2:Y:S02]  /*20b0*/  F2F.F32.F64 R16, R16 ;  /* 0x0000001000107310 */ /* 0x000ea40000301000 */
[----:B-12---:R-:W-:-:S07]  /*20c0*/  FSEL R3, -R16, R16, !P1 ;  /* 0x0000001010037208 */ /* 0x006fce0004800100 */
.L_x_20:
[----:B------:R-:W-:Y:S05]  /*20d0*/  BSYNC.RECONVERGENT B0 ;  /* 0x0000000000007941 */ /* 0x000fea0003800200 */
.L_x_19:
[----:B------:R-:W-:Y:S02]  /*20e0*/  IMAD.MOV.U32 R15, RZ, RZ, R3 ;  /* 0x000000ffff0f7224 */ /* 0x000fe400078e0003 */
[----:B------:R-:W-:Y:S01]  /*20f0*/  FADD R11, R0, -R11 ;  /* 0x8000000b000b7221 */ /* 0x000fe20000000000 */
[----:B------:R-:W-:Y:S01]  /*2100*/  LOP3.LUT R10, R10, 0x1, RZ, 0xc0, !PT ;  /* 0x000000010a0a7812 */ /* 0x000fe200078ec0ff */
[----:B------:R-:W-:Y:S01]  /*2110*/  BSSY.RECONVERGENT B2, `(.L_x_22) ;  /* 0x0000019000027945 */ /* 0x000fe20003800200 */
[C---:B------:R-:W-:Y:S01]  /*2120*/  FMUL R4, R15.reuse, R15 ;  /* 0x0000000f0f047220 */ /* 0x040fe20000400000 */
[----:B------:R-:W-:Y:S01]  /*2130*/  FSETP.NEU.AND P0, PT, |R15|, 0.00049096695147454738617, PT ;  /* 0x3a00b43c0f00780b */ /* 0x000fe20003f0d200 */
[----:B------:R-:W1:Y:S01]  /*2140*/  MUFU.RCP R3, R11 ;  /* 0x0000000b00037308 */ /* 0x000e620000001000 */
[----:B------:R-:W-:Y:S01]  /*2150*/  ISETP.NE.U32.AND P1, PT, R10, 0x1, PT ;  /* 0x000000010a00780c */ /* 0x000fe20003f25070 */
[----:B------:R-:W-:-:S04]  /*2160*/  FFMA R13, R4, R13, 0.003265380859375 ;  /* 0x3b560000040d7423 */ /* 0x000fc8000000000d */
[----:B------:R-:W-:-:S04]  /*2170*/  FFMA R13, R4, R13, 0.0242919921875 ;  /* 0x3cc70000040d7423 */ /* 0x000fc8000000000d */
[----:B------:R-:W-:-:S04]  /*2180*/  FFMA R13, R4, R13, 0.053466796875 ;  /* 0x3d5b0000040d7423 */ /* 0x000fc8000000000d */
[----:B------:R-:W-:-:S04]  /*2190*/  FFMA R13, R4, R13, 0.13337790966033935547 ;  /* 0x3e089438040d7423 */ /* 0x000fc8000000000d */
[C---:B------:R-:W-:Y:S01]  /*21a0*/  FFMA R13, R4.reuse, R13, 0.33333230018615722656 ;  /* 0x3eaaaa88040d7423 */ /* 0x040fe2000000000d */
[----:B------:R-:W-:-:S04]  /*21b0*/  FMUL R4, R4, R15 ;  /* 0x0000000f04047220 */ /* 0x000fc80000400000 */
[----:B------:R-:W-:Y:S01]  /*21c0*/  @P0 FFMA R15, R13, R4, R15 ;  /* 0x000000040d0f0223 */ /* 0x000fe2000000000f */
[----:B------:R-:W-:Y:S01]  /*21d0*/  FCHK P0, R0, R11 ;  /* 0x0000000b00007302 */ /* 0x000fe20000000000 */
[----:B-1----:R-:W-:-:S04]  /*21e0*/  FFMA R4, -R11, R3, 1 ;  /* 0x3f8000000b047423 */ /* 0x002fc80000000103 */
[----:B------:R-:W-:-:S03]  /*21f0*/  FFMA R3, R3, R4, R3 ;  /* 0x0000000403037223 */ /* 0x000fc60000000003 */
[----:B------:R-:W1:Y:S01]  /*2200*/  @!P1 MUFU.RCP R15, -R15 ;  /* 0x8000000f000f9308 */ /* 0x000e620000001000 */
[----:B------:R-:W-:-:S04]  /*2210*/  FFMA R4, R0, R3, RZ ;  /* 0x0000000300047223 */ /* 0x000fc800000000ff */
[----:B------:R-:W-:-:S04]  /*2220*/  FFMA R9, -R11, R4, R0 ;  /* 0x000000040b097223 */ /* 0x000fc80000000100 */
[----:B------:R-:W-:Y:S01]  /*2230*/  FFMA R3, R3, R9, R4 ;  /* 0x0000000903037223 */ /* 0x000fe20000000004 */
[----:B-1----:R-:W-:Y:S01]  /*2240*/  FFMA R27, R0, R15, R2 ;  /* 0x0000000f001b7223 */ /* 0x002fe20000000002 */
[----:B------:R-:W-:Y:S06]  /*2250*/  @!P0 BRA `(.L_x_23) ;  /* 0x0000000000108947 */ /* 0x000fec0003800000 */
[----:B------:R-:W-:Y:S01]  /*2260*/  MOV R4, R11 ;  /* 0x0000000b00047202 */ /* 0x000fe20000000f00 */
[----:B------:R-:W-:Y:S01]  /*2270*/  IMAD.MOV.U32 R3, RZ, RZ, R0 ;  /* 0x000000ffff037224 */ /* 0x000fe200078e0000 */
[----:B------:R-:W-:-:S07]  /*2280*/  MOV R13, 0x22a0 ;  /* 0x000022a0000d7802 */ /* 0x000fce0000000f00 */
[----:B0-----:R-:W-:Y:S05]  /*2290*/  CALL.REL.NOINC `($__internal_0_$__cuda_sm3x_div_rn_noftz_f32_slowpath) ;  /* 0x0000006000bc7944 */ /* 0x001fea0003c00000 */
.L_x_23:
[----:B------:R-:W-:Y:S05]  /*22a0*/  BSYNC.RECONVERGENT B2 ;  /* 0x0000000000027941 */ /* 0x000fea0003800200 */
.L_x_22:
[----:B------:R-:W1:Y:S01]  /*22b0*/  S2R R13, SR_CgaCtaId ;  /* 0x00000000000d7919 */ /* 0x000e620000008800 */
[----:B------:R-:W-:Y:S01]  /*22c0*/  MOV R12, 0x400 ;  /* 0x00000400000c7802 */ /* 0x000fe20000000f00 */
[-C--:B------:R-:W-:Y:S01]  /*22d0*/  FMUL R11, R6, R3.reuse ;  /* 0x00000003060b7220 */ /* 0x080fe20000400000 */
[----:B------:R-:W-:Y:S01]  /*22e0*/  ISETP.NE.AND P0, PT, R37, RZ, PT ;  /* 0x000000ff2500720c */ /* 0x000fe20003f05270 */
[----:B------:R-:W-:Y:S01]  /*22f0*/  FMUL R3, R5, R3 ;  /* 0x0000000305037220 */ /* 0x000fe20000400000 */
[C---:B------:R-:W-:Y:S01]  /*2300*/  IADD3 R6, PT, PT, R12.reuse, 0x400, RZ ;  /* 0x000004000c067810 */ /* 0x040fe20007ffe0ff */
[C---:B------:R-:W-:Y:S01]  /*2310*/  VIADD R4, R12.reuse, 0xc00 ;  /* 0x00000c000c047836 */ /* 0x040fe20000000000 */
[----:B------:R-:W-:Y:S05]  /*2320*/  WARPSYNC.ALL ;  /* 0x0000000000007948 */ /* 0x000fea0003800000 */
[----:B------:R-:W-:Y:S01]  /*2330*/  VIADD R9, R12, 0x800 ;  /* 0x000008000c097836 */ /* 0x000fe20000000000 */
[----:B-1----:R-:W-:-:S02]  /*2340*/  LEA R4, R13, R4, 0x18 ;  /* 0x000000040d047211 */ /* 0x002fc400078ec0ff */
[C---:B------:R-:W-:Y:S02]  /*2350*/  LEA R6, R13.reuse, R6, 0x18 ;  /* 0x000000060d067211 */ /* 0x040fe400078ec0ff */
[----:B------:R-:W-:Y:S01]  /*2360*/  LEA R10, R13, R9, 0x18 ;  /* 0x000000090d0a7211 */ /* 0x000fe200078ec0ff */
[----:B------:R-:W-:Y:S01]  /*2370*/  IMAD R4, R37, 0x4, R4 ;  /* 0x0000000425047824 */ /* 0x000fe200078e0204 */
[----:B------:R-:W-:Y:S02]  /*2380*/  @!P0 LEA R13, R13, R12, 0x18 ;  /* 0x0000000c0d0d8211 */ /* 0x000fe400078ec0ff */
[C---:B------:R-:W-:Y:S01]  /*2390*/  LEA R6, R37.reuse, R6, 0x2 ;  /* 0x0000000625067211 */ /* 0x040fe200078e10ff */
[----:B------:R-:W-:Y:S02]  /*23a0*/  IMAD R10, R37, 0x4, R10 ;  /* 0x00000004250a7824 */ /* 0x000fe400078e020a */
[----:B------:R-:W-:Y:S04]  /*23b0*/  @!P0 STS [R13+0xc00], R8 ;  /* 0x000c00080d008388 */ /* 0x000fe80000000800 */
[----:B------:R-:W-:Y:S04]  /*23c0*/  STS [R4+0x4], R27 ;  /* 0x0000041b04007388 */ /* 0x000fe80000000800 */
[----:B------:R-:W-:Y:S04]  /*23d0*/  STS [R6], R11 ;  /* 0x0000000b06007388 */ /* 0x000fe80000000800 */
[----:B------:R1:W-:Y:S01]  /*23e0*/  STS [R10], R3 ;  /* 0x000000030a007388 */ /* 0x0003e20000000800 */
[----:B------:R-:W2:Y:S01]  /*23f0*/  LDCU.64 UR18, c[0x0][0x398] ;  /* 0x00007300ff1277ac */ /* 0x000ea20008000a00 */
[----:B------:R-:W3:Y:S01]  /*2400*/  LDCU UR5, c[0x0][0x3b0] ;  /* 0x00007600ff0577ac */ /* 0x000ee20008000800 */
[----:B------:R-:W4:Y:S01]  /*2410*/  LDCU UR11, c[0x0][0x3cc] ;  /* 0x00007980ff0b77ac */ /* 0x000f220008000800 */
[----:B--2---:R-:W-:-:S02]  /*2420*/  UIADD3 UR4, UPT, UPT, -UR18, URZ, URZ ;  /* 0x000000ff12047290 */ /* 0x004fc4000fffe1ff */
[----:B-1----:R-:W1:Y:S01]  /*2430*/  I2F.F64 R10, UR18 ;  /* 0x00000012000a7d12 */ /* 0x002e620008201c00 */
[----:B------:R-:W-:-:S07]  /*2440*/  UISETP.NE.AND UP0, UPT, UR19, URZ, UPT ;  /* 0x000000ff1300728c */ /* 0x000fce000bf05270 */
[----:B------:R-:W2:Y:S01]  /*2450*/  I2F.F64 R4, UR4 ;  /* 0x0000000400047d12 */ /* 0x000ea20008201c00 */
[----:B-1----:R-:W-:-:S07]  /*2460*/  DMUL R10, R10, 0.5 ;  /* 0x3fe000000a0a7828 */ /* 0x002fce0000000000 */
[----:B---3--:R-:W-:Y:S01]  /*2470*/  F2F.F64.F32 R52, UR5 ;  /* 0x0000000500347d10 */ /* 0x008fe20008201800 */
[----:B--2---:R-:W-:-:S07]  /*2480*/  DMUL R4, R4, 0.5 ;  /* 0x3fe0000004047828 */ /* 0x004fce0000000000 */
[----:B----4-:R-:W1:Y:S02]  /*2490*/  F2F.F64.F32 R8, UR11 ;  /* 0x0000000b00087d10 */ /* 0x010e640008201800 */
[--C-:B-1----:R-:W-:Y:S02]  /*24a0*/  DFMA R10, R52, R10, R8.reuse ;  /* 0x0000000a340a722b */ /* 0x102fe40000000008 */
[----:B------:R-:W-:Y:S01]  /*24b0*/  DFMA R4, R4, R52, R8 ;  /* 0x000000340404722b */ /* 0x000fe20000000008 */
[----:B------:R-:W-:Y:S06]  /*24c0*/  BAR.SYNC.DEFER_BLOCKING 0x0 ;  /* 0x0000000000007b1d */ /* 0x000fec0000010000 */
[----:B------:R-:W-:Y:S05]  /*24d0*/  BRA.U !UP0, `(.L_x_24) ;  /* 0x0000002108a87547 */ /* 0x000fea000b800000 */
[----:B------:R-:W1:Y:S01]  /*24e0*/  LDCU UR5, c[0x0][0x3b8] ;  /* 0x00007700ff0577ac */ /* 0x000e620008000800 */
[----:B------:R-:W-:Y:S01]  /*24f0*/  F2F.F32.F64 R3, R10 ;  /* 0x0000000a00037310 */ /* 0x000fe20000301000 */
[----:B------:R-:W-:Y:S01]  /*2500*/  I2FP.F32.S32 R26, UR18 ;  /* 0x00000012001a7c45 */ /* 0x000fe20008201400 */
[----:B------:R-:W2:Y:S01]  /*2510*/  LDCU UR4, c[0x0][0x3a0] ;  /* 0x00007400ff0477ac */ /* 0x000ea20008000800 */
[----:B------:R-:W-:Y:S01]  /*2520*/  MOV R24, RZ ;  /* 0x000000ff00187202 */ /* 0x000fe20000000f00 */
[----:B------:R-:W3:Y:S04]  /*2530*/  LDCU UR11, c[0x0][0x3d4] ;  /* 0x00007a80ff0b77ac */ /* 0x000ee80008000800 */
[----:B------:R4:W-:Y:S08]  /*2540*/  F2F.F32.F64 R5, R4 ;  /* 0x0000000400057310 */ /* 0x0009f00000301000 */
[----:B------:R-:W-:Y:S01]  /*2550*/  I2F.F64.U32 R18, UR8 ;  /* 0x0000000800127d12 */ /* 0x000fe20008201800 */
[----:B----4-:R-:W-:Y:S01]  /*2560*/  IMAD.MOV.U32 R4, RZ, RZ, RZ ;  /* 0x000000ffff047224 */ /* 0x010fe200078e00ff */
[----:B--2---:R-:W-:-:S06]  /*2570*/  I2FP.F32.S32 R25, UR4 ;  /* 0x0000000400197c45 */ /* 0x004fcc0008201400 */
[----:B-1----:R-:W-:Y:S01]  /*2580*/  F2F.F64.F32 R8, UR5 ;  /* 0x0000000500087d10 */ /* 0x002fe20008201800 */
[----:B------:R-:W-:-:S07]  /*2590*/  UIADD3 UR5, UPT, UPT, -UR4, URZ, URZ ;  /* 0x000000ff04057290 */ /* 0x000fce000fffe1ff */
[----:B------:R-:W1:Y:S08]  /*25a0*/  I2F.F64 R14, UR4 ;  /* 0x00000004000e7d12 */ /* 0x000e700008201c00 */
[----:B------:R-:W2:Y:S01]  /*25b0*/  I2F.F64 R16, UR5 ;  /* 0x0000000500107d12 */ /* 0x000ea20008201c00 */
[----:B-1----:R-:W-:-:S07]  /*25c0*/  DMUL R14, R14, 0.5 ;  /* 0x3fe000000e0e7828 */ /* 0x002fce0000000000 */
[----:B---3--:R-:W1:Y:S01]  /*25d0*/  F2F.F64.F32 R12, UR11 ;  /* 0x0000000b000c7d10 */ /* 0x008e620008201800 */
[----:B------:R-:W3:Y:S01]  /*25e0*/  LDCU UR11, c[0x0][0x3a8] ;  /* 0x00007500ff0b77ac */ /* 0x000ee20008000800 */
[----:B--2---:R-:W-:-:S06]  /*25f0*/  DMUL R10, R16, 0.5 ;  /* 0x3fe00000100a7828 */ /* 0x004fcc0000000000 */
[----:B------:R-:W-:Y:S01]  /*2600*/  I2F.F64 R42, UR19 ;  /* 0x00000013002a7d12 */ /* 0x000fe20008201c00 */
[----:B-1----:R-:W-:-:S07]  /*2610*/  DFMA R16, R8, R14, R12 ;  /* 0x0000000e0810722b */ /* 0x002fce000000000c */
[----:B------:R-:W-:Y:S01]  /*2620*/  F2F.F64.F32 R40, R5 ;  /* 0x0000000500287310 */ /* 0x000fe20000201800 */
[----:B------:R-:W-:Y:S01]  /*2630*/  DFMA R10, R8, R10, R12 ;  /* 0x0000000a080a722b */ /* 0x000fe2000000000c */
[C---:B------:R-:W-:Y:S01]  /*2640*/  FMUL R8, R0.reuse, R3 ;  /* 0x0000000300087220 */ /* 0x040fe20000400000 */
[----:B------:R-:W-:-:S05]  /*2650*/  FMUL R9, R0, R5 ;  /* 0x0000000500097220 */ /* 0x000fca0000400000 */
[----:B---3--:R-:W1:Y:S08]  /*2660*/  I2F.F64 R38, UR11 ;  /* 0x0000000b00267d12 */ /* 0x008e700008201c00 */
[----:B------:R2:W3:Y:S01]  /*2670*/  F2F.F32.F64 R16, R16 ;  /* 0x0000001000107310 */ /* 0x0004e20000301000 */
[----:B-1----:R-:W-:-:S07]  /*2680*/  DFMA R38, R38, 0.5, -R18 ;  /* 0x3fe000002626782b */ /* 0x002fce0000000812 */
[----:B------:R2:W1:Y:S04]  /*2690*/  F2F.F32.F64 R15, R10 ;  /* 0x0000000a000f7310 */ /* 0x0004680000301000 */
.L_x_80:
[----:B------:R-:W-:Y:S05]  /*26a0*/  YIELD ;  /* 0x0000000000007946 */ /* 0x000fea0003800000 */
[----:B------:R-:W4:Y:S01]  /*26b0*/  LDCU UR4, c[0x0][0x39c] ;  /* 0x00007380ff0477ac */ /* 0x000f220008000800 */
[----:B------:R-:W-:Y:S01]  /*26c0*/  IMAD.IADD R5, R37, 0x1, R4 ;  /* 0x0000000125057824 */ /* 0x000fe200078e0204 */
[----:B------:R-:W-:Y:S04]  /*26d0*/  BSSY B2, `(.L_x_25) ;  /* 0x0000204000027945 */ /* 0x000fe80003800000 */
[----:B----4-:R-:W-:-:S13]  /*26e0*/  ISETP.GE.AND P0, PT, R5, UR4, PT ;  /* 0x0000000405007c0c */ /* 0x010fda000bf06270 */
[----:B-1----:R-:W-:Y:S05]  /*26f0*/  @P0 BRA `(.L_x_26) ;  /* 0x0000002000040947 */ /* 0x002fea0003800000 */
[----:B------:R-:W4:Y:S01]  /*2700*/  LDCU UR4, c[0x0][0x3b4] ;  /* 0x00007680ff0477ac */ /* 0x000f220008000800 */
[----:B--2---:R-:W2:Y:S01]  /*2710*/  I2F.F64 R10, R5 ;  /* 0x00000005000a7312 */ /* 0x004ea20000201c00 */
[----:B------:R-:W-:Y:S01]  /*2720*/  BSSY.RECONVERGENT B3, `(.L_x_27) ;  /* 0x0000017000037945 */ /* 0x000fe20003800200 */
[----:B------:R-:W0:Y:S01]  /*2730*/  LDCU UR5, c[0x0][0x3d0] ;  /* 0x00007a00ff0577ac */ /* 0x000e220008000800 */
[----:B--2---:R-:W-:-:S05]  /*2740*/  DFMA R10, R42, 0.5, -R10 ;  /* 0x3fe000002a0a782b */ /* 0x004fca000000080a */
[----:B----4-:R-:W-:Y:S03]  /*2750*/  F2F.F64.F32 R12, UR4 ;  /* 0x00000004000c7d10 */ /* 0x010fe60008201800 */
[----:B------:R-:W-:-:S05]  /*2760*/  DADD R10, R10, -0.5 ;  /* 0xbfe000000a0a7429 */ /* 0x000fca0000000000 */
[----:B0-----:R-:W0:Y:S03]  /*2770*/  F2F.F64.F32 R18, UR5 ;  /* 0x0000000500127d10 */ /* 0x001e260008201800 */
[----:B0-----:R-:W-:-:S10]  /*2780*/  DFMA R12, R10, R12, R18 ;  /* 0x0000000c0a0c722b */ /* 0x001fd40000000012 */
[----:B------:R-:W0:Y:S02]  /*2790*/  F2F.F32.F64 R12, R12 ;  /* 0x0000000c000c7310 */ /* 0x000e240000301000 */
[----:B0-----:R-:W-:Y:S01]  /*27a0*/  FADD R10, -R0, R12 ;  /* 0x0000000c000a7221 */ /* 0x001fe20000000100 */
[----:B------:R-:W-:-:S05]  /*27b0*/  FMUL R6, R2, R12 ;  /* 0x0000000c02067220 */ /* 0x000fca0000400000 */
[----:B------:R-:W0:Y:S01]  /*27c0*/  MUFU.RCP R11, R10 ;  /* 0x0000000a000b7308 */ /* 0x000e220000001000 */
[----:B------:R-:W-:-:S07]  /*27d0*/  FADD R3, -R9, R6 ;  /* 0x0000000609037221 */ /* 0x000fce0000000100 */
[----:B------:R-:W2:Y:S01]  /*27e0*/  FCHK P0, R3, R10 ;  /* 0x0000000a03007302 */ /* 0x000ea20000000000 */
[----:B0-----:R-:W-:-:S04]  /*27f0*/  FFMA R4, -R10, R11, 1 ;  /* 0x3f8000000a047423 */ /* 0x001fc8000000010b */
[----:B------:R-:W-:-:S04]  /*2800*/  FFMA R4, R11, R4, R11 ;  /* 0x000000040b047223 */ /* 0x000fc8000000000b */
[----:B------:R-:W-:-:S04]  /*2810*/  FFMA R17, R3, R4, RZ ;  /* 0x0000000403117223 */ /* 0x000fc800000000ff */
[----:B------:R-:W-:-:S04]  /*2820*/  FFMA R11, -R10, R17, R3 ;  /* 0x000000110a0b7223 */ /* 0x000fc80000000103 */
[----:B------:R-:W-:Y:S01]  /*2830*/  FFMA R17, R4, R11, R17 ;  /* 0x0000000b04117223 */ /* 0x000fe20000000011 */
[----:B--2---:R-:W-:Y:S06]  /*2840*/  @!P0 BRA `(.L_x_28) ;  /* 0x0000000000108947 */ /* 0x004fec0003800000 */
[----:B------:R-:W-:Y:S01]  /*2850*/  IMAD.MOV.U32 R4, RZ, RZ, R10 ;  /* 0x000000ffff047224 */ /* 0x000fe200078e000a */
[----:B------:R-:W-:-:S07]  /*2860*/  MOV R13, 0x2880 ;  /* 0x00002880000d7802 */ /* 0x000fce0000000f00 */
[----:B-1-3--:R-:W-:Y:S05]  /*2870*/  CALL.REL.NOINC `($__internal_0_$__cuda_sm3x_div_rn_noftz_f32_slowpath) ;  /* 0x0000005c00447944 */ /* 0x00afea0003c00000 */
[----:B------:R-:W-:-:S07]  /*2880*/  MOV R17, R3 ;  /* 0x0000000300117202 */ /* 0x000fce0000000f00 */
.L_x_28:
[----:B------:R-:W-:Y:S05]  /*2890*/  BSYNC.RECONVERGENT B3 ;  /* 0x0000000000037941 */ /* 0x000fea0003800200 */
.L_x_27:
[----:B------:R-:W0:Y:S01]  /*28a0*/  MUFU.RCP R3, R10 ;  /* 0x0000000a00037308 */ /* 0x000e220000001000 */
[----:B------:R-:W-:Y:S01]  /*28b0*/  FADD R11, -R8, R6 ;  /* 0x00000006080b7221 */ /* 0x000fe20000000100 */
[----:B------:R-:W-:Y:S06]  /*28c0*/  BSSY.RECONVERGENT B3, `(.L_x_29) ;  /* 0x000000d000037945 */ /* 0x000fec0003800200 */
        /* <DEDUP_REMOVED lines=8> */
[----:B------:R-:W-:Y:S01]  /*2950*/  MOV R13, 0x2980 ;  /* 0x00002980000d7802 */ /* 0x000fe20000000f00 */
[----:B------:R-:W-:-:S07]  /*2960*/  IMAD.MOV.U32 R4, RZ, RZ, R10 ;  /* 0x000000ffff047224 */ /* 0x000fce00078e000a */
[----:B-1-3--:R-:W-:Y:S05]  /*2970*/  CALL.REL.NOINC `($__internal_0_$__cuda_sm3x_div_rn_noftz_f32_slowpath) ;  /* 0x0000005c00047944 */ /* 0x00afea0003c00000 */
[----:B------:R-:W-:-:S07]  /*2980*/  MOV R6, R3 ;  /* 0x0000000300067202 */ /* 0x000fce0000000f00 */
.L_x_30:
[----:B------:R-:W-:Y:S05]  /*2990*/  BSYNC.RECONVERGENT B3 ;  /* 0x0000000000037941 */ /* 0x000fea0003800200 */
.L_x_29:
[----:B------:R-:W-:Y:S01]  /*29a0*/  FADD R12, R0, -R12 ;  /* 0x8000000c000c7221 */ /* 0x000fe20000000000 */
[----:B------:R-:W-:Y:S03]  /*29b0*/  BSSY.RECONVERGENT B3, `(.L_x_31) ;  /* 0x000000e000037945 */ /* 0x000fe60003800200 */
[----:B------:R-:W0:Y:S08]  /*29c0*/  MUFU.RCP R3, R12 ;  /* 0x0000000c00037308 */ /* 0x000e300000001000 */
        /* <DEDUP_REMOVED lines=12> */
.L_x_32:
[----:B------:R-:W-:Y:S05]  /*2a90*/  BSYNC.RECONVERGENT B3 ;  /* 0x0000000000037941 */ /* 0x000fea0003800200 */
.L_x_31:
[----:B------:R-:W0:Y:S01]  /*2aa0*/  MUFU.RCP R11, R26 ;  /* 0x0000001a000b7308 */ /* 0x000e220000001000 */
[----:B------:R-:W-:Y:S01]  /*2ab0*/  FADD R3, R6, -R17 ;  /* 0x8000001106037221 */ /* 0x000fe20000000000 */
[----:B------:R-:W-:Y:S06]  /*2ac0*/  BSSY.RECONVERGENT B3, `(.L_x_33) ;  /* 0x000000e000037945 */ /* 0x000fec0003800200 */
[----:B------:R-:W2:Y:S01]  /*2ad0*/  FCHK P0, R3, R26 ;  /* 0x0000001a03007302 */ /* 0x000ea20000000000 */
[----:B0-----:R-:W-:-:S04]  /*2ae0*/  FFMA R10, -R26, R11, 1 ;  /* 0x3f8000001a0a7423 */ /* 0x001fc8000000010b */
[----:B------:R-:W-:Y:S01]  /*2af0*/  FFMA R6, R11, R10, R11 ;  /* 0x0000000a0b067223 */ /* 0x000fe2000000000b */
[----:B-1----:R-:W-:-:S03]  /*2b00*/  FMUL R10, R4, R15 ;  /* 0x0000000f040a7220 */ /* 0x002fc60000400000 */
[----:B------:R-:W-:-:S04]  /*2b10*/  FFMA R23, R3, R6, RZ ;  /* 0x0000000603177223 */ /* 0x000fc800000000ff */
[----:B------:R-:W-:-:S04]  /*2b20*/  FFMA R11, -R26, R23, R3 ;  /* 0x000000171a0b7223 */ /* 0x000fc80000000103 */
[----:B------:R-:W-:Y:S01]  /*2b30*/  FFMA R23, R6, R11, R23 ;  /* 0x0000000b06177223 */ /* 0x000fe20000000017 */
[----:B---3--:R-:W-:Y:S01]  /*2b40*/  FMUL R11, R4, R16 ;  /* 0x00000010040b7220 */ /* 0x008fe20000400000 */
[----:B--2---:R-:W-:Y:S06]  /*2b50*/  @!P0 BRA `(.L_x_34) ;  /* 0x0000000000108947 */ /* 0x004fec0003800000 */
[----:B------:R-:W-:Y:S01]  /*2b60*/  IMAD.MOV.U32 R4, RZ, RZ, R26 ;  /* 0x000000ffff047224 */ /* 0x000fe200078e001a */
[----:B------:R-:W-:-:S07]  /*2b70*/  MOV R13, 0x2b90 ;  /* 0x00002b90000d7802 */ /* 0x000fce0000000f00 */
[----:B------:R-:W-:Y:S05]  /*2b80*/  CALL.REL.NOINC `($__internal_0_$__cuda_sm3x_div_rn_noftz_f32_slowpath) ;  /* 0x0000005800807944 */ /* 0x000fea0003c00000 */
[----:B------:R-:W-:-:S07]  /*2b90*/  IMAD.MOV.U32 R23, RZ, RZ, R3 ;  /* 0x000000ffff177224 */ /* 0x000fce00078e0003 */
.L_x_34:
[----:B------:R-:W-:Y:S05]  /*2ba0*/  BSYNC.RECONVERGENT B3 ;  /* 0x0000000000037941 */ /* 0x000fea0003800200 */
.L_x_33:
[----:B------:R-:W0:Y:S01]  /*2bb0*/  MUFU.RCP R4, R25 ;  /* 0x0000001900047308 */ /* 0x000e220000001000 */
[----:B------:R-:W-:Y:S01]  /*2bc0*/  FADD R3, -R10, R11 ;  /* 0x0000000b0a037221 */ /* 0x000fe20000000100 */
[----:B------:R-:W-:Y:S06]  /*2bd0*/  BSSY.RECONVERGENT B3, `(.L_x_35) ;  /* 0x000000c000037945 */ /* 0x000fec0003800200 */
[----:B------:R-:W1:Y:S01]  /*2be0*/  FCHK P0, R3, R25 ;  /* 0x0000001903007302 */ /* 0x000e620000000000 */
[----:B0-----:R-:W-:-:S04]  /*2bf0*/  FFMA R13, -R25, R4, 1 ;  /* 0x3f800000190d7423 */ /* 0x001fc80000000104 */
[----:B------:R-:W-:-:S04]  /*2c00*/  FFMA R4, R4, R13, R4 ;  /* 0x0000000d04047223 */ /* 0x000fc80000000004 */
[----:B------:R-:W-:-:S04]  /*2c10*/  FFMA R13, R3, R4, RZ ;  /* 0x00000004030d7223 */ /* 0x000fc800000000ff */
[----:B------:R-:W-:-:S04]  /*2c20*/  FFMA R22, -R25, R13, R3 ;  /* 0x0000000d19167223 */ /* 0x000fc80000000103 */
[----:B------:R-:W-:Y:S01]  /*2c30*/  FFMA R22, R4, R22, R13 ;  /* 0x0000001604167223 */ /* 0x000fe2000000000d */
[----:B-1----:R-:W-:Y:S06]  /*2c40*/  @!P0 BRA `(.L_x_36) ;  /* 0x0000000000108947 */ /* 0x002fec0003800000 */
[----:B------:R-:W-:Y:S02]  /*2c50*/  MOV R4, R25 ;  /* 0x0000001900047202 */ /* 0x000fe40000000f00 */
[----:B------:R-:W-:-:S07]  /*2c60*/  MOV R13, 0x2c80 ;  /* 0x00002c80000d7802 */ /* 0x000fce0000000f00 */
[----:B------:R-:W-:Y:S05]  /*2c70*/  CALL.REL.NOINC `($__internal_0_$__cuda_sm3x_div_rn_noftz_f32_slowpath) ;  /* 0x0000005800447944 */ /* 0x000fea0003c00000 */
[----:B------:R-:W-:-:S07]  /*2c80*/  IMAD.MOV.U32 R22, RZ, RZ, R3 ;  /* 0x000000ffff167224 */ /* 0x000fce00078e0003 */
.L_x_36:
[----:B------:R-:W-:Y:S05]  /*2c90*/  BSYNC.RECONVERGENT B3 ;  /* 0x0000000000037941 */ /* 0x000fea0003800200 */
.L_x_35:
[----:B------:R-:W-:Y:S01]  /*2ca0*/  IMAD.U32 R18, RZ, RZ, UR6 ;  /* 0x00000006ff127e24 */ /* 0x000fe2000f8e00ff */
[----:B------:R-:W-:Y:S01]  /*2cb0*/  MOV R19, UR7 ;  /* 0x0000000700137c02 */ /* 0x000fe20008000f00 */
[----:B------:R-:W0:Y:S04]  /*2cc0*/  LDCU UR4, c[0x0][0x3d8] ;  /* 0x00007b00ff0477ac */ /* 0x000e280008000800 */
[----:B------:R-:W0:Y:S01]  /*2cd0*/  LDG.E.CONSTANT R18, desc[UR12][R18.64] ;  /* 0x0000000c12127981 */ /* 0x000e22000c1e9900 */
[----:B------:R-:W-:Y:S02]  /*2ce0*/  IMAD.MOV.U32 R6, RZ, RZ, 0x501502f9 ;  /* 0x501502f9ff067424 */ /* 0x000fe400078e00ff */
[----:B0-----:R-:W-:-:S05]  /*2cf0*/  FADD R20, R18, UR4 ;  /* 0x0000000412147e21 */ /* 0x001fca0008000000 */
[----:B------:R-:W-:-:S13]  /*2d00*/  FSETP.NEU.AND P0, PT, R20, RZ, PT ;  /* 0x000000ff1400720b */ /* 0x000fda0003f0d000 */
[----:B------:R-:W-:Y:S05]  /*2d10*/  @!P0 BRA `(.L_x_37) ;  /* 0x0000000400888947 */ /* 0x000fea0003800000 */
[C---:B------:R-:W-:Y:S01]  /*2d20*/  FMUL R3, R20.reuse, 0.63661974668502807617 ;  /* 0x3f22f98314037820 */ /* 0x040fe20000400000 */
[----:B------:R-:W-:-:S05]  /*2d30*/  FSETP.GE.AND P0, PT, |R20|, 105615, PT ;  /* 0x47ce47801400780b */ /* 0x000fca0003f06200 */
[----:B------:R-:W0:Y:S02]  /*2d40*/  F2I.NTZ R3, R3 ;  /* 0x0000000300037305 */ /* 0x000e240000203100 */
[----:B0-----:R-:W-:-:S05]  /*2d50*/  I2FP.F32.S32 R13, R3 ;  /* 0x00000003000d7245 */ /* 0x001fca0000201400 */
[----:B------:R-:W-:-:S04]  /*2d60*/  FFMA R4, R13, -1.5707962512969970703, R20 ;  /* 0xbfc90fda0d047823 */ /* 0x000fc80000000014 */
[----:B------:R-:W-:-:S04]  /*2d70*/  FFMA R4, R13, -7.5497894158615963534e-08, R4 ;  /* 0xb3a221680d047823 */ /* 0x000fc80000000004 */
[----:B------:R-:W-:Y:S01]  /*2d80*/  FFMA R4, R13, -5.3903029534742383927e-15, R4 ;  /* 0xa7c234c50d047823 */ /* 0x000fe20000000004 */
[----:B------:R-:W-:Y:S06]  /*2d90*/  @!P0 BRA `(.L_x_38) ;  /* 0x0000000000ec8947 */ /* 0x000fec0003800000 */
[----:B------:R-:W-:-:S13]  /*2da0*/  FSETP.NEU.AND P0, PT, |R20|, +INF , PT ;  /* 0x7f8000001400780b */ /* 0x000fda0003f0d200 */
[----:B------:R-:W-:Y:S01]  /*2db0*/  @!P0 FMUL R4, RZ, R20 ;  /* 0x00000014ff048220 */ /* 0x000fe20000400000 */
[----:B------:R-:W-:Y:S01]  /*2dc0*/  @!P0 IMAD.MOV.U32 R3, RZ, RZ, RZ ;  /* 0x000000ffff038224 */ /* 0x000fe200078e00ff */
[----:B------:R-:W-:Y:S06]  /*2dd0*/  @!P0 BRA `(.L_x_38) ;  /* 0x0000000000dc8947 */ /* 0x000fec0003800000 */
[----:B------:R-:W0:Y:S01]  /*2de0*/  LDCU.64 UR4, c[0x4][URZ] ;  /* 0x01000000ff0477ac */ /* 0x000e220008000a00 */
[----:B------:R-:W-:Y:S01]  /*2df0*/  SHF.L.U32 R6, R20, 0x8, RZ ;  /* 0x0000000814067819 */ /* 0x000fe200000006ff */
[----:B------:R-:W-:Y:S01]  /*2e00*/  HFMA2 R14, -RZ, RZ, 0, 0 ;  /* 0x00000000ff0e7431 */ /* 0x000fe200000001ff */
[----:B------:R-:W-:Y:S01]  /*2e10*/  BSSY.RECONVERGENT B0, `(.L_x_39) ;  /* 0x0000014000007945 */ /* 0x000fe20003800200 */
[----:B------:R-:W-:Y:S01]  /*2e20*/  IMAD.MOV.U32 R29, RZ, RZ, RZ ;  /* 0x000000ffff1d7224 */ /* 0x000fe200078e00ff */
[----:B------:R-:W-:Y:S01]  /*2e30*/  MOV R3, R1 ;  /* 0x0000000100037202 */ /* 0x000fe20000000f00 */
[----:B------:R-:W-:Y:S01]  /*2e40*/  IMAD.MOV.U32 R4, RZ, RZ, RZ ;  /* 0x000000ffff047224 */ /* 0x000fe200078e00ff */
[----:B------:R-:W-:Y:S01]  /*2e50*/  LOP3.LUT R13, R6, 0x80000000, RZ, 0xfc, !PT ;  /* 0x80000000060d7812 */ /* 0x000fe200078efcff */
[----:B0-----:R-:W-:Y:S02]  /*2e60*/  IMAD.U32 R21, RZ, RZ, UR4 ;  /* 0x00000004ff157e24 */ /* 0x001fe4000f8e00ff */
[----:B------:R-:W-:-:S07]  /*2e70*/  IMAD.U32 R28, RZ, RZ, UR5 ;  /* 0x00000005ff1c7e24 */ /* 0x000fce000f8e00ff */
.L_x_40:
[----:B------:R-:W-:Y:S02]  /*2e80*/  IMAD.MOV.U32 R18, RZ, RZ, R21 ;  /* 0x000000ffff127224 */ /* 0x000fe400078e0015 */
[----:B------:R-:W-:-:S05]  /*2e90*/  IMAD.MOV.U32 R19, RZ, RZ, R28 ;  /* 0x000000ffff137224 */ /* 0x000fca00078e001c */
[----:B------:R-:W2:Y:S01]  /*2ea0*/  LDG.E.CONSTANT R18, desc[UR12][R18.64] ;  /* 0x0000000c12127981 */ /* 0x000ea2000c1e9900 */
[----:B------:R-:W-:Y:S02]  /*2eb0*/  IADD3 R4, PT, PT, R4, 0x1, RZ ;  /* 0x0000000104047810 */ /* 0x000fe40007ffe0ff */
[----:B------:R-:W-:Y:S02]  /*2ec0*/  IADD3 R21, P2, PT, R21, 0x4, RZ ;  /* 0x0000000415157810 */ /* 0x000fe40007f5e0ff */
[----:B------:R-:W-:-:S03]  /*2ed0*/  ISETP.NE.AND P0, PT, R4, 0x6, PT ;  /* 0x000000060400780c */ /* 0x000fc60003f05270 */
[----:B------:R-:W-:Y:S02]  /*2ee0*/  IMAD.X R28, RZ, RZ, R28, P2 ;  /* 0x000000ffff1c7224 */ /* 0x000fe400010e061c */
[----:B--2---:R-:W-:-:S03]  /*2ef0*/  IMAD.WIDE.U32 R18, R18, R13, RZ ;  /* 0x0000000d12127225 */ /* 0x004fc600078e00ff */
[----:B------:R-:W-:-:S05]  /*2f00*/  IADD3 R6, P1, PT, R18, R14, RZ ;  /* 0x0000000e12067210 */ /* 0x000fca0007f3e0ff */
[----:B------:R0:W-:Y:S01]  /*2f10*/  STL [R3], R6 ;  /* 0x0000000603007387 */ /* 0x0001e20000100800 */
[----:B------:R-:W-:Y:S01]  /*2f20*/  IMAD.X R14, R19, 0x1, R29, P1 ;  /* 0x00000001130e7824 */ /* 0x000fe200008e061d */
[----:B0-----:R-:W-:Y:S01]  /*2f30*/  IADD3 R3, PT, PT, R3, 0x4, RZ ;  /* 0x0000000403037810 */ /* 0x001fe20007ffe0ff */
[----:B------:R-:W-:Y:S06]  /*2f40*/  @P0 BRA `(.L_x_40) ;  /* 0xfffffffc00cc0947 */ /* 0x000fec000383ffff */
[----:B------:R-:W-:Y:S05]  /*2f50*/  BSYNC.RECONVERGENT B0 ;  /* 0x0000000000007941 */ /* 0x000fea0003800200 */
.L_x_39:
        /* <DEDUP_REMOVED lines=20> */
[----:B------:R-:W-:Y:S02]  /*30a0*/  LOP3.LUT R20, R3, R20, RZ, 0x3c, !PT ;  /* 0x0000001403147212 */ /* 0x000fe400078e3cff */
[C---:B------:R-:W-:Y:S02]  /*30b0*/  LOP3.LUT R18, R13.reuse, R6, RZ, 0x3c, !PT ;  /* 0x000000060d127212 */ /* 0x040fe400078e3cff */
[----:B------:R-:W-:Y:S02]  /*30c0*/  LOP3.LUT R19, R13, R3, RZ, 0x3c, !PT ;  /* 0x000000030d137212 */ /* 0x000fe400078e3cff */
[----:B------:R-:W-:Y:S02]  /*30d0*/  LEA.HI R3, R3, R4, RZ, 0x1 ;  /* 0x0000000403037211 */ /* 0x000fe400078f08ff */
[----:B------:R-:W-:Y:S02]  /*30e0*/  ISETP.GE.AND P1, PT, R20, RZ, PT ;  /* 0x000000ff1400720c */ /* 0x000fe40003f26270 */
[----:B------:R-:W1:Y:S01]  /*30f0*/  I2F.F64.S64 R18, R18 ;  /* 0x0000001200127312 */ /* 0x000e620000301c00 */
[----:B------:R-:W-:-:S05]  /*3100*/  IADD3 R4, PT, PT, -R3, RZ, RZ ;  /* 0x000000ff03047210 */ /* 0x000fca0007ffe1ff */
[----:B------:R-:W-:Y:S01]  /*3110*/  @!P0 IMAD.MOV.U32 R3, RZ, RZ, R4 ;  /* 0x000000ffff038224 */ /* 0x000fe200078e0004 */
[----:B-1----:R-:W-:-:S06]  /*3120*/  DMUL R18, R18, UR4 ;  /* 0x0000000412127c28 */ /* 0x002fcc0008000000 */
[----:B------:R-:W1:Y:S02]  /*3130*/  F2F.F32.F64 R6, R18 ;  /* 0x0000001200067310 */ /* 0x000e640000301000 */
[----:B01----:R-:W-:-:S07]  /*3140*/  FSEL R4, -R6, R6, !P1 ;  /* 0x0000000606047208 */ /* 0x003fce0004800100 */
.L_x_38:
[----:B------:R-:W-:Y:S01]  /*3150*/  IMAD.MOV.U32 R6, RZ, RZ, R4 ;  /* 0x000000ffff067224 */ /* 0x000fe200078e0004 */
[----:B------:R-:W-:Y:S01]  /*3160*/  MOV R13, 0x3c190000 ;  /* 0x3c190000000d7802 */ /* 0x000fe20000000f00 */
[----:B------:R-:W-:Y:S01]  /*3170*/  UMOV UR4, 0x3f800000 ;  /* 0x3f80000000047882 */ /* 0x000fe20000000000 */
[----:B------:R-:W-:Y:S01]  /*3180*/  LOP3.LUT R3, R3, 0x1, RZ, 0xc0, !PT ;  /* 0x0000000103037812 */ /* 0x000fe200078ec0ff */
[C---:B------:R-:W-:Y:S01]  /*3190*/  FMUL R4, R6.reuse, R6 ;  /* 0x0000000606047220 */ /* 0x040fe20000400000 */
[----:B------:R-:W-:Y:S01]  /*31a0*/  FSETP.NEU.AND P0, PT, |R6|, 0.00049096695147454738617, PT ;  /* 0x3a00b43c0600780b */ /* 0x000fe20003f0d200 */
[----:B------:R-:W-:Y:S01]  /*31b0*/  IMAD.U32 R19, RZ, RZ, UR4 ;  /* 0x00000004ff137e24 */ /* 0x000fe2000f8e00ff */
[----:B------:R-:W-:Y:S01]  /*31c0*/  ISETP.NE.U32.AND P1, PT, R3, 0x1, PT ;  /* 0x000000010300780c */ /* 0x000fe20003f25070 */
[C---:B------:R-:W-:Y:S01]  /*31d0*/  FFMA R13, R4.reuse, R13, 0.003265380859375 ;  /* 0x3b560000040d7423 */ /* 0x040fe2000000000d */
[----:B------:R-:W-:Y:S03]  /*31e0*/  BSSY.RECONVERGENT B3, `(.L_x_41) ;  /* 0x0000014000037945 */ /* 0x000fe60003800200 */
[----:B------:R-:W-:-:S04]  /*31f0*/  FFMA R13, R4, R13, 0.0242919921875 ;  /* 0x3cc70000040d7423 */ /* 0x000fc8000000000d */
[----:B------:R-:W-:-:S04]  /*3200*/  FFMA R13, R4, R13, 0.053466796875 ;  /* 0x3d5b0000040d7423 */ /* 0x000fc8000000000d */
[----:B------:R-:W-:-:S04]  /*3210*/  FFMA R13, R4, R13, 0.13337790966033935547 ;  /* 0x3e089438040d7423 */ /* 0x000fc8000000000d */
[C---:B------:R-:W-:Y:S01]  /*3220*/  FFMA R13, R4.reuse, R13, 0.33333230018615722656 ;  /* 0x3eaaaa88040d7423 */ /* 0x040fe2000000000d */
[----:B------:R-:W-:-:S04]  /*3230*/  FMUL R4, R4, R6 ;  /* 0x0000000604047220 */ /* 0x000fc80000400000 */
[----:B------:R-:W-:-:S06]  /*3240*/  @P0 FFMA R6, R13, R4, R6 ;  /* 0x000000040d060223 */ /* 0x000fcc0000000006 */
[----:B------:R-:W0:Y:S08]  /*3250*/  @!P1 MUFU.RCP R6, -R6 ;  /* 0x8000000600069308 */ /* 0x000e300000001000 */
[----:B0-----:R-:W0:Y:S08]  /*3260*/  MUFU.RCP R3, R6 ;  /* 0x0000000600037308 */ /* 0x001e300000001000 */
[----:B------:R-:W1:Y:S01]  /*3270*/  FCHK P0, -R19, R6 ;  /* 0x0000000613007302 */ /* 0x000e620000000100 */
[----:B0-----:R-:W-:-:S04]  /*3280*/  FFMA R4, -R6, R3, 1 ;  /* 0x3f80000006047423 */ /* 0x001fc80000000103 */
[----:B------:R-:W-:-:S04]  /*3290*/  FFMA R3, R3, R4, R3 ;  /* 0x0000000403037223 */ /* 0x000fc80000000003 */
[----:B------:R-:W-:-:S04]  /*32a0*/  FFMA R4, R3, -1, RZ ;  /* 0xbf80000003047823 */ /* 0x000fc800000000ff */
[----:B------:R-:W-:-:S04]  /*32b0*/  FFMA R13, -R6, R4, -1 ;  /* 0xbf800000060d7423 */ /* 0x000fc80000000104 */
[----:B------:R-:W-:Y:S01]  /*32c0*/  FFMA R3, R3, R13, R4 ;  /* 0x0000000d03037223 */ /* 0x000fe20000000004 */
[----:B-1----:R-:W-:Y:S06]  /*32d0*/  @!P0 BRA `(.L_x_42) ;  /* 0x0000000000108947 */ /* 0x002fec0003800000 */
[----:B------:R-:W-:Y:S01]  /*32e0*/  IMAD.MOV.U32 R4, RZ, RZ, R6 ;  /* 0x000000ffff047224 */ /* 0x000fe200078e0006 */
[----:B------:R-:W-:Y:S02]  /*32f0*/  MOV R3, 0xbf800000 ;  /* 0xbf80000000037802 */ /* 0x000fe40000000f00 */
[----:B------:R-:W-:-:S07]  /*3300*/  MOV R13, 0x3320 ;  /* 0x00003320000d7802 */ /* 0x000fce0000000f00 */
[----:B------:R-:W-:Y:S05]  /*3310*/  CALL.REL.NOINC `($__internal_0_$__cuda_sm3x_div_rn_noftz_f32_slowpath) ;  /* 0x00000050009c7944 */ /* 0x000fea0003c00000 */
.L_x_42:
[----:B------:R-:W-:Y:S05]  /*3320*/  BSYNC.RECONVERGENT B3 ;  /* 0x0000000000037941 */ /* 0x000fea0003800200 */
.L_x_41:
[----:B------:R-:W-:-:S07]  /*3330*/  IMAD.MOV.U32 R6, RZ, RZ, R3 ;  /* 0x000000ffff067224 */ /* 0x000fce00078e0003 */
.L_x_37:
[----:B------:R-:W-:Y:S01]  /*3340*/  FADD R18, R2, -R17 ;  /* 0x8000001102127221 */ /* 0x000fe20000000000 */
[----:B------:R-:W-:Y:S03]  /*3350*/  BSSY.RECONVERGENT B3, `(.L_x_43) ;  /* 0x000000d000037945 */ /* 0x000fe60003800200 */
[----:B------:R-:W0:Y:S08]  /*3360*/  MUFU.RCP R3, R18 ;  /* 0x0000001200037308 */ /* 0x000e300000001000 */
[----:B------:R-:W1:Y:S01]  /*3370*/  FCHK P0, R0, R18 ;  /* 0x0000001200007302 */ /* 0x000e620000000000 */
[----:B0-----:R-:W-:-:S04]  /*3380*/  FFMA R4, -R18, R3, 1 ;  /* 0x3f80000012047423 */ /* 0x001fc80000000103 */
[----:B------:R-:W-:-:S04]  /*3390*/  FFMA R3, R3, R4, R3 ;  /* 0x0000000403037223 */ /* 0x000fc80000000003 */
[----:B------:R-:W-:-:S04]  /*33a0*/  FFMA R4, R0, R3, RZ ;  /* 0x0000000300047223 */ /* 0x000fc800000000ff */
[----:B------:R-:W-:-:S04]  /*33b0*/  FFMA R13, -R18, R4, R0 ;  /* 0x00000004120d7223 */ /* 0x000fc80000000100 */
[----:B------:R-:W-:Y:S01]  /*33c0*/  FFMA R3, R3, R13, R4 ;  /* 0x0000000d03037223 */ /* 0x000fe20000000004 */
[----:B-1----:R-:W-:Y:S06]  /*33d0*/  @!P0 BRA `(.L_x_44) ;  /* 0x0000000000108947 */ /* 0x002fec0003800000 */
[----:B------:R-:W-:Y:S01]  /*33e0*/  IMAD.MOV.U32 R3, RZ, RZ, R0 ;  /* 0x000000ffff037224 */ /* 0x000fe200078e0000 */
[----:B------:R-:W-:Y:S02]  /*33f0*/  MOV R4, R18 ;  /* 0x0000001200047202 */ /* 0x000fe40000000f00 */
[----:B------:R-:W-:-:S07]  /*3400*/  MOV R13, 0x3420 ;  /* 0x00003420000d7802 */ /* 0x000fce0000000f00 */
[----:B------:R-:W-:Y:S05]  /*3410*/  CALL.REL.NOINC `($__internal_0_$__cuda_sm3x_div_rn_noftz_f32_slowpath) ;  /* 0x00000050005c7944 */ /* 0x000fea0003c00000 */
.L_x_44:
[----:B------:R-:W-:Y:S05]  /*3420*/  BSYNC.RECONVERGENT B3 ;  /* 0x0000000000037941 */ /* 0x000fea0003800200 */
.L_x_43:
[----:B------:R-:W-:Y:S01]  /*3430*/  FSETP.NEU.AND P0, PT, R18, RZ, PT ;  /* 0x000000ff1200720b */ /* 0x000fe20003f0d000 */
[----:B------:R-:W-:Y:S03]  /*3440*/  BSSY.RECONVERGENT B3, `(.L_x_45) ;  /* 0x0000010000037945 */ /* 0x000fe60003800200 */
[----:B------:R-:W-:-:S05]  /*3450*/  FSEL R3, R3, 1.00000000000000000000e+10, P0 ;  /* 0x501502f903037808 */ /* 0x000fca0000000000 */
[C---:B------:R-:W-:Y:S01]  /*3460*/  FFMA R14, R3.reuse, R6, 1 ;  /* 0x3f800000030e7423 */ /* 0x040fe20000000006 */
[----:B------:R-:W-:-:S03]  /*3470*/  FADD R3, R3, -R6 ;  /* 0x8000000603037221 */ /* 0x000fc60000000000 */
        /* <DEDUP_REMOVED lines=9> */
[----:B------:R-:W-:-:S07]  /*3510*/  MOV R13, 0x3530 ;  /* 0x00003530000d7802 */ /* 0x000fce0000000f00 */
[----:B------:R-:W-:Y:S05]  /*3520*/  CALL.REL.NOINC `($__internal_0_$__cuda_sm3x_div_rn_noftz_f32_slowpath) ;  /* 0x0000005000187944 */ /* 0x000fea0003c00000 */
[----:B------:R-:W-:-:S07]  /*3530*/  IMAD.MOV.U32 R4, RZ, RZ, R3 ;  /* 0x000000ffff047224 */ /* 0x000fce00078e0003 */
.L_x_46:
[----:B------:R-:W-:Y:S05]  /*3540*/  BSYNC.RECONVERGENT B3 ;  /* 0x0000000000037941 */ /* 0x000fea0003800200 */
.L_x_45:
[----:B------:R-:W0:Y:S01]  /*3550*/  MUFU.RCP R3, |R4| ;  /* 0x4000000400037308 */ /* 0x000e220000001000 */
[----:B------:R-:W-:Y:S01]  /*3560*/  FSETP.GT.AND P0, PT, |R4|, 1, PT ;  /* 0x3f8000000400780b */ /* 0x000fe20003f04200 */
[----:B------:R-:W-:Y:S01]  /*3570*/  HFMA2 R13, -RZ, RZ, 0.890625, -0.00056934356689453125 ;  /* 0x3b2090aaff0d7431 */ /* 0x000fe200000001ff */
[----:B------:R-:W1:Y:S01]  /*3580*/  LDC R18, c[0x0][0x3bc] ;  /* 0x0000ef00ff127b82 */ /* 0x000e620000000800 */
[----:B------:R-:W-:Y:S01]  /*3590*/  IMAD.MOV.U32 R14, RZ, RZ, 0x3f6ee581 ;  /* 0x3f6ee581ff0e7424 */ /* 0x000fe200078e00ff */
[----:B------:R-:W-:Y:S01]  /*35a0*/  BSSY.RECONVERGENT B3, `(.L_x_47) ;  /* 0x000001e000037945 */ /* 0x000fe20003800200 */
[----:B0-----:R-:W-:-:S05]  /*35b0*/  FSEL R3, R3, |R4|, P0 ;  /* 0x4000000403037208 */ /* 0x001fca0000000000 */
[----:B------:R-:W-:-:S04]  /*35c0*/  FMUL R6, R3, R3 ;  /* 0x0000000303067220 */ /* 0x000fc80000400000 */
[----:B------:R-:W-:-:S04]  /*35d0*/  FFMA R13, R6, R13, -0.014396979473531246185 ;  /* 0xbc6be14f060d7423 */ /* 0x000fc8000000000d */
[----:B------:R-:W-:-:S04]  /*35e0*/  FFMA R13, R6, R13, 0.039849750697612762451 ;  /* 0x3d23397e060d7423 */ /* 0x000fc8000000000d */
[----:B------:R-:W-:-:S04]  /*35f0*/  FFMA R13, R6, R13, -0.072529748082160949707 ;  /* 0xbd948a7a060d7423 */ /* 0x000fc8000000000d */
[----:B------:R-:W-:-:S04]  /*3600*/  FFMA R13, R6, R13, 0.10518480092287063599 ;  /* 0x3dd76b21060d7423 */ /* 0x000fc8000000000d */
[----:B------:R-:W-:-:S04]  /*3610*/  FFMA R13, R6, R13, -0.14171802997589111328 ;  /* 0xbe111e88060d7423 */ /* 0x000fc8000000000d */
[----:B------:R-:W-:-:S04]  /*3620*/  FFMA R13, R6, R13, 0.19988775253295898438 ;  /* 0x3e4caf60060d7423 */ /* 0x000fc8000000000d */
[----:B------:R-:W-:-:S04]  /*3630*/  FFMA R13, R6, R13, -0.33332940936088562012 ;  /* 0xbeaaaa27060d7423 */ /* 0x000fc8000000000d */
[----:B------:R-:W-:Y:S02]  /*3640*/  FMUL R6, R6, R13 ;  /* 0x0000000d06067220 */ /* 0x000fe40000400000 */
[----:B-1----:R-:W0:Y:S02]  /*3650*/  MUFU.RCP R13, R18 ;  /* 0x00000012000d7308 */ /* 0x002e240000001000 */
[----:B------:R-:W-:-:S04]  /*3660*/  FFMA R3, R3, R6, R3 ;  /* 0x0000000603037223 */ /* 0x000fc80000000003 */
[----:B------:R-:W-:Y:S01]  /*3670*/  @P0 FFMA R3, R14, 1.6832555532455444336, -R3 ;  /* 0x3fd774eb0e030823 */ /* 0x000fe20000000803 */
[----:B------:R-:W-:-:S04]  /*3680*/  FSETP.NAN.AND P0, PT, |R4|, |R4|, PT ;  /* 0x400000040400720b */ /* 0x000fc80003f08200 */
[----:B------:R-:W-:-:S04]  /*3690*/  LOP3.LUT R4, R3, 0x80000000, R4, 0xb8, !PT ;  /* 0x8000000003047812 */ /* 0x000fc800078eb804 */
[----:B------:R-:W-:Y:S01]  /*36a0*/  FSEL R3, R4, R3, !P0 ;  /* 0x0000000304037208 */ /* 0x000fe20004000000 */
[----:B0-----:R-:W-:-:S04]  /*36b0*/  FFMA R4, R13, -R18, 1 ;  /* 0x3f8000000d047423 */ /* 0x001fc80000000812 */
[----:B------:R-:W-:Y:S01]  /*36c0*/  FMUL R3, R3, R30 ;  /* 0x0000001e03037220 */ /* 0x000fe20000400000 */
[----:B------:R-:W-:-:S03]  /*36d0*/  FFMA R4, R13, R4, R13 ;  /* 0x000000040d047223 */ /* 0x000fc6000000000d */
[----:B------:R-:W0:Y:S01]  /*36e0*/  FCHK P0, R3, R18 ;  /* 0x0000001203007302 */ /* 0x000e220000000000 */
[----:B------:R-:W-:-:S04]  /*36f0*/  FFMA R6, R3, R4, RZ ;  /* 0x0000000403067223 */ /* 0x000fc800000000ff */
[----:B------:R-:W-:-:S04]  /*3700*/  FFMA R13, R6, -R18, R3 ;  /* 0x80000012060d7223 */ /* 0x000fc80000000003 */
[----:B------:R-:W-:Y:S01]  /*3710*/  FFMA R4, R4, R13, R6 ;  /* 0x0000000d04047223 */ /* 0x000fe20000000006 */
[----:B0-----:R-:W-:Y:S06]  /*3720*/  @!P0 BRA `(.L_x_48) ;  /* 0x0000000000148947 */ /* 0x001fec0003800000 */
[----:B------:R-:W0:Y:S01]  /*3730*/  LDCU UR4, c[0x0][0x3bc] ;  /* 0x00007780ff0477ac */ /* 0x000e220008000800 */
[----:B------:R-:W-:Y:S01]  /*3740*/  MOV R13, 0x3770 ;  /* 0x00003770000d7802 */ /* 0x000fe20000000f00 */
[----:B0-----:R-:W-:-:S07]  /*3750*/  IMAD.U32 R4, RZ, RZ, UR4 ;  /* 0x00000004ff047e24 */ /* 0x001fce000f8e00ff */
[----:B------:R-:W-:Y:S05]  /*3760*/  CALL.REL.NOINC `($__internal_0_$__cuda_sm3x_div_rn_noftz_f32_slowpath) ;  /* 0x0000004c00887944 */ /* 0x000fea0003c00000 */
[----:B------:R-:W-:-:S07]  /*3770*/  MOV R4, R3 ;  /* 0x0000000300047202 */ /* 0x000fce0000000f00 */
.L_x_48:
[----:B------:R-:W-:Y:S05]  /*3780*/  BSYNC.RECONVERGENT B3 ;  /* 0x0000000000037941 */ /* 0x000fea0003800200 */
.L_x_47:
[----:B------:R-:W0:Y:S01]  /*3790*/  F2F.F64.F32 R18, R4 ;  /* 0x0000000400127310 */ /* 0x000e220000201800 */
[----:B------:R-:W-:Y:S01]  /*37a0*/  BSSY.RECONVERGENT B3, `(.L_x_49) ;  /* 0x000001c000037945 */ /* 0x000fe20003800200 */
[----:B------:R-:W-:Y:S02]  /*37b0*/  IMAD.MOV.U32 R20, RZ, RZ, RZ ;  /* 0x000000ffff147224 */ /* 0x000fe400078e00ff */
[----:B------:R-:W-:Y:S01]  /*37c0*/  IMAD.MOV.U32 R6, RZ, RZ, R17 ;  /* 0x000000ffff067224 */ /* 0x000fe200078e0011 */
[----:B0-----:R-:W-:-:S06]  /*37d0*/  DADD R18, R38, R18 ;  /* 0x0000000026127229 */ /* 0x001fcc0000000012 */
[----:B------:R-:W0:Y:S02]  /*37e0*/  F2I.F64.FLOOR R21, R18 ;  /* 0x0000001200157311 */ /* 0x000e240000305100 */
[----:B0-----:R-:W-:-:S13]  /*37f0*/  ISETP.GT.AND P0, PT, R21, -0x1, PT ;  /* 0xffffffff1500780c */ /* 0x001fda0003f04270 */
[----:B------:R-:W-:Y:S05]  /*3800*/  @P0 BRA `(.L_x_50) ;  /* 0x0000000000540947 */ /* 0x000fea0003800000 */
[----:B------:R-:W0:Y:S01]  /*3810*/  S2UR UR5, SR_CgaCtaId ;  /* 0x00000000000579c3 */ /* 0x000e220000008800 */
[----:B------:R-:W-:Y:S01]  /*3820*/  UMOV UR4, 0x400 ;  /* 0x0000040000047882 */ /* 0x000fe20000000000 */
[----:B------:R-:W1:Y:S01]  /*3830*/  MUFU.RCP R4, R23 ;  /* 0x0000001700047308 */ /* 0x000e620000001000 */
[----:B------:R-:W-:Y:S01]  /*3840*/  BSSY.RECONVERGENT B4, `(.L_x_51) ;  /* 0x000000f000047945 */ /* 0x000fe20003800200 */
[----:B-1----:R-:W-:-:S04]  /*3850*/  FFMA R13, R4, -R23, 1 ;  /* 0x3f800000040d7423 */ /* 0x002fc80000000817 */
[----:B------:R-:W-:Y:S01]  /*3860*/  FFMA R4, R4, R13, R4 ;  /* 0x0000000d04047223 */ /* 0x000fe20000000004 */
[----:B0-----:R-:W-:-:S09]  /*3870*/  ULEA UR4, UR5, UR4, 0x18 ;  /* 0x0000000405047291 */ /* 0x001fd2000f8ec0ff */
[----:B------:R-:W0:Y:S02]  /*3880*/  LDS R6, [UR4+0xc00] ;  /* 0x000c0004ff067984 */ /* 0x000e240008000800 */
[----:B0-----:R-:W-:-:S04]  /*3890*/  FADD R3, R6, -R17 ;  /* 0x8000001106037221 */ /* 0x001fc80000000000 */
[----:B------:R-:W0:Y:S01]  /*38a0*/  FCHK P0, R3, R23 ;  /* 0x0000001703007302 */ /* 0x000e220000000000 */
[----:B------:R-:W-:-:S04]  /*38b0*/  FFMA R14, R3, R4, RZ ;  /* 0x00000004030e7223 */ /* 0x000fc800000000ff */
[----:B------:R-:W-:-:S04]  /*38c0*/  FFMA R13, R14, -R23, R3 ;  /* 0x800000170e0d7223 */ /* 0x000fc80000000003 */
[----:B------:R-:W-:Y:S01]  /*38d0*/  FFMA R4, R4, R13, R14 ;  /* 0x0000000d04047223 */ /* 0x000fe2000000000e */
[----:B0-----:R-:W-:Y:S06]  /*38e0*/  @!P0 BRA `(.L_x_52) ;  /* 0x0000000000108947 */ /* 0x001fec0003800000 */
[----:B------:R-:W-:Y:S02]  /*38f0*/  MOV R4, R23 ;  /* 0x0000001700047202 */ /* 0x000fe40000000f00 */
[----:B------:R-:W-:-:S07]  /*3900*/  MOV R13, 0x3920 ;  /* 0x00003920000d7802 */ /* 0x000fce0000000f00 */
[----:B------:R-:W-:Y:S05]  /*3910*/  CALL.REL.NOINC `($__internal_0_$__cuda_sm3x_div_rn_noftz_f32_slowpath) ;  /* 0x0000004c001c7944 */ /* 0x000fea0003c00000 */
[----:B------:R-:W-:-:S07]  /*3920*/  IMAD.MOV.U32 R4, RZ, RZ, R3 ;  /* 0x000000ffff047224 */ /* 0x000fce00078e0003 */
.L_x_52:
[----:B------:R-:W-:Y:S05]  /*3930*/  BSYNC.RECONVERGENT B4 ;  /* 0x0000000000047941 */ /* 0x000fea0003800200 */
.L_x_51:
[----:B------:R0:W1:Y:S01]  /*3940*/  F2I.FLOOR.NTZ R20, R4 ;  /* 0x0000000400147305 */ /* 0x0000620000207100 */
[----:B------:R-:W-:-:S07]  /*3950*/  IMAD.MOV.U32 R21, RZ, RZ, RZ ;  /* 0x000000ffff157224 */ /* 0x000fce00078e00ff */
.L_x_50:
[----:B------:R-:W-:Y:S05]  /*3960*/  BSYNC.RECONVERGENT B3 ;  /* 0x0000000000037941 */ /* 0x000fea0003800200 */
.L_x_49:
[----:B------:R-:W-:Y:S01]  /*3970*/  ISETP.GE.AND P0, PT, R21, UR10, PT ;  /* 0x0000000a15007c0c */ /* 0x000fe2000bf06270 */
[----:B------:R-:W2:Y:S01]  /*3980*/  LDCU UR4, c[0x0][0x398] ;  /* 0x00007300ff0477ac */ /* 0x000ea20008000800 */
[----:B------:R-:W-:Y:S11]  /*3990*/  BSSY B3, `(.L_x_53) ;  /* 0x00000cd000037945 */ /* 0x000ff60003800000 */
[----:B0-----:R-:W0:Y:S01]  /*39a0*/  @!P0 S2R R4, SR_CgaCtaId ;  /* 0x0000000000048919 */ /* 0x001e220000008800 */
[----:B------:R-:W-:-:S04]  /*39b0*/  @!P0 MOV R3, 0x400 ;  /* 0x0000040000038802 */ /* 0x000fc80000000f00 */
[----:B------:R-:W-:-:S04]  /*39c0*/  @!P0 IADD3 R3, PT, PT, R3, 0xc00, RZ ;  /* 0x00000c0003038810 */ /* 0x000fc80007ffe0ff */
[----:B0-----:R-:W-:Y:S01]  /*39d0*/  @!P0 LEA R4, R4, R3, 0x18 ;  /* 0x0000000304048211 */ /* 0x001fe200078ec0ff */
[----:B-1----:R-:W-:-:S04]  /*39e0*/  VIADD R3, R20, 0x1 ;  /* 0x0000000114037836 */ /* 0x002fc80000000000 */
[----:B------:R-:W-:Y:S01]  /*39f0*/  @!P0 IMAD R13, R21, 0x4, R4 ;  /* 0x00000004150d8824 */ /* 0x000fe200078e0204 */
[----:B------:R-:W-:-:S04]  /*3a00*/  I2FP.F32.S32 R4, R3 ;  /* 0x0000000300047245 */ /* 0x000fc80000201400 */
[----:B------:R0:W1:Y:S01]  /*3a10*/  @!P0 LDS R27, [R13+0x4] ;  /* 0x000004000d1b8984 */ /* 0x0000620000000800 */
[----:B--2---:R-:W-:Y:S01]  /*3a20*/  ISETP.GE.OR P0, PT, R20, UR4, P0 ;  /* 0x0000000414007c0c */ /* 0x004fe20008706670 */
[----:B------:R-:W-:Y:S01]  /*3a30*/  FFMA R4, R4, R23, R17 ;  /* 0x0000001704047223 */ /* 0x000fe20000000011 */
[----:B------:R-:W-:-:S11]  /*3a40*/  HFMA2 R17, -RZ, RZ, 0, 0 ;  /* 0x00000000ff117431 */ /* 0x000fd600000001ff */
[----:B0-----:R-:W-:Y:S05]  /*3a50*/  @P0 BRA `(.L_x_54) ;  /* 0x0000000c00000947 */ /* 0x001fea0003800000 */
[----:B------:R-:W0:Y:S01]  /*3a60*/  I2F.F64 R18, R20 ;  /* 0x0000001400127312 */ /* 0x000e220000201c00 */
[----:B------:R-:W-:Y:S01]  /*3a70*/  FMUL R12, R12, R12 ;  /* 0x0000000c0c0c7220 */ /* 0x000fe20000400000 */
[----:B------:R-:W-:Y:S01]  /*3a80*/  IMAD.MOV.U32 R17, RZ, RZ, RZ ;  /* 0x000000ffff117224 */ /* 0x000fe200078e00ff */
[----:B------:R-:W-:Y:S01]  /*3a90*/  I2FP.F32.S32 R5, R5 ;  /* 0x0000000500057245 */ /* 0x000fe20000201400 */
[----:B0-----:R-:W-:-:S08]  /*3aa0*/  DADD R18, R18, 0.5 ;  /* 0x3fe0000012127429 */ /* 0x001fd00000000000 */
[----:B------:R-:W-:-:S10]  /*3ab0*/  DFMA R18, R52, R18, R40 ;  /* 0x000000123412722b */ /* 0x000fd40000000028 */
[----:B------:R0:W2:Y:S02]  /*3ac0*/  F2F.F32.F64 R19, R18 ;  /* 0x0000001200137310 */ /* 0x0000a40000301000 */
[----:B0-----:R-:W-:-:S07]  /*3ad0*/  IMAD.MOV.U32 R18, RZ, RZ, R4 ;  /* 0x000000ffff127224 */ /* 0x001fce00078e0004 */
.L_x_78:
[----:B------:R-:W-:Y:S05]  /*3ae0*/  YIELD ;  /* 0x0000000000007946 */ /* 0x000fea0003800000 */
[----:B0-----:R-:W0:Y:S01]  /*3af0*/  S2UR UR11, SR_CgaCtaId ;  /* 0x00000000000b79c3 */ /* 0x001e220000008800 */
[----:B------:R-:W-:Y:S01]  /*3b00*/  UMOV UR4, 0x400 ;  /* 0x0000040000047882 */ /* 0x000fe20000000000 */
[----:B------:R-:W-:Y:S01]  /*3b10*/  BSSY.RECONVERGENT B4, `(.L_x_55) ;  /* 0x000001f000047945 */ /* 0x000fe20003800200 */
[----:B------:R-:W-:Y:S01]  /*3b20*/  UIADD3 UR5, UPT, UPT, UR4, 0x400, URZ ;  /* 0x0000040004057890 */ /* 0x000fe2000fffe0ff */
[----:B------:R-:W-:Y:S01]  /*3b30*/  MOV R35, R18 ;  /* 0x0000001200237202 */ /* 0x000fe20000000f00 */
[----:B------:R-:W-:Y:S01]  /*3b40*/  UIADD3 UR4, UPT, UPT, UR4, 0x800, URZ ;  /* 0x0000080004047890 */ /* 0x000fe2000fffe0ff */
[----:B------:R-:W-:Y:S01]  /*3b50*/  IMAD.MOV.U32 R33, RZ, RZ, RZ ;  /* 0x000000ffff217224 */ /* 0x000fe200078e00ff */
[----:B0-----:R-:W-:-:S02]  /*3b60*/  ULEA UR5, UR11, UR5, 0x18 ;  /* 0x000000050b057291 */ /* 0x001fc4000f8ec0ff */
[----:B------:R-:W-:-:S04]  /*3b70*/  ULEA UR4, UR11, UR4, 0x18 ;  /* 0x000000040b047291 */ /* 0x000fc8000f8ec0ff */
[C---:B------:R-:W-:Y:S02]  /*3b80*/  LEA R3, R21.reuse, UR5, 0x2 ;  /* 0x0000000515037c11 */ /* 0x040fe4000f8e10ff */
[----:B------:R-:W-:-:S04]  /*3b90*/  LEA R4, R21, UR4, 0x2 ;  /* 0x0000000415047c11 */ /* 0x000fc8000f8e10ff */
[----:B------:R-:W0:Y:S04]  /*3ba0*/  LDS R3, [R3] ;  /* 0x0000000003037984 */ /* 0x000e280000000800 */
[----:B------:R-:W3:Y:S01]  /*3bb0*/  LDS R4, [R4] ;  /* 0x0000000004047984 */ /* 0x000ee20000000800 */
[----:B0-----:R-:W-:-:S04]  /*3bc0*/  FMNMX R34, R10, R3, !PT ;  /* 0x000000030a227209 */ /* 0x001fc80007800000 */
[----:B------:R-:W-:Y:S02]  /*3bd0*/  FSETP.NEU.AND P0, PT, R34, R10, PT ;  /* 0x0000000a2200720b */ /* 0x000fe40003f0d000 */
[----:B---3--:R-:W-:-:S11]  /*3be0*/  FMNMX R28, R11, R4, PT ;  /* 0x000000040b1c7209 */ /* 0x008fd60003800000 */
[----:B------:R-:W-:Y:S05]  /*3bf0*/  @!P0 BRA `(.L_x_56) ;  /* 0x0000000000408947 */ /* 0x000fea0003800000 */
[----:B------:R-:W0:Y:S01]  /*3c00*/  MUFU.RCP R13, R22 ;  /* 0x00000016000d7308 */ /* 0x000e220000001000 */
[----:B------:R-:W-:Y:S01]  /*3c10*/  FADD R3, -R10, R34 ;  /* 0x000000220a037221 */ /* 0x000fe20000000100 */
[----:B------:R-:W-:Y:S06]  /*3c20*/  BSSY.RECONVERGENT B5, `(.L_x_57) ;  /* 0x000000c000057945 */ /* 0x000fec0003800200 */
[----:B------:R-:W3:Y:S01]  /*3c30*/  FCHK P0, R3, R22 ;  /* 0x0000001603007302 */ /* 0x000ee20000000000 */
[----:B0-----:R-:W-:-:S04]  /*3c40*/  FFMA R4, R13, -R22, 1 ;  /* 0x3f8000000d047423 */ /* 0x001fc80000000816 */
[----:B------:R-:W-:-:S04]  /*3c50*/  FFMA R4, R13, R4, R13 ;  /* 0x000000040d047223 */ /* 0x000fc8000000000d */
[----:B------:R-:W-:-:S04]  /*3c60*/  FFMA R13, R3, R4, RZ ;  /* 0x00000004030d7223 */ /* 0x000fc800000000ff */
[----:B------:R-:W-:-:S04]  /*3c70*/  FFMA R14, R13, -R22, R3 ;  /* 0x800000160d0e7223 */ /* 0x000fc80000000003 */
[----:B------:R-:W-:Y:S01]  /*3c80*/  FFMA R4, R4, R14, R13 ;  /* 0x0000000e04047223 */ /* 0x000fe2000000000d */
[----:B---3--:R-:W-:Y:S06]  /*3c90*/  @!P0 BRA `(.L_x_58) ;  /* 0x0000000000108947 */ /* 0x008fec0003800000 */
[----:B------:R-:W-:Y:S01]  /*3ca0*/  IMAD.MOV.U32 R4, RZ, RZ, R22 ;  /* 0x000000ffff047224 */ /* 0x000fe200078e0016 */
[----:B------:R-:W-:-:S07]  /*3cb0*/  MOV R13, 0x3cd0 ;  /* 0x00003cd0000d7802 */ /* 0x000fce0000000f00 */
[----:B-12---:R-:W-:Y:S05]  /*3cc0*/  CALL.REL.NOINC `($__internal_0_$__cuda_sm3x_div_rn_noftz_f32_slowpath) ;  /* 0x0000004800307944 */ /* 0x006fea0003c00000 */
[----:B------:R-:W-:-:S07]  /*3cd0*/  MOV R4, R3 ;  /* 0x0000000300047202 */ /* 0x000fce0000000f00 */
.L_x_58:
[----:B------:R-:W-:Y:S05]  /*3ce0*/  BSYNC.RECONVERGENT B5 ;  /* 0x0000000000057941 */ /* 0x000fea0003800200 */
.L_x_57:
[----:B------:R0:W3:Y:S02]  /*3cf0*/  F2I.FLOOR.NTZ R33, R4 ;  /* 0x0000000400217305 */ /* 0x0000e40000207100 */
.L_x_56:
[----:B------:R-:W-:Y:S05]  /*3d00*/  BSYNC.RECONVERGENT B4 ;  /* 0x0000000000047941 */ /* 0x000fea0003800200 */
.L_x_55:
[----:B-1----:R-:W-:Y:S01]  /*3d10*/  FSETP.GEU.AND P0, PT, R18, R27, PT ;  /* 0x0000001b1200720b */ /* 0x002fe20003f0e000 */
[----:B---3--:R-:W-:Y:S01]  /*3d20*/  VIADD R3, R33, 0x1 ;  /* 0x0000000121037836 */ /* 0x008fe20000000000 */
[----:B------:R-:W-:Y:S04]  /*3d30*/  BSSY.RECONVERGENT B4, `(.L_x_59) ;  /* 0x000008e000047945 */ /* 0x000fe80003800200 */
[----:B------:R-:W-:-:S05]  /*3d40*/  I2FP.F32.S32 R3, R3 ;  /* 0x0000000300037245 */ /* 0x000fca0000201400 */
[----:B------:R-:W-:Y:S02]  /*3d50*/  FFMA R29, R3, R22, R10 ;  /* 0x00000016031d7223 */ /* 0x000fe4000000000a */
[----:B------:R-:W-:Y:S05]  /*3d60*/  @P0 BRA `(.L_x_60) ;  /* 0x0000000000f80947 */ /* 0x000fea0003800000 */
[----:B------:R-:W-:Y:S01]  /*3d70*/  FMUL R14, R22, R23 ;  /* 0x00000017160e7220 */ /* 0x000fe20000400000 */
[----:B------:R-:W-:Y:S01]  /*3d80*/  FADD R3, R18, -R6 ;  /* 0x8000000612037221 */ /* 0x000fe20000000000 */
[----:B------:R-:W-:Y:S02]  /*3d90*/  BSSY.RECONVERGENT B5, `(.L_x_61) ;  /* 0x000000d000057945 */ /* 0x000fe40003800200 */
[----:B0-----:R-:W0:Y:S08]  /*3da0*/  MUFU.RCP R4, R14 ;  /* 0x0000000e00047308 */ /* 0x001e300000001000 */
        /* <DEDUP_REMOVED lines=9> */
[----:B--2---:R-:W-:Y:S05]  /*3e40*/  CALL.REL.NOINC `($__internal_0_$__cuda_sm3x_div_rn_noftz_f32_slowpath) ;  /* 0x0000004400d07944 */ /* 0x004fea0003c00000 */
[----:B------:R-:W-:-:S07]  /*3e50*/  MOV R4, R3 ;  /* 0x0000000300047202 */ /* 0x000fce0000000f00 */
.L_x_62:
[----:B------:R-:W-:Y:S05]  /*3e60*/  BSYNC.RECONVERGENT B5 ;  /* 0x0000000000057941 */ /* 0x000fea0003800200 */
.L_x_61:
[----:B--2---:R-:W-:Y:S01]  /*3e70*/  FADD R3, R2, -R19 ;  /* 0x8000001302037221 */ /* 0x004fe20000000000 */
[----:B------:R-:W-:Y:S03]  /*3e80*/  BSSY.RECONVERGENT B5, `(.L_x_63) ;  /* 0x000000e000057945 */ /* 0x000fe60003800200 */
[----:B------:R-:W-:-:S04]  /*3e90*/  FFMA R45, R3, R3, R12 ;  /* 0x00000003032d7223 */ /* 0x000fc8000000000c */
        /* <DEDUP_REMOVED lines=9> */
[----:B------:R-:W-:Y:S01]  /*3f30*/  MOV R13, 0x3f60 ;  /* 0x00003f60000d7802 */ /* 0x000fe20000000f00 */
[----:B------:R-:W-:-:S07]  /*3f40*/  IMAD.MOV.U32 R4, RZ, RZ, R45 ;  /* 0x000000ffff047224 */ /* 0x000fce00078e002d */
[----:B------:R-:W-:Y:S05]  /*3f50*/  CALL.REL.NOINC `($__internal_0_$__cuda_sm3x_div_rn_noftz_f32_slowpath) ;  /* 0x00000044008c7944 */ /* 0x000fea0003c00000 */
.L_x_64:
[----:B------:R-:W-:Y:S05]  /*3f60*/  BSYNC.RECONVERGENT B5 ;  /* 0x0000000000057941 */ /* 0x000fea0003800200 */
.L_x_63:
[----:B------:R-:W0:Y:S01]  /*3f70*/  LDC R44, c[0x0][0x3a0] ;  /* 0x0000e800ff2c7b82 */ /* 0x000e220000000800 */
[----:B------:R-:W-:Y:S01]  /*3f80*/  BSSY.RECONVERGENT B0, `(.L_x_65) ;  /* 0x0000016000007945 */ /* 0x000fe20003800200 */
[----:B0-----:R-:W-:-:S04]  /*3f90*/  ISETP.GE.AND P0, PT, R33, R44, PT ;  /* 0x0000002c2100720c */ /* 0x001fc80003f06270 */
[----:B------:R-:W-:-:S13]  /*3fa0*/  FSETP.GEU.OR P0, PT, R34, R28, P0 ;  /* 0x0000001c2200720b */ /* 0x000fda000070e400 */
[----:B------:R-:W-:Y:S05]  /*3fb0*/  @P0 BRA `(.L_x_66) ;  /* 0x0000000000480947 */ /* 0x000fea0003800000 */
[----:B------:R-:W-:-:S07]  /*3fc0*/  I2FP.F32.S32 R4, R20 ;  /* 0x0000001400047245 */ /* 0x000fce0000201400 */
.L_x_67:
[----:B------:R-:W0:Y:S01]  /*3fd0*/  LDCU UR4, c[0x0][0x388] ;  /* 0x00007100ff0477ac */ /* 0x000e220008000800 */
[----:B------:R-:W-:Y:S02]  /*3fe0*/  IMAD R6, R44, UR9, R33 ;  /* 0x000000092c067c24 */ /* 0x000fe4000f8e0221 */
[----:B------:R-:W-:Y:S01]  /*3ff0*/  HFMA2 R45, -RZ, RZ, -3, 0 ;  /* 0xc2000000ff2d7431 */ /* 0x000fe200000001ff */
[----:B------:R-:W-:Y:S02]  /*4000*/  UMOV UR5, URZ ;  /* 0x000000ff00057c82 */ /* 0x000fe40008000000 */
[----:B------:R-:W-:-:S06]  /*4010*/  I2FP.F32.S32 R6, R6 ;  /* 0x0000000600067245 */ /* 0x000fcc0000201400 */
[----:B0-----:R-:W5:Y:S01]  /*4020*/  TEX.LL RZ, R6, R4, R45, UR4, 3D, 0x1 ;  /* 0x48ff042d04067f60 */ /* 0x001f6200089e01ff */
[----:B------:R-:W-:Y:S01]  /*4030*/  FSETP.GT.AND P0, PT, R29, R28, PT ;  /* 0x0000001c1d00720b */ /* 0x000fe20003f04000 */
[----:B------:R-:W-:-:S03]  /*4040*/  VIADD R33, R33, 0x1 ;  /* 0x0000000121217836 */ /* 0x000fc60000000000 */
[----:B------:R-:W-:Y:S02]  /*4050*/  FSEL R13, R28, R29, P0 ;  /* 0x0000001d1c0d7208 */ /* 0x000fe40000000000 */
[----:B------:R-:W-:Y:S02]  /*4060*/  ISETP.GE.AND P0, PT, R33, R44, PT ;  /* 0x0000002c2100720c */ /* 0x000fe40003f06270 */
[C---:B------:R-:W-:Y:S01]  /*4070*/  FSETP.LT.AND P1, PT, R13.reuse, R28, PT ;  /* 0x0000001c0d00720b */ /* 0x040fe20003f21000 */
[C---:B------:R-:W-:Y:S01]  /*4080*/  FADD R14, R13.reuse, -R34 ;  /* 0x800000220d0e7221 */ /* 0x040fe20000000000 */
[----:B------:R-:W-:Y:S01]  /*4090*/  FADD R29, R13, R22 ;  /* 0x000000160d1d7221 */ /* 0x000fe20000000000 */
[----:B------:R-:W-:Y:S02]  /*40a0*/  IMAD.MOV.U32 R34, RZ, RZ, R13 ;  /* 0x000000ffff227224 */ /* 0x000fe400078e000d */
[----:B------:R-:W-:-:S04]  /*40b0*/  FMUL R14, R14, R3 ;  /* 0x000000030e0e7220 */ /* 0x000fc80000400000 */
[----:B-----5:R-:W-:-:S04]  /*40c0*/  FFMA R17, R14, R6, R17 ;  /* 0x000000060e117223 */ /* 0x020fc80000000011 */
[----:B------:R-:W-:Y:S05]  /*40d0*/  @!P0 BRA P1, `(.L_x_67) ;  /* 0xfffffffc00bc8947 */ /* 0x000fea000083ffff */
.L_x_66:
[----:B------:R-:W-:Y:S05]  /*40e0*/  BSYNC.RECONVERGENT B0 ;  /* 0x0000000000007941 */ /* 0x000fea0003800200 */
.L_x_65:
[----:B------:R-:W0:Y:S01]  /*40f0*/  LDCU UR4, c[0x0][0x3b0] ;  /* 0x00007600ff0477ac */ /* 0x000e220008000800 */
[----:B------:R-:W-:Y:S01]  /*4100*/  FADD R18, R18, R23 ;  /* 0x0000001712127221 */ /* 0x000fe20000000000 */
[----:B------:R-:W-:Y:S01]  /*4110*/  MOV R6, R35 ;  /* 0x0000002300067202 */ /* 0x000fe20000000f00 */
[----:B------:R-:W-:Y:S02]  /*4120*/  VIADD R20, R20, 0x1 ;  /* 0x0000000114147836 */ /* 0x000fe40000000000 */
[----:B0-----:R-:W-:Y:S01]  /*4130*/  FADD R19, R19, UR4 ;  /* 0x0000000413137e21 */ /* 0x001fe20008000000 */
[----:B------:R-:W-:Y:S06]  /*4140*/  BRA `(.L_x_68) ;  /* 0x0000000400307947 */ /* 0x000fec0003800000 */
.L_x_60:
        /* <DEDUP_REMOVED lines=15> */
.L_x_70:
[----:B------:R-:W-:Y:S05]  /*4240*/  BSYNC.RECONVERGENT B5 ;  /* 0x0000000000057941 */ /* 0x000fea0003800200 */
.L_x_69:
        /* <DEDUP_REMOVED lines=15> */
[----:B------:R-:W-:-:S07]  /*4340*/  MOV R13, R3 ;  /* 0x00000003000d7202 */ /* 0x000fce0000000f00 */
.L_x_72:
[----:B------:R-:W-:Y:S05]  /*4350*/  BSYNC.RECONVERGENT B5 ;  /* 0x0000000000057941 */ /* 0x000fea0003800200 */
.L_x_71:
[----:B------:R-:W0:Y:S01]  /*4360*/  LDC R44, c[0x0][0x3a0] ;  /* 0x0000e800ff2c7b82 */ /* 0x000e220000000800 */
[----:B------:R-:W1:Y:S01]  /*4370*/  S2R R3, SR_CgaCtaId ;  /* 0x0000000000037919 */ /* 0x000e620000008800 */
[----:B------:R-:W-:Y:S01]  /*4380*/  BSSY.RECONVERGENT B0, `(.L_x_73) ;  /* 0x0000016000007945 */ /* 0x000fe20003800200 */
[----:B0-----:R-:W-:-:S04]  /*4390*/  ISETP.GE.AND P0, PT, R33, R44, PT ;  /* 0x0000002c2100720c */ /* 0x001fc80003f06270 */
[----:B------:R-:W-:-:S13]  /*43a0*/  FSETP.GEU.OR P0, PT, R34, R28, P0 ;  /* 0x0000001c2200720b */ /* 0x000fda000070e400 */
[----:B-1----:R-:W-:Y:S05]  /*43b0*/  @P0 BRA `(.L_x_74) ;  /* 0x0000000000480947 */ /* 0x002fea0003800000 */
[----:B------:R-:W-:-:S07]  /*43c0*/  I2FP.F32.S32 R4, R20 ;  /* 0x0000001400047245 */ /* 0x000fce0000201400 */
.L_x_75:
[----:B------:R-:W0:Y:S01]  /*43d0*/  LDCU UR4, c[0x0][0x388] ;  /* 0x00007100ff0477ac */ /* 0x000e220008000800 */
[----:B------:R-:W-:Y:S02]  /*43e0*/  IMAD R6, R44, UR9, R33 ;  /* 0x000000092c067c24 */ /* 0x000fe4000f8e0221 */
[----:B------:R-:W-:Y:S01]  /*43f0*/  IMAD.MOV.U32 R45, RZ, RZ, -0x3e000000 ;  /* 0xc2000000ff2d7424 */ /* 0x000fe200078e00ff */
        /* <DEDUP_REMOVED lines=10> */
[----:B------:R-:W-:Y:S02]  /*44a0*/  MOV R34, R35 ;  /* 0x0000002300227202 */ /* 0x000fe40000000f00 */
[----:B------:R-:W-:-:S04]  /*44b0*/  FMUL R14, R14, R13 ;  /* 0x0000000d0e0e7220 */ /* 0x000fc80000400000 */
[----:B-----5:R-:W-:-:S04]  /*44c0*/  FFMA R17, R14, R6, R17 ;  /* 0x000000060e117223 */ /* 0x020fc80000000011 */
[----:B------:R-:W-:Y:S05]  /*44d0*/  @!P0 BRA P1, `(.L_x_75) ;  /* 0xfffffffc00bc8947 */ /* 0x000fea000083ffff */
.L_x_74:
[----:B------:R-:W-:Y:S05]  /*44e0*/  BSYNC.RECONVERGENT B0 ;  /* 0x0000000000007941 */ /* 0x000fea0003800200 */
.L_x_73:
[----:B------:R-:W-:Y:S01]  /*44f0*/  MOV R14, 0x400 ;  /* 0x00000400000e7802 */ /* 0x000fe20000000f00 */
[----:B------:R-:W-:Y:S01]  /*4500*/  BSSY.RECONVERGENT B0, `(.L_x_76) ;  /* 0x0000008000007945 */ /* 0x000fe20003800200 */
[----:B------:R-:W-:Y:S02]  /*4510*/  IMAD.MOV.U32 R4, RZ, RZ, R21 ;  /* 0x000000ffff047224 */ /* 0x000fe400078e0015 */
[----:B------:R-:W-:-:S05]  /*4520*/  LEA R6, R3, R14, 0x18 ;  /* 0x0000000e03067211 */ /* 0x000fca00078ec0ff */
[----:B------:R-:W-:-:S07]  /*4530*/  IMAD R6, R21, 0x4, R6 ;  /* 0x0000000415067824 */ /* 0x000fce00078e0206 */
.L_x_77:
[----:B------:R-:W0:Y:S02]  /*4540*/  LDS R28, [R6] ;  /* 0x00000000061c7984 */ /* 0x000e240000000800 */
[----:B0-----:R-:W-:-:S05]  /*4550*/  FADD R29, R17, R28 ;  /* 0x0000001c111d7221 */ /* 0x001fca0000000000 */
[----:B------:R-:W0:Y:S02]  /*4560*/  ATOMS.CAST.SPIN P0, [R6], R28, R29 ;  /* 0x0000001c0600758d */ /* 0x000e24000180001d */
[----:B0-----:R-:W-:Y:S05]  /*4570*/  @!P0 BRA `(.L_x_77) ;  /* 0xfffffffc00f08947 */ /* 0x001fea000383ffff */
[----:B------:R-:W-:Y:S05]  /*4580*/  BSYNC.RECONVERGENT B0 ;  /* 0x0000000000007941 */ /* 0x000fea0003800200 */
.L_x_76:
[----:B------:R-:W-:Y:S01]  /*4590*/  IADD3 R21, PT, PT, R21, 0x1, RZ ;  /* 0x0000000115157810 */ /* 0x000fe20007ffe0ff */
[----:B------:R-:W-:Y:S01]  /*45a0*/  IMAD.MOV.U32 R17, RZ, RZ, RZ ;  /* 0x000000ffff117224 */ /* 0x000fe200078e00ff */
[----:B------:R-:W-:Y:S02]  /*45b0*/  MOV R6, R27 ;  /* 0x0000001b00067202 */ /* 0x000fe40000000f00 */
[----:B------:R-:W-:-:S13]  /*45c0*/  ISETP.GE.AND P0, PT, R21, UR10, PT ;  /* 0x0000000a15007c0c */ /* 0x000fda000bf06270 */
[----:B------:R-:W-:-:S05]  /*45d0*/  @!P0 VIADD R14, R14, 0xc00 ;  /* 0x00000c000e0e8836 */ /* 0x000fca0000000000 */
[----:B------:R-:W-:-:S05]  /*45e0*/  @!P0 LEA R3, R3, R14, 0x18 ;  /* 0x0000000e03038211 */ /* 0x000fca00078ec0ff */
[----:B------:R-:W-:-:S05]  /*45f0*/  @!P0 IMAD R3, R4, 0x4, R3 ;  /* 0x0000000404038824 */ /* 0x000fca00078e0203 */
[----:B------:R0:W1:Y:S02]  /*4600*/  @!P0 LDS R27, [R3+0x8] ;  /* 0x00000800031b8984 */ /* 0x0000640000000800 */
.L_x_68:
[----:B------:R-:W-:Y:S05]  /*4610*/  BSYNC.RECONVERGENT B4 ;  /* 0x0000000000047941 */ /* 0x000fea0003800200 */
.L_x_59:
[----:B------:R-:W2:Y:S01]  /*4620*/  LDCU UR4, c[0x0][0x398] ;  /* 0x00007300ff0477ac */ /* 0x000ea20008000800 */
[----:B------:R-:W-:Y:S02]  /*4630*/  ISETP.GE.AND P0, PT, R21, UR10, PT ;  /* 0x0000000a15007c0c */ /* 0x000fe4000bf06270 */
[----:B--2---:R-:W-:-:S13]  /*4640*/  ISETP.LT.AND P1, PT, R20, UR4, PT ;  /* 0x0000000414007c0c */ /* 0x004fda000bf21270 */
[----:B------:R-:W-:Y:S05]  /*4650*/  @!P0 BRA P1, `(.L_x_78) ;  /* 0xfffffff400208947 */ /* 0x000fea000083ffff */
.L_x_54:
[----:B------:R-:W-:Y:S05]  /*4660*/  BSYNC B3 ;  /* 0x0000000000037941 */ /* 0x000fea0003800000 */
.L_x_53:
[----:B------:R-:W-:-:S13]  /*4670*/  FSETP.NEU.AND P0, PT, R17, RZ, PT ;  /* 0x000000ff1100720b */ /* 0x000fda0003f0d000 */
[----:B------:R-:W-:Y:S05]  /*4680*/  @!P0 BRA `(.L_x_26) ;  /* 0x0000000000208947 */ /* 0x000fea0003800000 */
[----:B------:R-:W2:Y:S01]  /*4690*/  S2UR UR5, SR_CgaCtaId ;  /* 0x00000000000579c3 */ /* 0x000ea20000008800 */
[----:B------:R-:W-:Y:S02]  /*46a0*/  UMOV UR4, 0x400 ;  /* 0x0000040000047882 */ /* 0x000fe40000000000 */
[----:B--2---:R-:W-:-:S06]  /*46b0*/  ULEA UR4, UR5, UR4, 0x18 ;  /* 0x0000000405047291 */ /* 0x004fcc000f8ec0ff */
[----:B------:R-:W-:-:S07]  /*46c0*/  LEA R21, R21, UR4, 0x2 ;  /* 0x0000000415157c11 */ /* 0x000fce000f8e10ff */
.L_x_79:
[----:B------:R-:W2:Y:S02]  /*46d0*/  LDS R4, [R21] ;  /* 0x0000000015047984 */ /* 0x000ea40000000800 */
[----:B--2---:R-:W-:-:S05]  /*46e0*/  FADD R5, R17, R4 ;  /* 0x0000000411057221 */ /* 0x004fca0000000000 */
[----:B------:R-:W2:Y:S02]  /*46f0*/  ATOMS.CAST.SPIN P0, [R21], R4, R5 ;  /* 0x000000041500758d */ /* 0x000ea40001800005 */
[----:B--2---:R-:W-:Y:S05]  /*4700*/  @!P0 BRA `(.L_x_79) ;  /* 0xfffffffc00f08947 */ /* 0x004fea000383ffff */
.L_x_26:
[----:B------:R-:W-:Y:S05]  /*4710*/  BSYNC B2 ;  /* 0x0000000000027941 */ /* 0x000fea0003800000 */
.L_x_25:
[----:B------:R-:W4:Y:S01]  /*4720*/  LDCU UR4, c[0x0][0x39c] ;  /* 0x00007380ff0477ac */ /* 0x000f220008000800 */
[----:B0-----:R-:W-:-:S04]  /*4730*/  IMAD.U32 R3, RZ, RZ, UR16 ;  /* 0x00000010ff037e24 */ /* 0x001fc8000f8e00ff */
[C---:B------:R-:W-:Y:S01]  /*4740*/  IMAD R4, R24.reuse, R3, UR16 ;  /* 0x0000001018047e24 */ /* 0x040fe2000f8e0203 */
[----:B------:R-:W-:-:S04]  /*4750*/  IADD3 R24, PT, PT, R24, 0x1, RZ ;  /* 0x0000000118187810 */ /* 0x000fc80007ffe0ff */
[----:B----4-:R-:W-:-:S13]  /*4760*/  ISETP.GE.U32.AND P0, PT, R4, UR4, PT ;  /* 0x0000000404007c0c */ /* 0x010fda000bf06070 */
[----:B------:R-:W-:Y:S05]  /*4770*/  @!P0 BRA `(.L_x_80) ;  /* 0xffffffdc00c88947 */ /* 0x000fea000383ffff */
.L_x_24:
[----:B------:R-:W-:Y:S05]  /*4780*/  WARPSYNC.ALL ;  /* 0x0000000000007948 */ /* 0x000fea0003800000 */
[----:B------:R-:W4:Y:S08]  /*4790*/  LDC R9, c[0x0][0x3a8] ;  /* 0x0000ea00ff097b82 */ /* 0x000f300000000800 */
[----:B------:R-:W-:Y:S01]  /*47a0*/  BAR.SYNC.DEFER_BLOCKING 0x0 ;  /* 0x0000000000007b1d */ /* 0x000fe20000010000 */
[----:B----4-:R-:W-:-:S13]  /*47b0*/  ISETP.GE.AND P0, PT, R36, R9, PT ;  /* 0x000000092400720c */ /* 0x010fda0003f06270 */
[----:B------:R-:W-:Y:S05]  /*47c0*/  @P0 EXIT ;  /* 0x000000000000094d */ /* 0x000fea0003800000 */
[----:B------:R-:W4:Y:S01]  /*47d0*/  LDS R5, [R31] ;  /* 0x000000001f057984 */ /* 0x000f220000000800 */
[----:B------:R-:W0:Y:S01]  /*47e0*/  LDCU UR4, c[0x0][0x3ac] ;  /* 0x00007580ff0477ac */ /* 0x000e220008000800 */
[----:B------:R-:W1:Y:S01]  /*47f0*/  LDC.64 R2, c[0x0][0x380] ;  /* 0x0000e000ff027b82 */ /* 0x000e620000000a00 */
[----:B------:R-:W-:Y:S02]  /*4800*/  LOP3.LUT R0, RZ, R36, RZ, 0x33, !PT ;  /* 0x00000024ff007212 */ /* 0x000fe400078e33ff */
[----:B------:R-:W-:-:S03]  /*4810*/  FSETP.GE.AND P0, PT, R7, RZ, PT ;  /* 0x000000ff0700720b */ /* 0x000fc60003f06000 */
[----:B------:R-:W-:-:S05]  /*4820*/  IMAD.IADD R7, R0, 0x1, R9 ;  /* 0x0000000100077824 */ /* 0x000fca00078e0209 */
[----:B------:R-:W-:Y:S01]  /*4830*/  SEL R7, R36, R7, P0 ;  /* 0x0000000724077207 */ /* 0x000fe20000000000 */
[----:B0-----:R-:W-:-:S06]  /*4840*/  UIMAD UR4, UR14, UR4, UR15 ;  /* 0x000000040e0472a4 */ /* 0x001fcc000f8e020f */
[----:B------:R-:W-:-:S04]  /*4850*/  IMAD R7, R9, UR4, R7 ;  /* 0x0000000409077c24 */ /* 0x000fc8000f8e0207 */
[----:B-1----:R-:W-:-:S04]  /*4860*/  IMAD.WIDE.U32 R2, R7, 0x4, R2 ;  /* 0x0000000407027825 */ /* 0x002fc800078e0002 */
[----:B----4-:R-:W-:-:S05]  /*4870*/  FMUL R5, R32, R5 ;  /* 0x0000000520057220 */ /* 0x010fca0000400000 */
[----:B------:R-:W-:Y:S04]  /*4880*/  STS [R31], R5 ;  /* 0x000000051f007388 */ /* 0x000fe80000000800 */
[----:B------:R-:W-:Y:S01]  /*4890*/  STG.E desc[UR12][R2.64], R5 ;  /* 0x0000000502007986 */ /* 0x000fe2000c10190c */
[----:B------:R-:W-:Y:S05]  /*48a0*/  EXIT ;  /* 0x000000000000794d */ /* 0x000fea0003800000 */
.L_x_4:
        /* <DEDUP_REMOVED lines=28> */
[----:B------:R-:W-:Y:S01]  /*4a70*/  @!P0 MOV R3, RZ ;  /* 0x000000ff00038202 */ /* 0x000fe20000000f00 */
[----:B------:R-:W-:Y:S09]  /*4a80*/  @!P0 BRA `(.L_x_84) ;  /* 0x0000000000548947 */ /* 0x000ff20003800000 */
[----:B------:R-:W-:Y:S01]  /*4a90*/  UMOV UR4, 0x6dc9c883 ;  /* 0x6dc9c88300047882 */ /* 0x000fe20000000000 */
[----:B------:R-:W-:Y:S01]  /*4aa0*/  UMOV UR5, 0x3fe45f30 ;  /* 0x3fe45f3000057882 */ /* 0x000fe20000000000 */
[C---:B------:R-:W-:Y:S02]  /*4ab0*/  DSETP.GE.AND P0, PT, |R18|.reuse, 2.14748364800000000000e+09, PT ;  /* 0x41e000001200742a */ /* 0x040fe40003f06200 */
        /* <DEDUP_REMOVED lines=16> */
[----:B------:R-:W-:Y:S01]  /*4bc0*/  IMAD.MOV.U32 R22, RZ, RZ, R24 ;  /* 0x000000ffff167224 */ /* 0x000fe200078e0018 */
[----:B------:R-:W-:-:S07]  /*4bd0*/  MOV R23, R25 ;  /* 0x0000001900177202 */ /* 0x000fce0000000f00 */
.L_x_84:
[----:B------:R-:W-:Y:S05]  /*4be0*/  BSYNC.RECONVERGENT B1 ;  /* 0x0000000000017941 */ /* 0x000fea0003800200 */
.L_x_83:
[----:B------:R-:W1:Y:S01]  /*4bf0*/  LDCU.64 UR4, c[0x4][0x10] ;  /* 0x01000200ff0477ac */ /* 0x000e620008000a00 */
[----:B------:R-:W-:-:S05]  /*4c00*/  IMAD.SHL.U32 R4, R3, 0x40, RZ ;  /* 0x0000004003047824 */ /* 0x000fca00078e00ff */
[----:B------:R-:W-:-:S04]  /*4c10*/  LOP3.LUT R4, R4, 0x40, RZ, 0xc0, !PT ;  /* 0x0000004004047812 */ /* 0x000fc800078ec0ff */
[----:B-1----:R-:W-:Y:S01]  /*4c20*/  IADD3 R26, P0, PT, R4, UR4, RZ ;  /* 0x00000004041a7c10 */ /* 0x002fe2000ff1e0ff */
[----:B------:R-:W-:Y:S01]  /*4c30*/  HFMA2 R28, -RZ, RZ, 0.00974273681640625, -2.12192535400390625e-05 ;  /* 0x20fd8164ff1c7431 */ /* 0x000fe200000001ff */
[----:B------:R-:W-:Y:S01]  /*4c40*/  LOP3.LUT R4, R3, 0x1, RZ, 0xc0, !PT ;  /* 0x0000000103047812 */ /* 0x000fe200078ec0ff */
[----:B------:R-:W-:Y:S01]  /*4c50*/  DMUL R24, R22, R22 ;  /* 0x0000001616187228 */ /* 0x000fe20000000000 */
[----:B------:R-:W1:Y:S01]  /*4c60*/  LDCU UR4, c[0x0][0x3c8] ;  /* 0x00007900ff0477ac */ /* 0x000e620008000800 */
[----:B------:R-:W-:-:S05]  /*4c70*/  IMAD.X R27, RZ, RZ, UR5, P0 ;  /* 0x00000005ff1b7e24 */ /* 0x000fca00080e06ff */
[----:B------:R-:W2:Y:S04]  /*4c80*/  LDG.E.128.CONSTANT R8, desc[UR12][R26.64] ;  /* 0x0000000c1a087981 */ /* 0x000ea8000c1e9d00 */
[----:B------:R-:W3:Y:S04]  /*4c90*/  LDG.E.128.CONSTANT R12, desc[UR12][R26.64+0x10] ;  /* 0x0000100c1a0c7981 */ /* 0x000ee8000c1e9d00 */
[----:B------:R-:W4:Y:S01]  /*4ca0*/  LDG.E.128.CONSTANT R16, desc[UR12][R26.64+0x20] ;  /* 0x0000200c1a107981 */ /* 0x000f22000c1e9d00 */
[----:B------:R-:W-:Y:S01]  /*4cb0*/  ISETP.NE.U32.AND P0, PT, R4, 0x1, PT ;  /* 0x000000010400780c */ /* 0x000fe20003f05070 */
[----:B------:R-:W-:-:S02]  /*4cc0*/  IMAD.MOV.U32 R4, RZ, RZ, 0x3da8ff83 ;  /* 0x3da8ff83ff047424 */ /* 0x000fc400078e00ff */
[----:B------:R-:W-:Y:S01]  /*4cd0*/  IMAD.MOV.U32 R30, RZ, RZ, 0x3f800000 ;  /* 0x3f800000ff1e7424 */ /* 0x000fe200078e00ff */
[----:B------:R-:W-:Y:S02]  /*4ce0*/  FSEL R28, R28, -8.06006814911005101289e+34, !P0 ;  /* 0xf9785eba1c1c7808 */ /* 0x000fe40004000000 */
[----:B------:R-:W-:-:S06]  /*4cf0*/  FSEL R29, -R4, 0.11223486810922622681, !P0 ;  /* 0x3de5db65041d7808 */ /* 0x000fcc0004000100 */
[----:B--2---:R-:W-:-:S08]  /*4d00*/  DFMA R8, R24, R28, R8 ;  /* 0x0000001c1808722b */ /* 0x004fd00000000008 */
[C---:B------:R-:W-:Y:S01]  /*4d10*/  DFMA R8, R24.reuse, R8, R10 ;  /* 0x000000081808722b */ /* 0x040fe2000000000a */
[----:B------:R-:W-:Y:S07]  /*4d20*/  F2F.F64.F32 R10, R2 ;  /* 0x00000002000a7310 */ /* 0x000fee0000201800 */
[----:B---3--:R-:W-:-:S08]  /*4d30*/  DFMA R8, R24, R8, R12 ;  /* 0x000000081808722b */ /* 0x008fd0000000000c */
[C---:B------:R-:W-:Y:S01]  /*4d40*/  DFMA R8, R24.reuse, R8, R14 ;  /* 0x000000081808722b */ /* 0x040fe2000000000e */
[----:B-1----:R-:W1:Y:S07]  /*4d50*/  F2F.F64.F32 R14, UR4 ;  /* 0x00000004000e7d10 */ /* 0x002e6e0008201800 */
        /* <DEDUP_REMOVED lines=10> */
[----:B-1----:R-:W-:Y:S01]  /*4e00*/  DFMA R10, R14, R8, R10 ;  /* 0x000000080e0a722b */ /* 0x002fe2000000000a */
[----:B------:R-:W-:Y:S10]  /*4e10*/  BRA `(.L_x_85) ;  /* 0x0000000400387947 */ /* 0x000ff40003800000 */
.L_x_82:
        /* <DEDUP_REMOVED lines=43> */
.L_x_87:
[----:B------:R-:W-:Y:S05]  /*50d0*/  BSYNC.RECONVERGENT B1 ;  /* 0x0000000000017941 */ /* 0x000fea0003800200 */
.L_x_86:
        /* <DEDUP_REMOVED lines=33> */
[----:B-1----:R-:W-:-:S11]  /*52f0*/  DFMA R10, R12, R10, R14 ;  /* 0x0000000a0c0a722b */ /* 0x002fd6000000000e */
.L_x_85:
[----:B------:R-:W-:Y:S05]  /*5300*/  BSYNC.RECONVERGENT B0 ;  /* 0x0000000000007941 */ /* 0x000fea0003800200 */
.L_x_81:
        /* <DEDUP_REMOVED lines=22> */
.L_x_90:
        /* <DEDUP_REMOVED lines=37> */
[----:B------:R-:W1:Y:S01]  /*56c0*/  I2F.F64.S64 R12, R12 ;  /* 0x0000000c000c7312 */ /* 0x000e620000301c00 */
[----:B------:R-:W-:Y:S02]  /*56d0*/  ISETP.GE.AND P1, PT, R4, RZ, PT ;  /* 0x000000ff0400720c */ /* 0x000fe40003f26270 */
[----:B------:R-:W-:-:S05]  /*56e0*/  IADD3 R4, PT, PT, -R3, RZ, RZ ;  /* 0x000000ff03047210 */ /* 0x000fca0007ffe1ff */
[----:B------:R-:W-:Y:S01]  /*56f0*/  @!P0 IMAD.MOV.U32 R3, RZ, RZ, R4 ;  /* 0x000000ffff038224 */ /* 0x000fe200078e0004 */
[----:B-1----:R-:W-:-:S10]  /*5700*/  DMUL R10, R12, UR4 ;  /* 0x000000040c0a7c28 */ /* 0x002fd40008000000 */
[----:B------:R-:W1:Y:S02]  /*5710*/  F2F.F32.F64 R10, R10 ;  /* 0x0000000a000a7310 */ /* 0x000e640000301000 */
[----:B-1----:R-:W-:-:S07]  /*5720*/  FSEL R4, -R10, R10, !P1 ;  /* 0x0000000a0a047208 */ /* 0x002fce0004800100 */
.L_x_89:
[----:B------:R-:W-:Y:S05]  /*5730*/  BSYNC.RECONVERGENT B0 ;  /* 0x0000000000007941 */ /* 0x000fea0003800200 */
.L_x_88:
[----:B------:R-:W-:Y:S01]  /*5740*/  IMAD.MOV.U32 R13, RZ, RZ, R4 ;  /* 0x000000ffff0d7224 */ /* 0x000fe200078e0004 */
[----:B------:R-:W-:Y:S01]  /*5750*/  MOV R11, 0x3c190000 ;  /* 0x3c190000000b7802 */ /* 0x000fe20000000f00 */
[----:B------:R-:W-:Y:S01]  /*5760*/  BSSY.RECONVERGENT B2, `(.L_x_91) ;  /* 0x0000019000027945 */ /* 0x000fe20003800200 */
[----:B------:R-:W-:Y:S01]  /*5770*/  LOP3.LUT R3, R3, 0x1, RZ, 0xc0, !PT ;  /* 0x0000000103037812 */ /* 0x000fe200078ec0ff */
[C---:B------:R-:W-:Y:S01]  /*5780*/  FMUL R4, R13.reuse, R13 ;  /* 0x0000000d0d047220 */ /* 0x040fe20000400000 */
[----:B------:R-:W-:Y:S02]  /*5790*/  FSETP.NEU.AND P0, PT, |R13|, 0.00049096695147454738617, PT ;  /* 0x3a00b43c0d00780b */ /* 0x000fe40003f0d200 */
[----:B------:R-:W-:Y:S01]  /*57a0*/  ISETP.NE.U32.AND P1, PT, R3, 0x1, PT ;  /* 0x000000010300780c */ /* 0x000fe20003f25070 */
[----:B------:R-:W-:-:S04]  /*57b0*/  FFMA R11, R4, R11, 0.003265380859375 ;  /* 0x3b560000040b7423 */ /* 0x000fc8000000000b */
[----:B------:R-:W-:-:S04]  /*57c0*/  FFMA R11, R4, R11, 0.0242919921875 ;  /* 0x3cc70000040b7423 */ /* 0x000fc8000000000b */
[----:B------:R-:W-:-:S04]  /*57d0*/  FFMA R11, R4, R11, 0.053466796875 ;  /* 0x3d5b0000040b7423 */ /* 0x000fc8000000000b */
[----:B------:R-:W-:-:S04]  /*57e0*/  FFMA R11, R4, R11, 0.13337790966033935547 ;  /* 0x3e089438040b7423 */ /* 0x000fc8000000000b */
[C---:B------:R-:W-:Y:S01]  /*57f0*/  FFMA R11, R4.reuse, R11, 0.33333230018615722656 ;  /* 0x3eaaaa88040b7423 */ /* 0x040fe2000000000b */
[----:B------:R-:W-:-:S04]  /*5800*/  FMUL R4, R4, R13 ;  /* 0x0000000d04047220 */ /* 0x000fc80000400000 */
[----:B------:R-:W-:-:S06]  /*5810*/  @P0 FFMA R13, R11, R4, R13 ;  /* 0x000000040b0d0223 */ /* 0x000fcc000000000d */
[----:B------:R-:W1:Y:S08]  /*5820*/  @!P1 MUFU.RCP R13, -R13 ;  /* 0x8000000d000d9308 */ /* 0x000e700000001000 */
[----:B-1----:R-:W1:Y:S08]  /*5830*/  MUFU.RCP R3, R13 ;  /* 0x0000000d00037308 */ /* 0x002e700000001000 */
[----:B------:R-:W2:Y:S01]  /*5840*/  FCHK P0, R2, R13 ;  /* 0x0000000d02007302 */ /* 0x000ea20000000000 */
[----:B-1----:R-:W-:-:S04]  /*5850*/  FFMA R4, -R13, R3, 1 ;  /* 0x3f8000000d047423 */ /* 0x002fc80000000103 */
        /* <DEDUP_REMOVED lines=8> */
[----:B0-----:R-:W-:Y:S05]  /*58e0*/  CALL.REL.NOINC `($__internal_0_$__cuda_sm3x_div_rn_noftz_f32_slowpath) ;  /* 0x0000002c00287944 */ /* 0x001fea0003c00000 */
.L_x_92:
[----:B------:R-:W-:Y:S05]  /*58f0*/  BSYNC.RECONVERGENT B2 ;  /* 0x0000000000027941 */ /* 0x000fea0003800200 */
.L_x_91:
[C---:B------:R-:W-:Y:S01]  /*5900*/  FMUL R4, R7.reuse, 0.63661974668502807617 ;  /* 0x3f22f98307047820 */ /* 0x040fe20000400000 */
[----:B------:R-:W-:Y:S01]  /*5910*/  FSETP.GE.AND P0, PT, |R7|, 105615, PT ;  /* 0x47ce47800700780b */ /* 0x000fe20003f06200 */
[----:B------:R-:W-:Y:S01]  /*5920*/  BSSY.RECONVERGENT B0, `(.L_x_93) ;  /* 0x000003b000007945 */ /* 0x000fe20003800200 */
[----:B------:R-:W-:-:S03]  /*5930*/  FADD R8, R0, R3 ;  /* 0x0000000300087221 */ /* 0x000fc60000000000 */
[----:B------:R-:W1:Y:S02]  /*5940*/  F2I.NTZ R4, R4 ;  /* 0x0000000400047305 */ /* 0x000e640000203100 */
[----:B-1----:R-:W-:-:S05]  /*5950*/  I2FP.F32.S32 R10, R4 ;  /* 0x00000004000a7245 */ /* 0x002fca0000201400 */
[----:B------:R-:W-:-:S04]  /*5960*/  FFMA R11, R10, -1.5707962512969970703, R7 ;  /* 0xbfc90fda0a0b7823 */ /* 0x000fc80000000007 */
[----:B------:R-:W-:-:S04]  /*5970*/  FFMA R11, R10, -7.5497894158615963534e-08, R11 ;  /* 0xb3a221680a0b7823 */ /* 0x000fc8000000000b */
[----:B------:R-:W-:Y:S01]  /*5980*/  FFMA R10, R10, -5.3903029534742383927e-15, R11 ;  /* 0xa7c234c50a0a7823 */ /* 0x000fe2000000000b */
[----:B------:R-:W-:Y:S06]  /*5990*/  @!P0 BRA `(.L_x_94) ;  /* 0x0000000000cc8947 */ /* 0x000fec0003800000 */
[----:B------:R-:W-:-:S13]  /*59a0*/  FSETP.NEU.AND P0, PT, |R7|, +INF , PT ;  /* 0x7f8000000700780b */ /* 0x000fda0003f0d200 */
[----:B------:R-:W-:Y:S01]  /*59b0*/  @!P0 FMUL R10, RZ, R7 ;  /* 0x00000007ff0a8220 */ /* 0x000fe20000400000 */
[----:B------:R-:W-:Y:S01]  /*59c0*/  @!P0 MOV R4, RZ ;  /* 0x000000ff00048202 */ /* 0x000fe20000000f00 */
[----:B------:R-:W-:Y:S06]  /*59d0*/  @!P0 BRA `(.L_x_94) ;  /* 0x0000000000bc8947 */ /* 0x000fec0003800000 */
[----:B------:R-:W1:Y:S01]  /*59e0*/  LDC.64 R16, c[0x4][RZ] ;  /* 0x01000000ff107b82 */ /* 0x000e620000000a00 */
[----:B------:R-:W-:Y:S02]  /*59f0*/  IMAD.SHL.U32 R3, R7, 0x100, RZ ;  /* 0x0000010007037824 */ /* 0x000fe400078e00ff */
[----:B------:R-:W-:Y:S02]  /*5a00*/  HFMA2 R4, -RZ, RZ, 0, 0 ;  /* 0x00000000ff047431 */ /* 0x000fe400000001ff */
[----:B------:R-:W-:Y:S01]  /*5a10*/  IMAD.MOV.U32 R12, RZ, RZ, RZ ;  /* 0x000000ffff0c7224 */ /* 0x000fe200078e00ff */
[----:B------:R-:W-:Y:S01]  /*5a20*/  UMOV UR4, URZ ;  /* 0x000000ff00047c82 */ /* 0x000fe20008000000 */
[----:B------:R-:W-:-:S07]  /*5a30*/  LOP3.LUT R13, R3, 0x80000000, RZ, 0xfc, !PT ;  /* 0x80000000030d7812 */ /* 0x000fce00078efcff */
.L_x_95:
[----:B-1----:R-:W-:-:S06]  /*5a40*/  IMAD.WIDE.U32 R10, R4, 0x4, R16 ;  /* 0x00000004040a7825 */ /* 0x002fcc00078e0010 */
[----:B--2---:R-:W2:Y:S01]  /*5a50*/  LDG.E.CONSTANT R10, desc[UR12][R10.64] ;  /* 0x0000000c0a0a7981 */ /* 0x004ea2000c1e9900 */
[C---:B------:R-:W-:Y:S02]  /*5a60*/  IMAD R3, R4.reuse, 0x4, R1 ;  /* 0x0000000404037824 */ /* 0x040fe400078e0201 */
[----:B------:R-:W-:-:S05]  /*5a70*/  VIADD R4, R4, 0x1 ;  /* 0x0000000104047836 */ /* 0x000fca0000000000 */
[----:B------:R-:W-:Y:S01]  /*5a80*/  ISETP.NE.AND P0, PT, R4, 0x6, PT ;  /* 0x000000060400780c */ /* 0x000fe20003f05270 */
[----:B--2---:R-:W-:-:S03]  /*5a90*/  IMAD.WIDE.U32 R14, R10, R13, RZ ;  /* 0x0000000d0a0e7225 */ /* 0x004fc600078e00ff */
[----:B------:R-:W-:-:S04]  /*5aa0*/  IADD3 R14, P1, PT, R14, R12, RZ ;  /* 0x0000000c0e0e7210 */ /* 0x000fc80007f3e0ff */
[----:B------:R-:W-:Y:S01]  /*5ab0*/  IADD3.X R12, PT, PT, R15, UR4, RZ, P1, !PT ;  /* 0x000000040f0c7c10 */ /* 0x000fe20008ffe4ff */
[----:B------:R2:W-:Y:S04]  /*5ac0*/  STL [R3], R14 ;  /* 0x0000000e03007387 */ /* 0x0005e80000100800 */
[----:B------:R-:W-:Y:S05]  /*5ad0*/  @P0 BRA `(.L_x_95) ;  /* 0xfffffffc00d80947 */ /* 0x000fea000383ffff */
[----:B------:R-:W-:Y:S01]  /*5ae0*/  SHF.R.U32.HI R10, RZ, 0x17, R7 ;  /* 0x00000017ff0a7819 */ /* 0x000fe20000011607 */
[----:B------:R1:W-:Y:S03]  /*5af0*/  STL [R1+0x18], R12 ;  /* 0x0000180c01007387 */ /* 0x0003e60000100800 */
[C---:B--2---:R-:W-:Y:S02]  /*5b00*/  LOP3.LUT R3, R10.reuse, 0xe0, RZ, 0xc0, !PT ;  /* 0x000000e00a037812 */ /* 0x044fe400078ec0ff */
        /* <DEDUP_REMOVED lines=17> */
[C---:B------:R-:W-:Y:S02]  /*5c20*/  LOP3.LUT R7, R10.reuse, R7, RZ, 0x3c, !PT ;  /* 0x000000070a077212 */ /* 0x040fe400078e3cff */
[C---:B------:R-:W-:Y:S02]  /*5c30*/  LOP3.LUT R14, R11.reuse, R4, RZ, 0x3c, !PT ;  /* 0x000000040b0e7212 */ /* 0x040fe400078e3cff */
[----:B------:R-:W-:Y:S02]  /*5c40*/  LOP3.LUT R15, R11, R10, RZ, 0x3c, !PT ;  /* 0x0000000a0b0f7212 */ /* 0x000fe400078e3cff */
[----:B------:R-:W-:Y:S02]  /*5c50*/  LEA.HI R4, R10, R3, RZ, 0x1 ;  /* 0x000000030a047211 */ /* 0x000fe400078f08ff */
[----:B------:R-:W-:Y:S02]  /*5c60*/  ISETP.GE.AND P1, PT, R7, RZ, PT ;  /* 0x000000ff0700720c */ /* 0x000fe40003f26270 */
[----:B------:R-:W1:Y:S01]  /*5c70*/  I2F.F64.S64 R14, R14 ;  /* 0x0000000e000e7312 */ /* 0x000e620000301c00 */
[----:B------:R-:W-:-:S05]  /*5c80*/  IMAD.MOV R3, RZ, RZ, -R4 ;  /* 0x000000ffff037224 */ /* 0x000fca00078e0a04 */
[----:B------:R-:W-:Y:S01]  /*5c90*/  @!P0 MOV R4, R3 ;  /* 0x0000000300048202 */ /* 0x000fe20000000f00 */
[----:B-1----:R-:W-:-:S10]  /*5ca0*/  DMUL R12, R14, UR4 ;  /* 0x000000040e0c7c28 */ /* 0x002fd40008000000 */
[----:B------:R-:W1:Y:S02]  /*5cb0*/  F2F.F32.F64 R12, R12 ;  /* 0x0000000c000c7310 */ /* 0x000e640000301000 */
[----:B-1----:R-:W-:-:S07]  /*5cc0*/  FSEL R10, -R12, R12, !P1 ;  /* 0x0000000c0c0a7208 */ /* 0x002fce0004800100 */
.L_x_94:
[----:B------:R-:W-:Y:S05]  /*5cd0*/  BSYNC.RECONVERGENT B0 ;  /* 0x0000000000007941 */ /* 0x000fea0003800200 */
.L_x_93:
[----:B------:R-:W-:Y:S01]  /*5ce0*/  IMAD.MOV.U32 R11, RZ, RZ, R10 ;  /* 0x000000ffff0b7224 */ /* 0x000fe200078e000a */
[----:B------:R-:W-:Y:S01]  /*5cf0*/  LOP3.LUT R4, R4, 0x1, RZ, 0xc0, !PT ;  /* 0x0000000104047812 */ /* 0x000fe200078ec0ff */
[----:B------:R-:W-:Y:S01]  /*5d00*/  IMAD.MOV.U32 R10, RZ, RZ, 0x3c190000 ;  /* 0x3c190000ff0a7424 */ /* 0x000fe200078e00ff */
[----:B------:R-:W-:Y:S01]  /*5d10*/  BSSY.RECONVERGENT B2, `(.L_x_96) ;  /* 0x0000018000027945 */ /* 0x000fe20003800200 */
        /* <DEDUP_REMOVED lines=19> */
[----:B------:R-:W-:Y:S01]  /*5e50*/  MOV R4, R11 ;  /* 0x0000000b00047202 */ /* 0x000fe20000000f00 */
[----:B------:R-:W-:Y:S01]  /*5e60*/  IMAD.MOV.U32 R3, RZ, RZ, R2 ;  /* 0x000000ffff037224 */ /* 0x000fe200078e0002 */
[----:B------:R-:W-:-:S07]  /*5e70*/  MOV R13, 0x5e90 ;  /* 0x00005e90000d7802 */ /* 0x000fce0000000f00 */
[----:B0-----:R-:W-:Y:S05]  /*5e80*/  CALL.REL.NOINC `($__internal_0_$__cuda_sm3x_div_rn_noftz_f32_slowpath) ;  /* 0x0000002400c07944 */ /* 0x001fea0003c00000 */
.L_x_97:
[----:B------:R-:W-:Y:S05]  /*5e90*/  BSYNC.RECONVERGENT B2 ;  /* 0x0000000000027941 */ /* 0x000fea0003800200 */
.L_x_96:
[----:B------:R-:W-:Y:S01]  /*5ea0*/  FADD R11, R2, -R9 ;  /* 0x80000009020b7221 */ /* 0x000fe20000000000 */
[----:B------:R-:W-:Y:S01]  /*5eb0*/  BSSY.RECONVERGENT B2, `(.L_x_98) ;  /* 0x000000e000027945 */ /* 0x000fe20003800200 */
[----:B------:R-:W-:Y:S02]  /*5ec0*/  FADD R21, R0, R3 ;  /* 0x0000000300157221 */ /* 0x000fe40000000000 */
[----:B------:R-:W1:Y:S08]  /*5ed0*/  MUFU.RCP R4, R11 ;  /* 0x0000000b00047308 */ /* 0x000e700000001000 */
        /* <DEDUP_REMOVED lines=8> */
[----:B------:R-:W-:Y:S02]  /*5f60*/  MOV R3, R2 ;  /* 0x0000000200037202 */ /* 0x000fe40000000f00 */
[----:B------:R-:W-:-:S07]  /*5f70*/  MOV R13, 0x5f90 ;  /* 0x00005f90000d7802 */ /* 0x000fce0000000f00 */
[----:B0-----:R-:W-:Y:S05]  /*5f80*/  CALL.REL.NOINC `($__internal_0_$__cuda_sm3x_div_rn_noftz_f32_slowpath) ;  /* 0x0000002400807944 */ /* 0x001fea0003c00000 */
.L_x_99:
[----:B------:R-:W-:Y:S05]  /*5f90*/  BSYNC.RECONVERGENT B2 ;  /* 0x0000000000027941 */ /* 0x000fea0003800200 */
.L_x_98:
        /* <DEDUP_REMOVED lines=9> */
[----:B-1----:R-:W-:-:S04]  /*6030*/  LEA R10, R7, R10, 0x18 ;  /* 0x0000000a070a7211 */ /* 0x002fc800078ec0ff */
[C---:B------:R-:W-:Y:S02]  /*6040*/  LEA R12, R7.reuse, R12, 0x18 ;  /* 0x0000000c070c7211 */ /* 0x040fe400078ec0ff */
[----:B------:R-:W-:Y:S01]  /*6050*/  LEA R14, R7, R14, 0x18 ;  /* 0x0000000e070e7211 */ /* 0x000fe200078ec0ff */
[----:B------:R-:W-:Y:S01]  /*6060*/  IMAD R10, R37, 0x4, R10 ;  /* 0x00000004250a7824 */ /* 0x000fe200078e020a */
[----:B------:R-:W-:Y:S01]  /*6070*/  @!P0 LEA R7, R7, R4, 0x18 ;  /* 0x0000000407078211 */ /* 0x000fe200078ec0ff */
[C---:B------:R-:W-:Y:S01]  /*6080*/  IMAD R5, R37.reuse, 0x4, R12 ;  /* 0x0000000425057824 */ /* 0x040fe200078e020c */
[----:B------:R-:W-:-:S03]  /*6090*/  LEA R14, R37, R14, 0x2 ;  /* 0x0000000e250e7211 */ /* 0x000fc600078e10ff */
[----:B------:R-:W-:Y:S04]  /*60a0*/  @!P0 STS [R7+0xc00], R8 ;  /* 0x000c000807008388 */ /* 0x000fe80000000800 */
[----:B------:R-:W-:Y:S04]  /*60b0*/  STS [R10+0x4], R21 ;  /* 0x000004150a007388 */ /* 0x000fe80000000800 */
[----:B------:R1:W-:Y:S04]  /*60c0*/  STS [R5], R6 ;  /* 0x0000000605007388 */ /* 0x0003e80000000800 */
[----:B------:R2:W-:Y:S01]  /*60d0*/  STS [R14], R3 ;  /* 0x000000030e007388 */ /* 0x0005e20000000800 */
[----:B------:R-:W3:Y:S01]  /*60e0*/  LDCU.64 UR18, c[0x0][0x398] ;  /* 0x00007300ff1277ac */ /* 0x000ee20008000a00 */
[----:B------:R-:W4:Y:S01]  /*60f0*/  LDCU UR5, c[0x0][0x3b4] ;  /* 0x00007680ff0577ac */ /* 0x000f220008000800 */
[----:B------:R-:W0:Y:S01]  /*6100*/  LDCU UR11, c[0x0][0x3d0] ;  /* 0x00007a00ff0b77ac */ /* 0x000e220008000800 */
[----:B---3--:R-:W-:-:S02]  /*6110*/  UIADD3 UR4, UPT, UPT, -UR19, URZ, URZ ;  /* 0x000000ff13047290 */ /* 0x008fc4000fffe1ff */
[----:B-1----:R-:W1:Y:S01]  /*6120*/  I2F.F64 R6, UR19 ;  /* 0x0000001300067d12 */ /* 0x002e620008201c00 */
[----:B------:R-:W-:-:S07]  /*6130*/  UISETP.NE.AND UP0, UPT, UR18, URZ, UPT ;  /* 0x000000ff1200728c */ /* 0x000fce000bf05270 */
[----:B------:R-:W3:Y:S01]  /*6140*/  I2F.F64 R4, UR4 ;  /* 0x0000000400047d12 */ /* 0x000ee20008201c00 */
[----:B-1----:R-:W-:-:S07]  /*6150*/  DMUL R6, R6, 0.5 ;  /* 0x3fe0000006067828 */ /* 0x002fce0000000000 */
[----:B----4-:R-:W-:Y:S01]  /*6160*/  F2F.F64.F32 R22, UR5 ;  /* 0x0000000500167d10 */ /* 0x010fe20008201800 */
[----:B---3--:R-:W-:-:S07]  /*6170*/  DMUL R4, R4, 0.5 ;  /* 0x3fe0000004047828 */ /* 0x008fce0000000000 */
[----:B0-----:R-:W0:Y:S02]  /*6180*/  F2F.F64.F32 R8, UR11 ;  /* 0x0000000b00087d10 */ /* 0x001e240008201800 */
[C-C-:B0-----:R-:W-:Y:S02]  /*6190*/  DFMA R6, R22.reuse, R6, R8.reuse ;  /* 0x000000061606722b */ /* 0x141fe40000000008 */
[----:B------:R-:W-:Y:S01]  /*61a0*/  DFMA R4, R22, R4, R8 ;  /* 0x000000041604722b */ /* 0x000fe20000000008 */
[----:B------:R-:W-:Y:S06]  /*61b0*/  BAR.SYNC.DEFER_BLOCKING 0x0 ;  /* 0x0000000000007b1d */ /* 0x000fec0000010000 */
[----:B--2---:R-:W-:Y:S05]  /*61c0*/  BRA.U !UP0, `(.L_x_100) ;  /* 0x0000002108a87547 */ /* 0x004fea000b800000 */
[----:B------:R-:W0:Y:S01]  /*61d0*/  LDCU UR11, c[0x0][0x3d4] ;  /* 0x00007a80ff0b77ac */ /* 0x000e220008000800 */
[----:B------:R-:W-:Y:S01]  /*61e0*/  F2F.F32.F64 R3, R4 ;  /* 0x0000000400037310 */ /* 0x000fe20000301000 */
[----:B------:R-:W-:Y:S01]  /*61f0*/  I2FP.F32.S32 R18, UR19 ;  /* 0x0000001300127c45 */ /* 0x000fe20008201400 */
[----:B------:R-:W1:Y:S01]  /*6200*/  LDCU UR4, c[0x0][0x3a0] ;  /* 0x00007400ff0477ac */ /* 0x000e620008000800 */
[----:B------:R-:W2:Y:S05]  /*6210*/  LDCU UR5, c[0x0][0x3b8] ;  /* 0x00007700ff0577ac */ /* 0x000eaa0008000800 */
[----:B------:R-:W-:Y:S08]  /*6220*/  I2F.F64.U32 R8, UR8 ;  /* 0x0000000800087d12 */ /* 0x000ff00008201800 */
[----:B------:R3:W-:Y:S08]  /*6230*/  F2F.F32.F64 R7, R6 ;  /* 0x0000000600077310 */ /* 0x0007f00000301000 */
[----:B0-----:R-:W-:Y:S01]  /*6240*/  F2F.F64.F32 R14, UR11 ;  /* 0x0000000b000e7d10 */ /* 0x001fe20008201800 */
[----:B-1----:R-:W-:Y:S01]  /*6250*/  UIADD3 UR11, UPT, UPT, -UR4, URZ, URZ ;  /* 0x000000ff040b7290 */ /* 0x002fe2000fffe1ff */
[----:B---3--:R-:W-:-:S06]  /*6260*/  IMAD.MOV.U32 R6, RZ, RZ, RZ ;  /* 0x000000ffff067224 */ /* 0x008fcc00078e00ff */
[----:B------:R-:W0:Y:S08]  /*6270*/  I2F.F64 R16, UR4 ;  /* 0x0000000400107d12 */ /* 0x000e300008201c00 */
[----:B------:R-:W1:Y:S01]  /*6280*/  I2F.F64 R10, UR11 ;  /* 0x0000000b000a7d12 */ /* 0x000e620008201c00 */
[----:B0-----:R-:W-:-:S07]  /*6290*/  DMUL R16, R16, 0.5 ;  /* 0x3fe0000010107828 */ /* 0x001fce0000000000 */
[----:B--2---:R-:W0:Y:S01]  /*62a0*/  F2F.F64.F32 R12, UR5 ;  /* 0x00000005000c7d10 */ /* 0x004e220008201800 */
[----:B------:R-:W2:Y:S01]  /*62b0*/  LDCU UR5, c[0x0][0x3a8] ;  /* 0x00007500ff0577ac */ /* 0x000ea20008000800 */
[----:B-1----:R-:W-:-:S06]  /*62c0*/  DMUL R10, R10, 0.5 ;  /* 0x3fe000000a0a7828 */ /* 0x002fcc0000000000 */
[----:B------:R-:W-:Y:S01]  /*62d0*/  I2F.F64 R24, UR18 ;  /* 0x0000001200187d12 */ /* 0x000fe20008201c00 */
[----:B0-----:R-:W-:-:S07]  /*62e0*/  DFMA R4, R12, R16, R14 ;  /* 0x000000100c04722b */ /* 0x001fce000000000e */
[----:B------:R-:W-:Y:S01]  /*62f0*/  F2F.F64.F32 R26, R3 ;  /* 0x00000003001a7310 */ /* 0x000fe20000201800 */
[----:B------:R-:W-:Y:S01]  /*6300*/  DFMA R12, R12, R10, R14 ;  /* 0x0000000a0c0c722b */ /* 0x000fe2000000000e */
[----:B------:R-:W-:Y:S02]  /*6310*/  IMAD.MOV.U32 R17, RZ, RZ, RZ ;  /* 0x000000ffff117224 */ /* 0x000fe400078e00ff */
[C---:B------:R-:W-:Y:S01]  /*6320*/  FMUL R16, R2.reuse, R7 ;  /* 0x0000000702107220 */ /* 0x040fe20000400000 */
[----:B------:R-:W-:Y:S01]  /*6330*/  FMUL R15, R2, R3 ;  /* 0x00000003020f7220 */ /* 0x000fe20000400000 */
[----:B------:R-:W-:Y:S02]  /*6340*/  I2FP.F32.S32 R11, UR4 ;  /* 0x00000004000b7c45 */ /* 0x000fe40008201400 */
[----:B--2---:R-:W0:Y:S08]  /*6350*/  I2F.F64 R28, UR5 ;  /* 0x00000005001c7d12 */ /* 0x004e300008201c00 */
[----:B------:R1:W2:Y:S01]  /*6360*/  F2F.F32.F64 R20, R4 ;  /* 0x0000000400147310 */ /* 0x0002a20000301000 */
[----:B0-----:R-:W-:-:S07]  /*6370*/  DFMA R28, R28, 0.5, -R8 ;  /* 0x3fe000001c1c782b */ /* 0x001fce0000000808 */
[----:B------:R1:W0:Y:S04]  /*6380*/  F2F.F32.F64 R19, R12 ;  /* 0x0000000c00137310 */ /* 0x0002280000301000 */
.L_x_155:
[----:B------:R-:W-:Y:S05]  /*6390*/  YIELD ;  /* 0x0000000000007946 */ /* 0x000fea0003800000 */
[----:B------:R-:W3:Y:S01]  /*63a0*/  LDCU UR4, c[0x0][0x398] ;  /* 0x00007300ff0477ac */ /* 0x000ee20008000800 */
[----:B-1----:R-:W-:Y:S01]  /*63b0*/  IADD3 R12, PT, PT, R37, R6, RZ ;  /* 0x00000006250c7210 */ /* 0x002fe20007ffe0ff */
[----:B------:R-:W-:Y:S03]  /*63c0*/  BSSY B2, `(.L_x_101) ;  /* 0x0000204000027945 */ /* 0x000fe60003800000 */
[----:B---3--:R-:W-:-:S13]  /*63d0*/  ISETP.GE.AND P0, PT, R12, UR4, PT ;  /* 0x000000040c007c0c */ /* 0x008fda000bf06270 */
[----:B0-2---:R-:W-:Y:S05]  /*63e0*/  @P0 BRA `(.L_x_102) ;  /* 0x0000002000040947 */ /* 0x005fea0003800000 */
[----:B------:R-:W1:Y:S01]  /*63f0*/  LDCU UR4, c[0x0][0x3b0] ;  /* 0x00007600ff0477ac */ /* 0x000e620008000800 */
[----:B------:R-:W3:Y:S01]  /*6400*/  I2F.F64 R4, R12 ;  /* 0x0000000c00047312 */ /* 0x000ee20000201c00 */
[----:B------:R-:W-:Y:S01]  /*6410*/  BSSY.RECONVERGENT B3, `(.L_x_103) ;  /* 0x0000017000037945 */ /* 0x000fe20003800200 */
[----:B------:R-:W4:Y:S01]  /*6420*/  LDCU UR5, c[0x0][0x3cc] ;  /* 0x00007980ff0577ac */ /* 0x000f220008000800 */
[----:B---3--:R-:W-:-:S05]  /*6430*/  DFMA R4, R24, -0.5, R4 ;  /* 0xbfe000001804782b */ /* 0x008fca0000000004 */
[----:B-1----:R-:W-:Y:S03]  /*6440*/  F2F.F64.F32 R8, UR4 ;  /* 0x0000000400087d10 */ /* 0x002fe60008201800 */
[----:B------:R-:W-:-:S05]  /*6450*/  DADD R4, R4, 0.5 ;  /* 0x3fe0000004047429 */ /* 0x000fca0000000000 */
[----:B----4-:R-:W1:Y:S03]  /*6460*/  F2F.F64.F32 R6, UR5 ;  /* 0x0000000500067d10 */ /* 0x010e660008201800 */
[----:B-1----:R-:W-:-:S06]  /*6470*/  DFMA R8, R8, R4, R6 ;  /* 0x000000040808722b */ /* 0x002fcc0000000006 */
[----:B------:R-:W1:Y:S02]  /*6480*/  F2F.F32.F64 R41, R8 ;  /* 0x0000000800297310 */ /* 0x000e640000301000 */
[----:B-1----:R-:W-:Y:S01]  /*6490*/  FADD R6, -R2, R41 ;  /* 0x0000002902067221 */ /* 0x002fe20000000100 */
[----:B------:R-:W-:-:S05]  /*64a0*/  FMUL R5, R0, R41 ;  /* 0x0000002900057220 */ /* 0x000fca0000400000 */
[----:B------:R-:W1:Y:S01]  /*64b0*/  MUFU.RCP R7, R6 ;  /* 0x0000000600077308 */ /* 0x000e620000001000 */
[----:B------:R-:W-:-:S07]  /*64c0*/  FADD R3, -R15, R5 ;  /* 0x000000050f037221 */ /* 0x000fce0000000100 */
[----:B------:R-:W3:Y:S01]  /*64d0*/  FCHK P0, R3, R6 ;  /* 0x0000000603007302 */ /* 0x000ee20000000000 */
[----:B-1----:R-:W-:-:S04]  /*64e0*/  FFMA R4, -R6, R7, 1 ;  /* 0x3f80000006047423 */ /* 0x002fc80000000107 */
[----:B------:R-:W-:-:S04]  /*64f0*/  FFMA R4, R7, R4, R7 ;  /* 0x0000000407047223 */ /* 0x000fc80000000007 */
[----:B------:R-:W-:-:S04]  /*6500*/  FFMA R7, R3, R4, RZ ;  /* 0x0000000403077223 */ /* 0x000fc800000000ff */
[----:B------:R-:W-:-:S04]  /*6510*/  FFMA R34, -R6, R7, R3 ;  /* 0x0000000706227223 */ /* 0x000fc80000000103 */
[----:B------:R-:W-:Y:S01]  /*6520*/  FFMA R34, R4, R34, R7 ;  /* 0x0000002204227223 */ /* 0x000fe20000000007 */
[----:B---3--:R-:W-:Y:S06]  /*6530*/  @!P0 BRA `(.L_x_104) ;  /* 0x0000000000108947 */ /* 0x008fec0003800000 */
[----:B------:R-:W-:Y:S01]  /*6540*/  IMAD.MOV.U32 R4, RZ, RZ, R6 ;  /* 0x000000ffff047224 */ /* 0x000fe200078e0006 */
[----:B------:R-:W-:-:S07]  /*6550*/  MOV R13, 0x6570 ;  /* 0x00006570000d7802 */ /* 0x000fce0000000f00 */
[----:B0-2---:R-:W-:Y:S05]  /*6560*/  CALL.REL.NOINC `($__internal_0_$__cuda_sm3x_div_rn_noftz_f32_slowpath) ;  /* 0x0000002000087944 */ /* 0x005fea0003c00000 */
[----:B------:R-:W-:-:S07]  /*6570*/  IMAD.MOV.U32 R34, RZ, RZ, R3 ;  /* 0x000000ffff227224 */ /* 0x000fce00078e0003 */
.L_x_104:
[----:B------:R-:W-:Y:S05]  /*6580*/  BSYNC.RECONVERGENT B3 ;  /* 0x0000000000037941 */ /* 0x000fea0003800200 */
.L_x_103:
[----:B------:R-:W1:Y:S01]  /*6590*/  MUFU.RCP R3, R6 ;  /* 0x0000000600037308 */ /* 0x000e620000001000 */
[----:B------:R-:W-:Y:S01]  /*65a0*/  FADD R7, -R16, R5 ;  /* 0x0000000510077221 */ /* 0x000fe20000000100 */
[----:B------:R-:W-:Y:S06]  /*65b0*/  BSSY.RECONVERGENT B3, `(.L_x_105) ;  /* 0x000000d000037945 */ /* 0x000fec0003800200 */
[----:B------:R-:W3:Y:S01]  /*65c0*/  FCHK P0, R7, R6 ;  /* 0x0000000607007302 */ /* 0x000ee20000000000 */
[----:B-1----:R-:W-:-:S04]  /*65d0*/  FFMA R4, -R6, R3, 1 ;  /* 0x3f80000006047423 */ /* 0x002fc80000000103 */
[----:B------:R-:W-:-:S04]  /*65e0*/  FFMA R5, R3, R4, R3 ;  /* 0x0000000403057223 */ /* 0x000fc80000000003 */
[----:B------:R-:W-:-:S04]  /*65f0*/  FFMA R3, R5, R7, RZ ;  /* 0x0000000705037223 */ /* 0x000fc800000000ff */
[----:B------:R-:W-:-:S04]  /*6600*/  FFMA R4, -R6, R3, R7 ;  /* 0x0000000306047223 */ /* 0x000fc80000000107 */
[----:B------:R-:W-:Y:S01]  /*6610*/  FFMA R5, R5, R4, R3 ;  /* 0x0000000405057223 */ /* 0x000fe20000000003 */
[----:B---3--:R-:W-:Y:S06]  /*6620*/  @!P0 BRA `(.L_x_106) ;  /* 0x0000000000148947 */ /* 0x008fec0003800000 */
[----:B------:R-:W-:Y:S01]  /*6630*/  MOV R3, R7 ;  /* 0x0000000700037202 */ /* 0x000fe20000000f00 */
[----:B------:R-:W-:Y:S01]  /*6640*/  IMAD.MOV.U32 R4, RZ, RZ, R6 ;  /* 0x000000ffff047224 */ /* 0x000fe200078e0006 */
[----:B------:R-:W-:-:S07]  /*6650*/  MOV R13, 0x6670 ;  /* 0x00006670000d7802 */ /* 0x000fce0000000f00 */
[----:B0-2---:R-:W-:Y:S05]  /*6660*/  CALL.REL.NOINC `($__internal_0_$__cuda_sm3x_div_rn_noftz_f32_slowpath) ;  /* 0x0000001c00c87944 */ /* 0x005fea0003c00000 */
[----:B------:R-:W-:-:S07]  /*6670*/  IMAD.MOV.U32 R5, RZ, RZ, R3 ;  /* 0x000000ffff057224 */ /* 0x000fce00078e0003 */
.L_x_106:
[----:B------:R-:W-:Y:S05]  /*6680*/  BSYNC.RECONVERGENT B3 ;  /* 0x0000000000037941 */ /* 0x000fea0003800200 */
.L_x_105:
[----:B------:R-:W-:Y:S01]  /*6690*/  FADD R41, R2, -R41 ;  /* 0x8000002902297221 */ /* 0x000fe20000000000 */
[----:B------:R-:W-:Y:S03]  /*66a0*/  BSSY.RECONVERGENT B3, `(.L_x_107) ;  /* 0x000000e000037945 */ /* 0x000fe60003800200 */
[----:B------:R-:W1:Y:S08]  /*66b0*/  MUFU.RCP R4, R41 ;  /* 0x0000002900047308 */ /* 0x000e700000001000 */
        /* <DEDUP_REMOVED lines=12> */
.L_x_108:
[----:B------:R-:W-:Y:S05]  /*6780*/  BSYNC.RECONVERGENT B3 ;  /* 0x0000000000037941 */ /* 0x000fea0003800200 */
.L_x_107:
[----:B------:R-:W1:Y:S01]  /*6790*/  MUFU.RCP R7, R18 ;  /* 0x0000001200077308 */ /* 0x000e620000001000 */
[----:B------:R-:W-:Y:S01]  /*67a0*/  FADD R3, R5, -R34 ;  /* 0x8000002205037221 */ /* 0x000fe20000000000 */
[----:B------:R-:W-:Y:S01]  /*67b0*/  BSSY.RECONVERGENT B3, `(.L_x_109) ;  /* 0x000000e000037945 */ /* 0x000fe20003800200 */
[C---:B0-----:R-:W-:Y:S01]  /*67c0*/  FMUL R10, R4.reuse, R19 ;  /* 0x00000013040a7220 */ /* 0x041fe20000400000 */
[----:B--2---:R-:W-:-:S04]  /*67d0*/  FMUL R8, R4, R20 ;  /* 0x0000001404087220 */ /* 0x004fc80000400000 */
[----:B------:R-:W0:Y:S01]  /*67e0*/  FCHK P0, R3, R18 ;  /* 0x0000001203007302 */ /* 0x000e220000000000 */
[----:B-1----:R-:W-:-:S04]  /*67f0*/  FFMA R6, -R18, R7, 1 ;  /* 0x3f80000012067423 */ /* 0x002fc80000000107 */
[----:B------:R-:W-:-:S04]  /*6800*/  FFMA R6, R7, R6, R7 ;  /* 0x0000000607067223 */ /* 0x000fc80000000007 */
[----:B------:R-:W-:-:S04]  /*6810*/  FFMA R9, R3, R6, RZ ;  /* 0x0000000603097223 */ /* 0x000fc800000000ff */
[----:B------:R-:W-:-:S04]  /*6820*/  FFMA R5, -R18, R9, R3 ;  /* 0x0000000912057223 */ /* 0x000fc80000000103 */
[----:B------:R-:W-:Y:S01]  /*6830*/  FFMA R9, R6, R5, R9 ;  /* 0x0000000506097223 */ /* 0x000fe20000000009 */
[----:B0-----:R-:W-:Y:S06]  /*6840*/  @!P0 BRA `(.L_x_110) ;  /* 0x0000000000108947 */ /* 0x001fec0003800000 */
[----:B------:R-:W-:Y:S02]  /*6850*/  MOV R4, R18 ;  /* 0x0000001200047202 */ /* 0x000fe40000000f00 */
[----:B------:R-:W-:-:S07]  /*6860*/  MOV R13, 0x6880 ;  /* 0x00006880000d7802 */ /* 0x000fce0000000f00 */
[----:B------:R-:W-:Y:S05]  /*6870*/  CALL.REL.NOINC `($__internal_0_$__cuda_sm3x_div_rn_noftz_f32_slowpath) ;  /* 0x0000001c00447944 */ /* 0x000fea0003c00000 */
[----:B------:R-:W-:-:S07]  /*6880*/  IMAD.MOV.U32 R9, RZ, RZ, R3 ;  /* 0x000000ffff097224 */ /* 0x000fce00078e0003 */
.L_x_110:
[----:B------:R-:W-:Y:S05]  /*6890*/  BSYNC.RECONVERGENT B3 ;  /* 0x0000000000037941 */ /* 0x000fea0003800200 */
.L_x_109:
        /* <DEDUP_REMOVED lines=14> */
[----:B------:R-:W-:-:S07]  /*6980*/  IMAD.MOV.U32 R7, RZ, RZ, R3 ;  /* 0x000000ffff077224 */ /* 0x000fce00078e0003 */
.L_x_112:
[----:B------:R-:W-:Y:S05]  /*6990*/  BSYNC.RECONVERGENT B3 ;  /* 0x0000000000037941 */ /* 0x000fea0003800200 */
.L_x_111:
[----:B------:R-:W-:Y:S01]  /*69a0*/  IMAD.U32 R4, RZ, RZ, UR6 ;  /* 0x00000006ff047e24 */ /* 0x000fe2000f8e00ff */
[----:B------:R-:W-:Y:S01]  /*69b0*/  MOV R5, UR7 ;  /* 0x0000000700057c02 */ /* 0x000fe20008000f00 */
[----:B------:R-:W0:Y:S04]  /*69c0*/  LDCU UR4, c[0x0][0x3d8] ;  /* 0x00007b00ff0477ac */ /* 0x000e280008000800 */
[----:B------:R-:W0:Y:S02]  /*69d0*/  LDG.E.CONSTANT R4, desc[UR12][R4.64] ;  /* 0x0000000c04047981 */ /* 0x000e24000c1e9900 */
[----:B0-----:R-:W-:-:S04]  /*69e0*/  FADD R14, R4, UR4 ;  /* 0x00000004040e7e21 */ /* 0x001fc80008000000 */
        /* <DEDUP_REMOVED lines=13> */
[----:B------:R-:W-:Y:S02]  /*6ac0*/  IMAD.SHL.U32 R4, R14, 0x100, RZ ;  /* 0x000001000e047824 */ /* 0x000fe400078e00ff */
[----:B------:R-:W-:Y:S01]  /*6ad0*/  HFMA2 R39, -RZ, RZ, 0, 0 ;  /* 0x00000000ff277431 */ /* 0x000fe200000001ff */
[----:B------:R-:W-:Y:S01]  /*6ae0*/  BSSY.RECONVERGENT B0, `(.L_x_114) ;  /* 0x0000014000007945 */ /* 0x000fe20003800200 */
[----:B------:R-:W-:Y:S02]  /*6af0*/  IMAD.MOV.U32 R6, RZ, RZ, RZ ;  /* 0x000000ffff067224 */ /* 0x000fe400078e00ff */
[----:B------:R-:W-:Y:S01]  /*6b00*/  IMAD.MOV.U32 R13, RZ, RZ, RZ ;  /* 0x000000ffff0d7224 */ /* 0x000fe200078e00ff */
[----:B------:R-:W-:Y:S01]  /*6b10*/  LOP3.LUT R43, R4, 0x80000000, RZ, 0xfc, !PT ;  /* 0x80000000042b7812 */ /* 0x000fe200078efcff */
[----:B------:R-:W-:Y:S01]  /*6b20*/  IMAD.MOV.U32 R3, RZ, RZ, R1 ;  /* 0x000000ffff037224 */ /* 0x000fe200078e0001 */
[----:B0-----:R-:W-:Y:S01]  /*6b30*/  MOV R35, UR4 ;  /* 0x0000000400237c02 */ /* 0x001fe20008000f00 */
[----:B------:R-:W-:-:S07]  /*6b40*/  IMAD.U32 R40, RZ, RZ, UR5 ;  /* 0x00000005ff287e24 */ /* 0x000fce000f8e00ff */
.L_x_115:
[----:B------:R-:W-:Y:S01]  /*6b50*/  MOV R4, R35 ;  /* 0x0000002300047202 */ /* 0x000fe20000000f00 */
[----:B------:R-:W-:-:S05]  /*6b60*/  IMAD.MOV.U32 R5, RZ, RZ, R40 ;  /* 0x000000ffff057224 */ /* 0x000fca00078e0028 */
[----:B------:R-:W2:Y:S01]  /*6b70*/  LDG.E.CONSTANT R4, desc[UR12][R4.64] ;  /* 0x0000000c04047981 */ /* 0x000ea2000c1e9900 */
[----:B------:R-:W-:Y:S01]  /*6b80*/  VIADD R13, R13, 0x1 ;  /* 0x000000010d0d7836 */ /* 0x000fe20000000000 */
[----:B------:R-:W-:-:S04]  /*6b90*/  IADD3 R35, P2, PT, R35, 0x4, RZ ;  /* 0x0000000423237810 */ /* 0x000fc80007f5e0ff */
[----:B------:R-:W-:Y:S01]  /*6ba0*/  ISETP.NE.AND P0, PT, R13, 0x6, PT ;  /* 0x000000060d00780c */ /* 0x000fe20003f05270 */
[----:B------:R-:W-:Y:S02]  /*6bb0*/  IMAD.X R40, RZ, RZ, R40, P2 ;  /* 0x000000ffff287224 */ /* 0x000fe400010e0628 */
[----:B--2---:R-:W-:-:S03]  /*6bc0*/  IMAD.WIDE.U32 R4, R4, R43, RZ ;  /* 0x0000002b04047225 */ /* 0x004fc600078e00ff */
[----:B------:R-:W-:-:S04]  /*6bd0*/  IADD3 R38, P1, PT, R4, R6, RZ ;  /* 0x0000000604267210 */ /* 0x000fc80007f3e0ff */
[----:B------:R-:W-:Y:S01]  /*6be0*/  IADD3.X R6, PT, PT, R5, R39, RZ, P1, !PT ;  /* 0x0000002705067210 */ /* 0x000fe20000ffe4ff */
[----:B------:R0:W-:Y:S02]  /*6bf0*/  STL [R3], R38 ;  /* 0x0000002603007387 */ /* 0x0001e40000100800 */
[----:B0-----:R-:W-:Y:S01]  /*6c00*/  VIADD R3, R3, 0x4 ;  /* 0x0000000403037836 */ /* 0x001fe20000000000 */
[----:B------:R-:W-:Y:S06]  /*6c10*/  @P0 BRA `(.L_x_115) ;  /* 0xfffffffc00cc0947 */ /* 0x000fec000383ffff */
[----:B------:R-:W-:Y:S05]  /*6c20*/  BSYNC.RECONVERGENT B0 ;  /* 0x0000000000007941 */ /* 0x000fea0003800200 */
.L_x_114:
        /* <DEDUP_REMOVED lines=15> */
[----:B---3--:R-:W-:Y:S02]  /*6d20*/  @P0 SHF.L.W.U32.HI R4, R5, R13, R4 ;  /* 0x0000000d05040219 */ /* 0x008fe40000010e04 */
[--C-:B0-----:R-:W-:Y:S02]  /*6d30*/  SHF.R.U32.HI R6, RZ, 0x1e, R3.reuse ;  /* 0x0000001eff067819 */ /* 0x101fe40000011603 */
[C---:B------:R-:W-:Y:S01]  /*6d40*/  SHF.L.W.U32.HI R35, R4.reuse, 0x2, R3 ;  /* 0x0000000204237819 */ /* 0x040fe20000010e03 */
[----:B------:R-:W-:-:S03]  /*6d50*/  IMAD.SHL.U32 R4, R4, 0x4, RZ ;  /* 0x0000000404047824 */ /* 0x000fc600078e00ff */
[----:B------:R-:W-:Y:S02]  /*6d60*/  SHF.R.S32.HI R5, RZ, 0x1f, R35 ;  /* 0x0000001fff057819 */ /* 0x000fe40000011423 */
[----:B------:R-:W-:Y:S02]  /*6d70*/  LOP3.LUT R14, R35, R14, RZ, 0x3c, !PT ;  /* 0x0000000e230e7212 */ /* 0x000fe400078e3cff */
[C---:B------:R-:W-:Y:S02]  /*6d80*/  LOP3.LUT R4, R5.reuse, R4, RZ, 0x3c, !PT ;  /* 0x0000000405047212 */ /* 0x040fe400078e3cff */
[----:B------:R-:W-:Y:S02]  /*6d90*/  LOP3.LUT R5, R5, R35, RZ, 0x3c, !PT ;  /* 0x0000002305057212 */ /* 0x000fe400078e3cff */
[----:B------:R-:W-:Y:S02]  /*6da0*/  LEA.HI R35, R35, R6, RZ, 0x1 ;  /* 0x0000000623237211 */ /* 0x000fe400078f08ff */
[----:B------:R-:W-:-:S02]  /*6db0*/  ISETP.GE.AND P0, PT, R14, RZ, PT ;  /* 0x000000ff0e00720c */ /* 0x000fc40003f06270 */
[----:B------:R-:W0:Y:S01]  /*6dc0*/  I2F.F64.S64 R4, R4 ;  /* 0x0000000400047312 */ /* 0x000e220000301c00 */
[----:B------:R-:W-:-:S05]  /*6dd0*/  IMAD.MOV R3, RZ, RZ, -R35 ;  /* 0x000000ffff037224 */ /* 0x000fca00078e0a23 */
[----:B------:R-:W-:Y:S01]  /*6de0*/  @!P1 MOV R35, R3 ;  /* 0x0000000300239202 */ /* 0x000fe20000000f00 */
[----:B0-----:R-:W-:-:S06]  /*6df0*/  DMUL R4, R4, UR4 ;  /* 0x0000000404047c28 */ /* 0x001fcc0008000000 */
[----:B------:R-:W0:Y:S02]  /*6e00*/  F2F.F32.F64 R13, R4 ;  /* 0x00000004000d7310 */ /* 0x000e240000301000 */
[----:B0-----:R-:W-:-:S07]  /*6e10*/  FSEL R6, -R13, R13, !P0 ;  /* 0x0000000d0d067208 */ /* 0x001fce0004000100 */
.L_x_113:
[----:B------:R-:W0:Y:S01]  /*6e20*/  MUFU.RCP R5, R2 ;  /* 0x0000000200057308 */ /* 0x000e220000001000 */
[----:B------:R-:W-:Y:S01]  /*6e30*/  FADD R3, R0, -R34 ;  /* 0x8000002200037221 */ /* 0x000fe20000000000 */
[----:B------:R-:W-:Y:S06]  /*6e40*/  BSSY.RECONVERGENT B3, `(.L_x_116) ;  /* 0x000000d000037945 */ /* 0x000fec0003800200 */
[----:B------:R-:W1:Y:S01]  /*6e50*/  FCHK P0, R3, R2 ;  /* 0x0000000203007302 */ /* 0x000e620000000000 */
[----:B0-----:R-:W-:-:S04]  /*6e60*/  FFMA R4, -R2, R5, 1 ;  /* 0x3f80000002047423 */ /* 0x001fc80000000105 */
[----:B------:R-:W-:Y:S01]  /*6e70*/  FFMA R4, R5, R4, R5 ;  /* 0x0000000405047223 */ /* 0x000fe20000000005 */
[----:B------:R-:W-:-:S03]  /*6e80*/  IMAD.MOV.U32 R5, RZ, RZ, R6 ;  /* 0x000000ffff057224 */ /* 0x000fc600078e0006 */
[----:B------:R-:W-:-:S04]  /*6e90*/  FFMA R13, R3, R4, RZ ;  /* 0x00000004030d7223 */ /* 0x000fc800000000ff */
[----:B------:R-:W-:-:S04]  /*6ea0*/  FFMA R14, -R2, R13, R3 ;  /* 0x0000000d020e7223 */ /* 0x000fc80000000103 */
[----:B------:R-:W-:Y:S01]  /*6eb0*/  FFMA R6, R4, R14, R13 ;  /* 0x0000000e04067223 */ /* 0x000fe2000000000d */
[----:B-1----:R-:W-:Y:S06]  /*6ec0*/  @!P0 BRA `(.L_x_117) ;  /* 0x0000000000108947 */ /* 0x002fec0003800000 */
[----:B------:R-:W-:Y:S01]  /*6ed0*/  IMAD.MOV.U32 R4, RZ, RZ, R2 ;  /* 0x000000ffff047224 */ /* 0x000fe200078e0002 */
[----:B------:R-:W-:-:S07]  /*6ee0*/  MOV R13, 0x6f00 ;  /* 0x00006f00000d7802 */ /* 0x000fce0000000f00 */
[----:B------:R-:W-:Y:S05]  /*6ef0*/  CALL.REL.NOINC `($__internal_0_$__cuda_sm3x_div_rn_noftz_f32_slowpath) ;  /* 0x0000001400a47944 */ /* 0x000fea0003c00000 */
[----:B------:R-:W-:-:S07]  /*6f00*/  MOV R6, R3 ;  /* 0x0000000300067202 */ /* 0x000fce0000000f00 */
.L_x_117:
[----:B------:R-:W-:Y:S05]  /*6f10*/  BSYNC.RECONVERGENT B3 ;  /* 0x0000000000037941 */ /* 0x000fea0003800200 */
.L_x_116:
[----:B------:R-:W-:Y:S02]  /*6f20*/  IMAD.MOV.U32 R3, RZ, RZ, 0x3c190000 ;  /* 0x3c190000ff037424 */ /* 0x000fe400078e00ff */
[C---:B------:R-:W-:Y:S01]  /*6f30*/  FMUL R4, R5.reuse, R5 ;  /* 0x0000000505047220 */ /* 0x040fe20000400000 */
[----:B------:R-:W-:Y:S01]  /*6f40*/  FSETP.NEU.AND P0, PT, |R5|, 0.00049096695147454738617, PT ;  /* 0x3a00b43c0500780b */ /* 0x000fe20003f0d200 */
[----:B------:R-:W-:Y:S01]  /*6f50*/  UMOV UR4, 0x3f800000 ;  /* 0x3f80000000047882 */ /* 0x000fe20000000000 */
[----:B------:R-:W-:Y:S01]  /*6f60*/  LOP3.LUT R35, R35, 0x1, RZ, 0xc0, !PT ;  /* 0x0000000123237812 */ /* 0x000fe200078ec0ff */
[C---:B------:R-:W-:Y:S01]  /*6f70*/  FFMA R3, R4.reuse, R3, 0.003265380859375 ;  /* 0x3b56000004037423 */ /* 0x040fe20000000003 */
[----:B------:R-:W-:Y:S02]  /*6f80*/  BSSY.RECONVERGENT B3, `(.L_x_118) ;  /* 0x0000016000037945 */ /* 0x000fe40003800200 */
[----:B------:R-:W-:Y:S01]  /*6f90*/  ISETP.NE.U32.AND P1, PT, R35, 0x1, PT ;  /* 0x000000012300780c */ /* 0x000fe20003f25070 */
[----:B------:R-:W-:-:S04]  /*6fa0*/  FFMA R3, R4, R3, 0.0242919921875 ;  /* 0x3cc7000004037423 */ /* 0x000fc80000000003 */
[----:B------:R-:W-:-:S04]  /*6fb0*/  FFMA R3, R4, R3, 0.053466796875 ;  /* 0x3d5b000004037423 */ /* 0x000fc80000000003 */
[----:B------:R-:W-:-:S04]  /*6fc0*/  FFMA R3, R4, R3, 0.13337790966033935547 ;  /* 0x3e08943804037423 */ /* 0x000fc80000000003 */
[C---:B------:R-:W-:Y:S01]  /*6fd0*/  FFMA R14, R4.reuse, R3, 0.33333230018615722656 ;  /* 0x3eaaaa88040e7423 */ /* 0x040fe20000000003 */
[----:B------:R-:W-:-:S04]  /*6fe0*/  FMUL R4, R4, R5 ;  /* 0x0000000504047220 */ /* 0x000fc80000400000 */
[----:B------:R-:W-:Y:S01]  /*6ff0*/  @P0 FFMA R5, R14, R4, R5 ;  /* 0x000000040e050223 */ /* 0x000fe20000000005 */
[----:B------:R-:W-:-:S05]  /*7000*/  IMAD.U32 R14, RZ, RZ, UR4 ;  /* 0x00000004ff0e7e24 */ /* 0x000fca000f8e00ff */
        /* <DEDUP_REMOVED lines=9> */
[----:B------:R-:W-:Y:S01]  /*70a0*/  MOV R4, R5 ;  /* 0x0000000500047202 */ /* 0x000fe20000000f00 */
[----:B------:R-:W-:Y:S01]  /*70b0*/  IMAD.MOV.U32 R3, RZ, RZ, -0x40800000 ;  /* 0xbf800000ff037424 */ /* 0x000fe200078e00ff */
[----:B------:R-:W-:-:S07]  /*70c0*/  MOV R13, 0x70e0 ;  /* 0x000070e0000d7802 */ /* 0x000fce0000000f00 */
[----:B------:R-:W-:Y:S05]  /*70d0*/  CALL.REL.NOINC `($__internal_0_$__cuda_sm3x_div_rn_noftz_f32_slowpath) ;  /* 0x00000014002c7944 */ /* 0x000fea0003c00000 */
.L_x_119:
[----:B------:R-:W-:Y:S05]  /*70e0*/  BSYNC.RECONVERGENT B3 ;  /* 0x0000000000037941 */ /* 0x000fea0003800200 */
.L_x_118:
[C---:B------:R-:W-:Y:S01]  /*70f0*/  FFMA R14, R3.reuse, R6, 1 ;  /* 0x3f800000030e7423 */ /* 0x040fe20000000006 */
[----:B------:R-:W-:Y:S01]  /*7100*/  FADD R3, -R3, R6 ;  /* 0x0000000603037221 */ /* 0x000fe20000000100 */
[----:B------:R-:W-:Y:S02]  /*7110*/  BSSY.RECONVERGENT B3, `(.L_x_120) ;  /* 0x000000d000037945 */ /* 0x000fe40003800200 */
        /* <DEDUP_REMOVED lines=12> */
.L_x_121:
[----:B------:R-:W-:Y:S05]  /*71e0*/  BSYNC.RECONVERGENT B3 ;  /* 0x0000000000037941 */ /* 0x000fea0003800200 */
.L_x_120:
[----:B------:R-:W0:Y:S01]  /*71f0*/  MUFU.RCP R3, |R4| ;  /* 0x4000000400037308 */ /* 0x000e220000001000 */
[----:B------:R-:W-:Y:S01]  /*7200*/  FSETP.GT.AND P0, PT, |R4|, 1, PT ;  /* 0x3f8000000400780b */ /* 0x000fe20003f04200 */
[----:B------:R-:W-:Y:S01]  /*7210*/  IMAD.MOV.U32 R6, RZ, RZ, 0x3b2090aa ;  /* 0x3b2090aaff067424 */ /* 0x000fe200078e00ff */
        /* <DEDUP_REMOVED lines=28> */
[----:B------:R-:W-:Y:S02]  /*73e0*/  MOV R3, R13 ;  /* 0x0000000d00037202 */ /* 0x000fe40000000f00 */
[----:B------:R-:W-:Y:S01]  /*73f0*/  MOV R13, 0x7420 ;  /* 0x00007420000d7802 */ /* 0x000fe20000000f00 */
[----:B0-----:R-:W-:-:S07]  /*7400*/  IMAD.U32 R4, RZ, RZ, UR4 ;  /* 0x00000004ff047e24 */ /* 0x001fce000f8e00ff */
[----:B------:R-:W-:Y:S05]  /*7410*/  CALL.REL.NOINC `($__internal_0_$__cuda_sm3x_div_rn_noftz_f32_slowpath) ;  /* 0x00000010005c7944 */ /* 0x000fea0003c00000 */
.L_x_123:
[----:B------:R-:W-:Y:S05]  /*7420*/  BSYNC.RECONVERGENT B3 ;  /* 0x0000000000037941 */ /* 0x000fea0003800200 */
.L_x_122:
[----:B------:R-:W0:Y:S01]  /*7430*/  F2F.F64.F32 R4, R3 ;  /* 0x0000000300047310 */ /* 0x000e220000201800 */
[----:B------:R-:W-:Y:S01]  /*7440*/  BSSY.RECONVERGENT B3, `(.L_x_124) ;  /* 0x000001c000037945 */ /* 0x000fe20003800200 */
[----:B------:R-:W-:Y:S01]  /*7450*/  MOV R46, R34 ;  /* 0x00000022002e7202 */ /* 0x000fe20000000f00 */
[----:B0-----:R-:W-:-:S06]  /*7460*/  DADD R4, R28, R4 ;  /* 0x000000001c047229 */ /* 0x001fcc0000000004 */
[----:B------:R0:W1:Y:S02]  /*7470*/  F2I.F64.FLOOR R6, R4 ;  /* 0x0000000400067311 */ /* 0x0000640000305100 */
[----:B0-----:R-:W-:Y:S01]  /*7480*/  IMAD.MOV.U32 R5, RZ, RZ, RZ ;  /* 0x000000ffff057224 */ /* 0x001fe200078e00ff */
[----:B-1----:R-:W-:-:S13]  /*7490*/  ISETP.GT.AND P0, PT, R6, -0x1, PT ;  /* 0xffffffff0600780c */ /* 0x002fda0003f04270 */
        /* <DEDUP_REMOVED lines=15> */
[----:B------:R-:W-:Y:S01]  /*7590*/  IMAD.MOV.U32 R4, RZ, RZ, R9 ;  /* 0x000000ffff047224 */ /* 0x000fe200078e0009 */
[----:B------:R-:W-:-:S07]  /*75a0*/  MOV R13, 0x75c0 ;  /* 0x000075c0000d7802 */ /* 0x000fce0000000f00 */
[----:B------:R-:W-:Y:S05]  /*75b0*/  CALL.REL.NOINC `($__internal_0_$__cuda_sm3x_div_rn_noftz_f32_slowpath) ;  /* 0x0000000c00f47944 */ /* 0x000fea0003c00000 */
[----:B------:R-:W-:-:S07]  /*75c0*/  IMAD.MOV.U32 R5, RZ, RZ, R3 ;  /* 0x000000ffff057224 */ /* 0x000fce00078e0003 */
.L_x_127:
[----:B------:R-:W-:Y:S05]  /*75d0*/  BSYNC.RECONVERGENT B4 ;  /* 0x0000000000047941 */ /* 0x000fea0003800200 */
.L_x_126:
[----:B------:R-:W0:Y:S01]  /*75e0*/  F2I.FLOOR.NTZ R5, R5 ;  /* 0x0000000500057305 */ /* 0x000e220000207100 */
[----:B------:R-:W-:-:S07]  /*75f0*/  HFMA2 R6, -RZ, RZ, 0, 0 ;  /* 0x00000000ff067431 */ /* 0x000fce00000001ff */
.L_x_125:
[----:B------:R-:W-:Y:S05]  /*7600*/  BSYNC.RECONVERGENT B3 ;  /* 0x0000000000037941 */ /* 0x000fea0003800200 */
.L_x_124:
[----:B------:R-:W-:Y:S01]  /*7610*/  ISETP.GE.AND P0, PT, R6, UR10, PT ;  /* 0x0000000a06007c0c */ /* 0x000fe2000bf06270 */
[----:B------:R-:W1:Y:S01]  /*7620*/  LDCU UR4, c[0x0][0x39c] ;  /* 0x00007380ff0477ac */ /* 0x000e620008000800 */
[----:B------:R-:W-:Y:S01]  /*7630*/  BSSY B3, `(.L_x_128) ;  /* 0x00000d2000037945 */ /* 0x000fe20003800000 */
[----:B------:R-:W-:-:S10]  /*7640*/  IMAD.MOV.U32 R38, RZ, RZ, RZ ;  /* 0x000000ffff267224 */ /* 0x000fd400078e00ff */
[----:B------:R-:W2:Y:S01]  /*7650*/  @!P0 S2R R4, SR_CgaCtaId ;  /* 0x0000000000048919 */ /* 0x000ea20000008800 */
[----:B------:R-:W-:-:S05]  /*7660*/  @!P0 MOV R3, 0x400 ;  /* 0x0000040000038802 */ /* 0x000fca0000000f00 */
[----:B------:R-:W-:-:S05]  /*7670*/  @!P0 VIADD R3, R3, 0xc00 ;  /* 0x00000c0003038836 */ /* 0x000fca0000000000 */
[----:B--2---:R-:W-:-:S05]  /*7680*/  @!P0 LEA R3, R4, R3, 0x18 ;  /* 0x0000000304038211 */ /* 0x004fca00078ec0ff */
[----:B------:R-:W-:Y:S01]  /*7690*/  @!P0 IMAD R4, R6, 0x4, R3 ;  /* 0x0000000406048824 */ /* 0x000fe200078e0203 */
[----:B0-----:R-:W-:-:S04]  /*76a0*/  IADD3 R3, PT, PT, R5, 0x1, RZ ;  /* 0x0000000105037810 */ /* 0x001fc80007ffe0ff */
[----:B------:R0:W2:Y:S01]  /*76b0*/  @!P0 LDS R21, [R4+0x4] ;  /* 0x0000040004158984 */ /* 0x0000a20000000800 */
[----:B-1----:R-:W-:Y:S02]  /*76c0*/  ISETP.GE.OR P0, PT, R5, UR4, P0 ;  /* 0x0000000405007c0c */ /* 0x002fe40008706670 */
[----:B------:R-:W-:-:S05]  /*76d0*/  I2FP.F32.S32 R3, R3 ;  /* 0x0000000300037245 */ /* 0x000fca0000201400 */
[----:B------:R-:W-:-:S06]  /*76e0*/  FFMA R40, R3, R9, R34 ;  /* 0x0000000903287223 */ /* 0x000fcc0000000022 */
[----:B0-----:R-:W-:Y:S05]  /*76f0*/  @P0 BRA `(.L_x_129) ;  /* 0x0000000c00140947 */ /* 0x001fea0003800000 */
[----:B------:R-:W0:Y:S01]  /*7700*/  I2F.F64 R34, R5 ;  /* 0x0000000500227312 */ /* 0x000e220000201c00 */
[----:B------:R-:W-:Y:S01]  /*7710*/  FMUL R41, R41, R41 ;  /* 0x0000002929297220 */ /* 0x000fe20000400000 */
[----:B------:R-:W-:Y:S01]  /*7720*/  IMAD.MOV.U32 R38, RZ, RZ, RZ ;  /* 0x000000ffff267224 */ /* 0x000fe200078e00ff */
[----:B------:R-:W-:Y:S01]  /*7730*/  I2FP.F32.S32 R12, R12 ;  /* 0x0000000c000c7245 */ /* 0x000fe20000201400 */
[----:B0-----:R-:W-:-:S08]  /*7740*/  DADD R34, R34, 0.5 ;  /* 0x3fe0000022227429 */ /* 0x001fd00000000000 */
[----:B------:R-:W-:-:S06]  /*7750*/  DFMA R34, R22, R34, R26 ;  /* 0x000000221622722b */ /* 0x000fcc000000001a */
[----:B------:R0:W1:Y:S05]  /*7760*/  F2F.F32.F64 R39, R34 ;  /* 0x0000002200277310 */ /* 0x00006a0000301000 */
.L_x_153:
[----:B------:R-:W-:Y:S05]  /*7770*/  YIELD ;  /* 0x0000000000007946 */ /* 0x000fea0003800000 */
[----:B------:R-:W3:Y:S01]  /*7780*/  S2UR UR11, SR_CgaCtaId ;  /* 0x00000000000b79c3 */ /* 0x000ee20000008800 */
[----:B------:R-:W-:Y:S01]  /*7790*/  UMOV UR4, 0x400 ;  /* 0x0000040000047882 */ /* 0x000fe20000000000 */
[----:B------:R-:W-:Y:S01]  /*77a0*/  BSSY.RECONVERGENT B4, `(.L_x_130) ;  /* 0x000001f000047945 */ /* 0x000fe20003800200 */
[----:B------:R-:W-:Y:S01]  /*77b0*/  UIADD3 UR5, UPT, UPT, UR4, 0x400, URZ ;  /* 0x0000040004057890 */ /* 0x000fe2000fffe0ff */
[----:B------:R-:W-:Y:S01]  /*77c0*/  MOV R44, R40 ;  /* 0x00000028002c7202 */ /* 0x000fe20000000f00 */
[----:B------:R-:W-:Y:S01]  /*77d0*/  UIADD3 UR4, UPT, UPT, UR4, 0x800, URZ ;  /* 0x0000080004047890 */ /* 0x000fe2000fffe0ff */
[----:B------:R-:W-:Y:S01]  /*77e0*/  IMAD.MOV.U32 R42, RZ, RZ, RZ ;  /* 0x000000ffff2a7224 */ /* 0x000fe200078e00ff */
[----:B---3--:R-:W-:-:S02]  /*77f0*/  ULEA UR5, UR11, UR5, 0x18 ;  /* 0x000000050b057291 */ /* 0x008fc4000f8ec0ff */
[----:B------:R-:W-:-:S04]  /*7800*/  ULEA UR4, UR11, UR4, 0x18 ;  /* 0x000000040b047291 */ /* 0x000fc8000f8ec0ff */
[C---:B0-----:R-:W-:Y:S02]  /*7810*/  LEA R3, R6.reuse, UR5, 0x2 ;  /* 0x0000000506037c11 */ /* 0x041fe4000f8e10ff */
[----:B------:R-:W-:-:S04]  /*7820*/  LEA R4, R6, UR4, 0x2 ;  /* 0x0000000406047c11 */ /* 0x000fc8000f8e10ff */
[----:B------:R-:W3:Y:S04]  /*7830*/  LDS R3, [R3] ;  /* 0x0000000003037984 */ /* 0x000ee80000000800 */
[----:B0-----:R-:W0:Y:S01]  /*7840*/  LDS R35, [R4] ;  /* 0x0000000004237984 */ /* 0x001e220000000800 */
[----:B---3--:R-:W-:-:S04]  /*7850*/  FMNMX R43, R10, R3, !PT ;  /* 0x000000030a2b7209 */ /* 0x008fc80007800000 */
[----:B------:R-:W-:Y:S02]  /*7860*/  FSETP.NEU.AND P0, PT, R43, R10, PT ;  /* 0x0000000a2b00720b */ /* 0x000fe40003f0d000 */
[----:B0-----:R-:W-:-:S11]  /*7870*/  FMNMX R35, R8, R35, PT ;  /* 0x0000002308237209 */ /* 0x001fd60003800000 */
[----:B-1----:R-:W-:Y:S05]  /*7880*/  @!P0 BRA `(.L_x_131) ;  /* 0x0000000000408947 */ /* 0x002fea0003800000 */
        /* <DEDUP_REMOVED lines=14> */
.L_x_133:
[----:B------:R-:W-:Y:S05]  /*7970*/  BSYNC.RECONVERGENT B5 ;  /* 0x0000000000057941 */ /* 0x000fea0003800200 */
.L_x_132:
[----:B------:R0:W3:Y:S02]  /*7980*/  F2I.FLOOR.NTZ R42, R4 ;  /* 0x00000004002a7305 */ /* 0x0000e40000207100 */
.L_x_131:
[----:B------:R-:W-:Y:S05]  /*7990*/  BSYNC.RECONVERGENT B4 ;  /* 0x0000000000047941 */ /* 0x000fea0003800200 */
.L_x_130:
[----:B--2---:R-:W-:Y:S01]  /*79a0*/  FSETP.GEU.AND P0, PT, R40, R21, PT ;  /* 0x000000152800720b */ /* 0x004fe20003f0e000 */
        /* <DEDUP_REMOVED lines=18> */
[----:B-1----:R-:W-:Y:S05]  /*7ad0*/  CALL.REL.NOINC `($__internal_0_$__cuda_sm3x_div_rn_noftz_f32_slowpath) ;  /* 0x0000000800ac7944 */ /* 0x002fea0003c00000 */
[----:B------:R-:W-:-:S07]  /*7ae0*/  MOV R4, R3 ;  /* 0x0000000300047202 */ /* 0x000fce0000000f00 */
.L_x_137:
[----:B------:R-:W-:Y:S05]  /*7af0*/  BSYNC.RECONVERGENT B5 ;  /* 0x0000000000057941 */ /* 0x000fea0003800200 */
.L_x_136:
[----:B-1----:R-:W-:Y:S01]  /*7b00*/  FADD R14, R0, -R39 ;  /* 0x80000027000e7221 */ /* 0x002fe20000000000 */
        /* <DEDUP_REMOVED lines=14> */
.L_x_139:
[----:B------:R-:W-:Y:S05]  /*7bf0*/  BSYNC.RECONVERGENT B5 ;  /* 0x0000000000057941 */ /* 0x000fea0003800200 */
.L_x_138:
[----:B------:R-:W0:Y:S01]  /*7c00*/  LDC R45, c[0x0][0x3a0] ;  /* 0x0000e800ff2d7b82 */ /* 0x000e220000000800 */
[----:B------:R-:W-:Y:S01]  /*7c10*/  BSSY.RECONVERGENT B0, `(.L_x_140) ;  /* 0x0000019000007945 */ /* 0x000fe20003800200 */
[----:B0-----:R-:W-:-:S04]  /*7c20*/  ISETP.GE.AND P0, PT, R42, R45, PT ;  /* 0x0000002d2a00720c */ /* 0x001fc80003f06270 */
[----:B------:R-:W-:-:S13]  /*7c30*/  FSETP.GEU.OR P0, PT, R43, R35, P0 ;  /* 0x000000232b00720b */ /* 0x000fda000070e400 */
[----:B------:R-:W-:Y:S05]  /*7c40*/  @P0 BRA `(.L_x_141) ;  /* 0x0000000000540947 */ /* 0x000fea0003800000 */
[----:B------:R-:W0:Y:S01]  /*7c50*/  LDCU UR4, c[0x0][0x39c] ;  /* 0x00007380ff0477ac */ /* 0x000e220008000800 */
[----:B------:R-:W-:-:S04]  /*7c60*/  LOP3.LUT R4, RZ, R5, RZ, 0x33, !PT ;  /* 0x00000005ff047212 */ /* 0x000fc800078e33ff */
[----:B0-----:R-:W-:-:S04]  /*7c70*/  IADD3 R4, PT, PT, R4, UR4, RZ ;  /* 0x0000000404047c10 */ /* 0x001fc8000fffe0ff */
[----:B------:R-:W-:-:S07]  /*7c80*/  I2FP.F32.S32 R13, R4 ;  /* 0x00000004000d7245 */ /* 0x000fce0000201400 */
.L_x_142:
        /* <DEDUP_REMOVED lines=11> */
[----:B------:R-:W-:-:S04]  /*7d40*/  FADD R34, R4, -R43 ;  /* 0x8000002b04227221 */ /* 0x000fc80000000000 */
[----:B------:R-:W-:Y:S01]  /*7d50*/  FMUL R43, R34, R3 ;  /* 0x00000003222b7220 */ /* 0x000fe20000400000 */
[----:B------:R-:W-:-:S03]  /*7d60*/  FADD R34, R4, R7 ;  /* 0x0000000704227221 */ /* 0x000fc60000000000 */
[----:B-----5:R-:W-:Y:S01]  /*7d70*/  FFMA R38, R43, R14, R38 ;  /* 0x0000000e2b267223 */ /* 0x020fe20000000026 */
[----:B------:R-:W-:-:S03]  /*7d80*/  MOV R43, R4 ;  /* 0x00000004002b7202 */ /* 0x000fc60000000f00 */
[----:B------:R-:W-:Y:S05]  /*7d90*/  @!P0 BRA P1, `(.L_x_142) ;  /* 0xfffffffc00bc8947 */ /* 0x000fea000083ffff */
.L_x_141:
[----:B------:R-:W-:Y:S05]  /*7da0*/  BSYNC.RECONVERGENT B0 ;  /* 0x0000000000007941 */ /* 0x000fea0003800200 */
.L_x_140:
[----:B------:R-:W0:Y:S01]  /*7db0*/  LDCU UR4, c[0x0][0x3b4] ;  /* 0x00007680ff0477ac */ /* 0x000e220008000800 */
[----:B------:R-:W-:Y:S01]  /*7dc0*/  FADD R40, R40, R9 ;  /* 0x0000000928287221 */ /* 0x000fe20000000000 */
[----:B------:R-:W-:Y:S02]  /*7dd0*/  IMAD.MOV.U32 R46, RZ, RZ, R44 ;  /* 0x000000ffff2e7224 */ /* 0x000fe400078e002c */
[----:B------:R-:W-:Y:S02]  /*7de0*/  VIADD R5, R5, 0x1 ;  /* 0x0000000105057836 */ /* 0x000fe40000000000 */
[----:B0-----:R-:W-:Y:S01]  /*7df0*/  FADD R39, R39, UR4 ;  /* 0x0000000427277e21 */ /* 0x001fe20008000000 */
[----:B------:R-:W-:Y:S06]  /*7e00*/  BRA `(.L_x_143) ;  /* 0x00000004003c7947 */ /* 0x000fec0003800000 */
.L_x_135:
        /* <DEDUP_REMOVED lines=11> */
[----:B------:R-:W-:Y:S02]  /*7ec0*/  MOV R4, R44 ;  /* 0x0000002c00047202 */ /* 0x000fe40000000f00 */
[----:B------:R-:W-:-:S07]  /*7ed0*/  MOV R13, 0x7ef0 ;  /* 0x00007ef0000d7802 */ /* 0x000fce0000000f00 */
[----:B-1----:R-:W-:Y:S05]  /*7ee0*/  CALL.REL.NOINC `($__internal_0_$__cuda_sm3x_div_rn_noftz_f32_slowpath) ;  /* 0x0000000400a87944 */ /* 0x002fea0003c00000 */
[----:B------:R-:W-:-:S07]  /*7ef0*/  IMAD.MOV.U32 R14, RZ, RZ, R3 ;  /* 0x000000ffff0e7224 */ /* 0x000fce00078e0003 */
.L_x_145:
[----:B------:R-:W-:Y:S05]  /*7f00*/  BSYNC.RECONVERGENT B5 ;  /* 0x0000000000057941 */ /* 0x000fea0003800200 */
.L_x_144:
        /* <DEDUP_REMOVED lines=16> */
.L_x_147:
[----:B------:R-:W-:Y:S05]  /*8010*/  BSYNC.RECONVERGENT B5 ;  /* 0x0000000000057941 */ /* 0x000fea0003800200 */
.L_x_146:
[----:B------:R-:W0:Y:S01]  /*8020*/  LDC R45, c[0x0][0x3a0] ;  /* 0x0000e800ff2d7b82 */ /* 0x000e220000000800 */
[----:B------:R-:W1:Y:S01]  /*8030*/  S2R R3, SR_CgaCtaId ;  /* 0x0000000000037919 */ /* 0x000e620000008800 */
[----:B------:R-:W-:Y:S01]  /*8040*/  BSSY.RECONVERGENT B0, `(.L_x_148) ;  /* 0x0000019000007945 */ /* 0x000fe20003800200 */
[----:B0-----:R-:W-:-:S04]  /*8050*/  ISETP.GE.AND P0, PT, R42, R45, PT ;  /* 0x0000002d2a00720c */ /* 0x001fc80003f06270 */
[----:B------:R-:W-:-:S13]  /*8060*/  FSETP.GEU.OR P0, PT, R43, R35, P0 ;  /* 0x000000232b00720b */ /* 0x000fda000070e400 */
[----:B-1----:R-:W-:Y:S05]  /*8070*/  @P0 BRA `(.L_x_149) ;  /* 0x0000000000540947 */ /* 0x002fea0003800000 */
[----:B------:R-:W0:Y:S01]  /*8080*/  LDCU UR4, c[0x0][0x39c] ;  /* 0x00007380ff0477ac */ /* 0x000e220008000800 */
[----:B------:R-:W-:-:S05]  /*8090*/  LOP3.LUT R13, RZ, R5, RZ, 0x33, !PT ;  /* 0x00000005ff0d7212 */ /* 0x000fca00078e33ff */
[----:B0-----:R-:W-:-:S05]  /*80a0*/  VIADD R13, R13, UR4 ;  /* 0x000000040d0d7c36 */ /* 0x001fca0008000000 */
[----:B------:R-:W-:-:S07]  /*80b0*/  I2FP.F32.S32 R13, R13 ;  /* 0x0000000d000d7245 */ /* 0x000fce0000201400 */
.L_x_150:
        /* <DEDUP_REMOVED lines=12> */
[----:B------:R-:W-:-:S03]  /*8180*/  FADD R34, R44, R7 ;  /* 0x000000072c227221 */ /* 0x000fc60000000000 */
[----:B------:R-:W-:-:S04]  /*8190*/  FMUL R43, R43, R4 ;  /* 0x000000042b2b7220 */ /* 0x000fc80000400000 */
[----:B-----5:R-:W-:Y:S01]  /*81a0*/  FFMA R38, R43, R14, R38 ;  /* 0x0000000e2b267223 */ /* 0x020fe20000000026 */
[----:B------:R-:W-:-:S03]  /*81b0*/  IMAD.MOV.U32 R43, RZ, RZ, R44 ;  /* 0x000000ffff2b7224 */ /* 0x000fc600078e002c */
[----:B------:R-:W-:Y:S05]  /*81c0*/  @!P0 BRA P1, `(.L_x_150) ;  /* 0xfffffffc00bc8947 */ /* 0x000fea000083ffff */
.L_x_149:
[----:B------:R-:W-:Y:S05]  /*81d0*/  BSYNC.RECONVERGENT B0 ;  /* 0x0000000000007941 */ /* 0x000fea0003800200 */
.L_x_148:
[----:B------:R-:W-:Y:S01]  /*81e0*/  MOV R14, 0x400 ;  /* 0x00000400000e7802 */ /* 0x000fe20000000f00 */
[----:B------:R-:W-:Y:S01]  /*81f0*/  BSSY.RECONVERGENT B0, `(.L_x_151) ;  /* 0x0000008000007945 */ /* 0x000fe20003800200 */
[----:B------:R-:W-:Y:S02]  /*8200*/  MOV R4, R6 ;  /* 0x0000000600047202 */ /* 0x000fe40000000f00 */
[----:B------:R-:W-:-:S05]  /*8210*/  LEA R13, R3, R14, 0x18 ;  /* 0x0000000e030d7211 */ /* 0x000fca00078ec0ff */
[----:B------:R-:W-:-:S07]  /*8220*/  IMAD R13, R6, 0x4, R13 ;  /* 0x00000004060d7824 */ /* 0x000fce00078e020d */
.L_x_152:
[----:B------:R-:W0:Y:S02]  /*8230*/  LDS R34, [R13] ;  /* 0x000000000d227984 */ /* 0x000e240000000800 */
[----:B0-----:R-:W-:-:S05]  /*8240*/  FADD R35, R38, R34 ;  /* 0x0000002226237221 */ /* 0x001fca0000000000 */
[----:B------:R-:W0:Y:S02]  /*8250*/  ATOMS.CAST.SPIN P0, [R13], R34, R35 ;  /* 0x000000220d00758d */ /* 0x000e240001800023 */
[----:B0-----:R-:W-:Y:S05]  /*8260*/  @!P0 BRA `(.L_x_152) ;  /* 0xfffffffc00f08947 */ /* 0x001fea000383ffff */
[----:B------:R-:W-:Y:S05]  /*8270*/  BSYNC.RECONVERGENT B0 ;  /* 0x0000000000007941 */ /* 0x000fea0003800200 */
.L_x_151:
[----:B------:R-:W-:Y:S02]  /*8280*/  VIADD R6, R6, 0x1 ;  /* 0x0000000106067836 */ /* 0x000fe40000000000 */
[----:B------:R-:W-:Y:S02]  /*8290*/  HFMA2 R38, -RZ, RZ, 0, 0 ;  /* 0x00000000ff267431 */ /* 0x000fe400000001ff */
[----:B------:R-:W-:Y:S01]  /*82a0*/  IMAD.MOV.U32 R46, RZ, RZ, R21 ;  /* 0x000000ffff2e7224 */ /* 0x000fe200078e0015 */
[----:B------:R-:W-:-:S13]  /*82b0*/  ISETP.GE.AND P0, PT, R6, UR10, PT ;  /* 0x0000000a06007c0c */ /* 0x000fda000bf06270 */
[----:B------:R-:W-:-:S04]  /*82c0*/  @!P0 IADD3 R14, PT, PT, R14, 0xc00, RZ ;  /* 0x00000c000e0e8810 */ /* 0x000fc80007ffe0ff */
[----:B------:R-:W-:-:S05]  /*82d0*/  @!P0 LEA R3, R3, R14, 0x18 ;  /* 0x0000000e03038211 */ /* 0x000fca00078ec0ff */
[----:B------:R-:W-:-:S05]  /*82e0*/  @!P0 IMAD R3, R4, 0x4, R3 ;  /* 0x0000000404038824 */ /* 0x000fca00078e0203 */
[----:B------:R0:W1:Y:S02]  /*82f0*/  @!P0 LDS R21, [R3+0x8] ;  /* 0x0000080003158984 */ /* 0x0000640000000800 */
.L_x_143:
[----:B------:R-:W-:Y:S05]  /*8300*/  BSYNC.RECONVERGENT B4 ;  /* 0x0000000000047941 */ /* 0x000fea0003800200 */
.L_x_134:
[----:B------:R-:W2:Y:S01]  /*8310*/  LDCU UR4, c[0x0][0x39c] ;  /* 0x00007380ff0477ac */ /* 0x000ea20008000800 */
[----:B------:R-:W-:Y:S02]  /*8320*/  ISETP.GE.AND P0, PT, R6, UR10, PT ;  /* 0x0000000a06007c0c */ /* 0x000fe4000bf06270 */
[----:B--2---:R-:W-:-:S13]  /*8330*/  ISETP.LT.AND P1, PT, R5, UR4, PT ;  /* 0x0000000405007c0c */ /* 0x004fda000bf21270 */
[----:B------:R-:W-:Y:S05]  /*8340*/  @!P0 BRA P1, `(.L_x_153) ;  /* 0xfffffff400088947 */ /* 0x000fea000083ffff */
.L_x_129:
[----:B------:R-:W-:Y:S05]  /*8350*/  BSYNC B3 ;  /* 0x0000000000037941 */ /* 0x000fea0003800000 */
.L_x_128:
[----:B------:R-:W-:-:S13]  /*8360*/  FSETP.NEU.AND P0, PT, R38, RZ, PT ;  /* 0x000000ff2600720b */ /* 0x000fda0003f0d000 */
[----:B------:R-:W-:Y:S05]  /*8370*/  @!P0 BRA `(.L_x_102) ;  /* 0x0000000000208947 */ /* 0x000fea0003800000 */
[----:B------:R-:W3:Y:S01]  /*8380*/  S2UR UR5, SR_CgaCtaId ;  /* 0x00000000000579c3 */ /* 0x000ee20000008800 */
[----:B------:R-:W-:Y:S02]  /*8390*/  UMOV UR4, 0x400 ;  /* 0x0000040000047882 */ /* 0x000fe40000000000 */
[----:B---3--:R-:W-:-:S06]  /*83a0*/  ULEA UR4, UR5, UR4, 0x18 ;  /* 0x0000000405047291 */ /* 0x008fcc000f8ec0ff */
[----:B------:R-:W-:-:S07]  /*83b0*/  LEA R6, R6, UR4, 0x2 ;  /* 0x0000000406067c11 */ /* 0x000fce000f8e10ff */
.L_x_154:
[----:B------:R-:W3:Y:S02]  /*83c0*/  LDS R4, [R6] ;  /* 0x0000000006047984 */ /* 0x000ee40000000800 */
[----:B---3--:R-:W-:-:S05]  /*83d0*/  FADD R5, R38, R4 ;  /* 0x0000000426057221 */ /* 0x008fca0000000000 */
[----:B------:R-:W3:Y:S02]  /*83e0*/  ATOMS.CAST.SPIN P0, [R6], R4, R5 ;  /* 0x000000040600758d */ /* 0x000ee40001800005 */
[----:B---3--:R-:W-:Y:S05]  /*83f0*/  @!P0 BRA `(.L_x_154) ;  /* 0xfffffffc00f08947 */ /* 0x008fea000383ffff */
.L_x_102:
[----:B------:R-:W-:Y:S05]  /*8400*/  BSYNC B2 ;  /* 0x0000000000027941 */ /* 0x000fea0003800000 */
.L_x_101:
[----:B------:R-:W3:Y:S01]  /*8410*/  LDCU UR4, c[0x0][0x398] ;  /* 0x00007300ff0477ac */ /* 0x000ee20008000800 */
[----:B------:R-:W-:-:S04]  /*8420*/  IMAD.U32 R6, RZ, RZ, UR16 ;  /* 0x00000010ff067e24 */ /* 0x000fc8000f8e00ff */
[C---:B------:R-:W-:Y:S02]  /*8430*/  IMAD R6, R17.reuse, R6, UR16 ;  /* 0x0000001011067e24 */ /* 0x040fe4000f8e0206 */
[----:B------:R-:W-:-:S03]  /*8440*/  VIADD R17, R17, 0x1 ;  /* 0x0000000111117836 */ /* 0x000fc60000000000 */
[----:B---3--:R-:W-:-:S13]  /*8450*/  ISETP.GE.U32.AND P0, PT, R6, UR4, PT ;  /* 0x0000000406007c0c */ /* 0x008fda000bf06070 */
[----:B------:R-:W-:Y:S05]  /*8460*/  @!P0 BRA `(.L_x_155) ;  /* 0xffffffdc00c88947 */ /* 0x000fea000383ffff */
.L_x_100:
[----:B------:R-:W-:Y:S05]  /*8470*/  WARPSYNC.ALL ;  /* 0x0000000000007948 */ /* 0x000fea0003800000 */
[----:B------:R-:W3:Y:S08]  /*8480*/  LDC R7, c[0x0][0x3a8] ;  /* 0x0000ea00ff077b82 */ /* 0x000ef00000000800 */
[----:B------:R-:W-:Y:S01]  /*8490*/  BAR.SYNC.DEFER_BLOCKING 0x0 ;  /* 0x0000000000007b1d */ /* 0x000fe20000010000 */
[----:B---3--:R-:W-:-:S13]  /*84a0*/  ISETP.GE.AND P0, PT, R36, R7, PT ;  /* 0x000000072400720c */ /* 0x008fda0003f06270 */
[----:B------:R-:W-:Y:S05]  /*84b0*/  @P0 EXIT ;  /* 0x000000000000094d */ /* 0x000fea0003800000 */
[----:B------:R-:W3:Y:S01]  /*84c0*/  LDS R5, [R31] ;  /* 0x000000001f057984 */ /* 0x000ee20000000800 */
[----:B------:R-:W4:Y:S01]  /*84d0*/  LDCU UR4, c[0x0][0x3ac] ;  /* 0x00007580ff0477ac */ /* 0x000f220008000800 */
[----:B0-----:R-:W0:Y:S01]  /*84e0*/  LDC.64 R2, c[0x0][0x380] ;  /* 0x0000e000ff027b82 */ /* 0x001e220000000a00 */
[----:B------:R-:W-:Y:S02]  /*84f0*/  FSETP.GE.AND P0, PT, R33, RZ, PT ;  /* 0x000000ff2100720b */ /* 0x000fe40003f06000 */
[----:B------:R-:W-:-:S11]  /*8500*/  LOP3.LUT R0, RZ, R36, RZ, 0x33, !PT ;  /* 0x00000024ff007212 */ /* 0x000fd600078e33ff */
[----:B------:R-:W-:Y:S01]  /*8510*/  @!P0 IADD3 R36, PT, PT, R0, R7, RZ ;  /* 0x0000000700248210 */ /* 0x000fe20007ffe0ff */
[----:B----4-:R-:W-:-:S06]  /*8520*/  UIMAD UR4, UR14, UR4, UR15 ;  /* 0x000000040e0472a4 */ /* 0x010fcc000f8e020f */
[----:B------:R-:W-:-:S04]  /*8530*/  IMAD R7, R7, UR4, R36 ;  /* 0x0000000407077c24 */ /* 0x000fc8000f8e0224 */
[----:B0-----:R-:W-:-:S04]  /*8540*/  IMAD.WIDE.U32 R2, R7, 0x4, R2 ;  /* 0x0000000407027825 */ /* 0x001fc800078e0002 */
[----:B---3--:R-:W-:-:S05]  /*8550*/  FMUL R5, R32, R5 ;  /* 0x0000000520057220 */ /* 0x008fca0000400000 */
[----:B------:R-:W-:Y:S04]  /*8560*/  STS [R31], R5 ;  /* 0x000000051f007388 */ /* 0x000fe80000000800 */
[----:B------:R-:W-:Y:S01]  /*8570*/  STG.E desc[UR12][R2.64], R5 ;  /* 0x0000000502007986 */ /* 0x000fe2000c10190c */
[----:B------:R-:W-:Y:S05]  /*8580*/  EXIT ;  /* 0x000000000000794d */ /* 0x000fea0003800000 */
        .weak           $__internal_0_$__cuda_sm3x_div_rn_noftz_f32_slowpath
        .type           $__internal_0_$__cuda_sm3x_div_rn_noftz_f32_slowpath,@function
        .size           $__internal_0_$__cuda_sm3x_div_rn_noftz_f32_slowpath,($_Z35BackProjTransConeArcDisCUDA3dKernelILb1EEvPfyPKfiiiiiiffffffffffff$__internal_trig_reduction_slowpathd - $__internal_0_$__cuda_sm3x_div_rn_noftz_f32_slowpath)
$__internal_0_$__cuda_sm3x_div_rn_noftz_f32_slowpath:
[----:B------:R-:W-:Y:S01]  /*8590*/  SHF.R.U32.HI R14, RZ, 0x17, R4 ;  /* 0x00000017ff0e7819 */ /* 0x000fe20000011604 */
[----:B------:R-:W-:Y:S01]  /*85a0*/  BSSY.RECONVERGENT B0, `(.L_x_156) ;  /* 0x0000062000007945 */ /* 0x000fe20003800200 */
[----:B------:R-:W-:Y:S02]  /*85b0*/  SHF.R.U32.HI R47, RZ, 0x17, R3 ;  /* 0x00000017ff2f7819 */ /* 0x000fe40000011603 */
[----:B------:R-:W-:Y:S02]  /*85c0*/  LOP3.LUT R14, R14, 0xff, RZ, 0xc0, !PT ;  /* 0x000000ff0e0e7812 */ /* 0x000fe400078ec0ff */
[----:B------:R-:W-:-:S03]  /*85d0*/  LOP3.LUT R47, R47, 0xff, RZ, 0xc0, !PT ;  /* 0x000000ff2f2f7812 */ /* 0x000fc600078ec0ff */
[----:B------:R-:W-:Y:S02]  /*85e0*/  VIADD R48, R14, 0xffffffff ;  /* 0xffffffff0e307836 */ /* 0x000fe40000000000 */
[----:B------:R-:W-:-:S03]  /*85f0*/  VIADD R49, R47, 0xffffffff ;  /* 0xffffffff2f317836 */ /* 0x000fc60000000000 */
[----:B------:R-:W-:-:S04]  /*8600*/  ISETP.GT.U32.AND P0, PT, R48, 0xfd, PT ;  /* 0x000000fd3000780c */ /* 0x000fc80003f04070 */
[----:B------:R-:W-:-:S13]  /*8610*/  ISETP.GT.U32.OR P0, PT, R49, 0xfd, P0 ;  /* 0x000000fd3100780c */ /* 0x000fda0000704470 */
[----:B------:R-:W-:Y:S01]  /*8620*/  @!P0 MOV R45, RZ ;  /* 0x000000ff002d8202 */ /* 0x000fe20000000f00 */
[----:B------:R-:W-:Y:S06]  /*8630*/  @!P0 BRA `(.L_x_157) ;  /* 0x00000000005c8947 */ /* 0x000fec0003800000 */
[----:B------:R-:W-:Y:S02]  /*8640*/  FSETP.GTU.FTZ.AND P0, PT, |R3|, +INF , PT ;  /* 0x7f8000000300780b */ /* 0x000fe40003f1c200 */
[----:B------:R-:W-:-:S04]  /*8650*/  FSETP.GTU.FTZ.AND P1, PT, |R4|, +INF , PT ;  /* 0x7f8000000400780b */ /* 0x000fc80003f3c200 */
[----:B------:R-:W-:-:S13]  /*8660*/  PLOP3.LUT P0, PT, P0, P1, PT, 0xf8, 0x8f ;  /* 0x00000000008f781c */ /* 0x000fda0000703f70 */
[----:B------:R-:W-:Y:S05]  /*8670*/  @P0 BRA `(.L_x_158) ;  /* 0x00000004004c0947 */ /* 0x000fea0003800000 */
[----:B------:R-:W-:-:S13]  /*8680*/  LOP3.LUT P0, RZ, R4, 0x7fffffff, R3, 0xc8, !PT ;  /* 0x7fffffff04ff7812 */ /* 0x000fda000780c803 */
[----:B------:R-:W-:Y:S05]  /*8690*/  @!P0 BRA `(.L_x_159) ;  /* 0x00000004003c8947 */ /* 0x000fea0003800000 */
[C---:B------:R-:W-:Y:S02]  /*86a0*/  FSETP.NEU.FTZ.AND P1, PT, |R3|.reuse, +INF , PT ;  /* 0x7f8000000300780b */ /* 0x040fe40003f3d200 */
[----:B------:R-:W-:Y:S02]  /*86b0*/  FSETP.NEU.FTZ.AND P2, PT, |R4|, +INF , PT ;  /* 0x7f8000000400780b */ /* 0x000fe40003f5d200 */
[----:B------:R-:W-:-:S11]  /*86c0*/  FSETP.NEU.FTZ.AND P0, PT, |R3|, +INF , PT ;  /* 0x7f8000000300780b */ /* 0x000fd60003f1d200 */
[----:B------:R-:W-:Y:S05]  /*86d0*/  @!P2 BRA !P1, `(.L_x_159) ;  /* 0x00000004002ca947 */ /* 0x000fea0004800000 */
[----:B------:R-:W-:-:S04]  /*86e0*/  LOP3.LUT P1, RZ, R3, 0x7fffffff, RZ, 0xc0, !PT ;  /* 0x7fffffff03ff7812 */ /* 0x000fc8000782c0ff */
[----:B------:R-:W-:-:S13]  /*86f0*/  PLOP3.LUT P1, PT, P2, P1, PT, 0x2f, 0xf2 ;  /* 0x0000000000f2781c */ /* 0x000fda0001722577 */
[----:B------:R-:W-:Y:S05]  /*8700*/  @P1 BRA `(.L_x_160) ;  /* 0x0000000400181947 */ /* 0x000fea0003800000 */
[----:B------:R-:W-:-:S04]  /*8710*/  LOP3.LUT P1, RZ, R4, 0x7fffffff, RZ, 0xc0, !PT ;  /* 0x7fffffff04ff7812 */ /* 0x000fc8000782c0ff */
[----:B------:R-:W-:-:S13]  /*8720*/  PLOP3.LUT P0, PT, P0, P1, PT, 0x2f, 0xf2 ;  /* 0x0000000000f2781c */ /* 0x000fda0000702577 */
[----:B------:R-:W-:Y:S05]  /*8730*/  @P0 BRA `(.L_x_161) ;  /* 0x0000000400000947 */ /* 0x000fea0003800000 */
[----:B------:R-:W-:Y:S02]  /*8740*/  ISETP.GE.AND P0, PT, R49, RZ, PT ;  /* 0x000000ff3100720c */ /* 0x000fe40003f06270 */
[----:B------:R-:W-:-:S11]  /*8750*/  ISETP.GE.AND P1, PT, R48, RZ, PT ;  /* 0x000000ff3000720c */ /* 0x000fd60003f26270 */
[----:B------:R-:W-:Y:S02]  /*8760*/  @P0 IMAD.MOV.U32 R45, RZ, RZ, RZ ;  /* 0x000000ffff2d0224 */ /* 0x000fe400078e00ff */
[----:B------:R-:W-:Y:S01]  /*8770*/  @!P0 FFMA R3, R3, 1.84467440737095516160e+19, RZ ;  /* 0x5f80000003038823 */ /* 0x000fe200000000ff */
[----:B------:R-:W-:Y:S02]  /*8780*/  @!P0 IMAD.MOV.U32 R45, RZ, RZ, -0x40 ;  /* 0xffffffc0ff2d8424 */ /* 0x000fe400078e00ff */
[----:B------:R-:W-:-:S03]  /*8790*/  @!P1 FFMA R4, R4, 1.84467440737095516160e+19, RZ ;  /* 0x5f80000004049823 */ /* 0x000fc600000000ff */
[----:B------:R-:W-:-:S07]  /*87a0*/  @!P1 IADD3 R45, PT, PT, R45, 0x40, RZ ;  /* 0x000000402d2d9810 */ /* 0x000fce0007ffe0ff */
.L_x_157:
[----:B------:R-:W-:Y:S01]  /*87b0*/  LEA R48, R14, 0xc0800000, 0x17 ;  /* 0xc08000000e307811 */ /* 0x000fe200078eb8ff */
[----:B------:R-:W-:Y:S04]  /*87c0*/  BSSY.RECONVERGENT B1, `(.L_x_162) ;  /* 0x0000036000017945 */ /* 0x000fe80003800200 */
[----:B------:R-:W-:Y:S01]  /*87d0*/  IMAD.IADD R4, R4, 0x1, -R48 ;  /* 0x0000000104047824 */ /* 0x000fe200078e0a30 */
[----:B------:R-:W-:-:S03]  /*87e0*/  IADD3 R48, PT, PT, R47, -0x7f, RZ ;  /* 0xffffff812f307810 */ /* 0x000fc60007ffe0ff */
[----:B------:R0:W1:Y:S02]  /*87f0*/  MUFU.RCP R49, R4 ;  /* 0x0000000400317308 */ /* 0x0000640000001000 */
[C---:B------:R-:W-:Y:S01]  /*8800*/  IMAD R3, R48.reuse, -0x800000, R3 ;  /* 0xff80000030037824 */ /* 0x040fe200078e0203 */
[----:B------:R-:W-:-:S05]  /*8810*/  IADD3 R48, PT, PT, R48, 0x7f, -R14 ;  /* 0x0000007f30307810 */ /* 0x000fca0007ffe80e */
[----:B------:R-:W-:Y:S02]  /*8820*/  IMAD.IADD R45, R48, 0x1, R45 ;  /* 0x00000001302d7824 */ /* 0x000fe400078e022d */
[----:B0-----:R-:W-:-:S04]  /*8830*/  FADD.FTZ R4, -R4, -RZ ;  /* 0x800000ff04047221 */ /* 0x001fc80000010100 */
[----:B-1----:R-:W-:-:S04]  /*8840*/  FFMA R47, R49, R4, 1 ;  /* 0x3f800000312f7423 */ /* 0x002fc80000000004 */
[----:B------:R-:W-:-:S04]  /*8850*/  FFMA R47, R49, R47, R49 ;  /* 0x0000002f312f7223 */ /* 0x000fc80000000031 */
[----:B------:R-:W-:-:S04]  /*8860*/  FFMA R49, R3, R47, RZ ;  /* 0x0000002f03317223 */ /* 0x000fc800000000ff */
[----:B------:R-:W-:-:S04]  /*8870*/  FFMA R50, R4, R49, R3 ;  /* 0x0000003104327223 */ /* 0x000fc80000000003 */
[----:B------:R-:W-:-:S04]  /*8880*/  FFMA R50, R47, R50, R49 ;  /* 0x000000322f327223 */ /* 0x000fc80000000031 */
[----:B------:R-:W-:-:S04]  /*8890*/  FFMA R4, R4, R50, R3 ;  /* 0x0000003204047223 */ /* 0x000fc80000000003 */
[----:B------:R-:W-:-:S05]  /*88a0*/  FFMA R3, R47, R4, R50 ;  /* 0x000000042f037223 */ /* 0x000fca0000000032 */
[----:B------:R-:W-:-:S04]  /*88b0*/  SHF.R.U32.HI R14, RZ, 0x17, R3 ;  /* 0x00000017ff0e7819 */ /* 0x000fc80000011603 */
[----:B------:R-:W-:-:S04]  /*88c0*/  LOP3.LUT R14, R14, 0xff, RZ, 0xc0, !PT ;  /* 0x000000ff0e0e7812 */ /* 0x000fc800078ec0ff */
[----:B------:R-:W-:-:S05]  /*88d0*/  IADD3 R14, PT, PT, R14, R45, RZ ;  /* 0x0000002d0e0e7210 */ /* 0x000fca0007ffe0ff */
[----:B------:R-:W-:-:S05]  /*88e0*/  VIADD R48, R14, 0xffffffff ;  /* 0xffffffff0e307836 */ /* 0x000fca0000000000 */
[----:B------:R-:W-:-:S13]  /*88f0*/  ISETP.GE.U32.AND P0, PT, R48, 0xfe, PT ;  /* 0x000000fe3000780c */ /* 0x000fda0003f06070 */
[----:B------:R-:W-:Y:S05]  /*8900*/  @!P0 BRA `(.L_x_163) ;  /* 0x0000000000808947 */ /* 0x000fea0003800000 */
[----:B------:R-:W-:-:S13]  /*8910*/  ISETP.GT.AND P0, PT, R14, 0xfe, PT ;  /* 0x000000fe0e00780c */ /* 0x000fda0003f04270 */
[----:B------:R-:W-:Y:S05]  /*8920*/  @P0 BRA `(.L_x_164) ;  /* 0x00000000006c0947 */ /* 0x000fea0003800000 */
[----:B------:R-:W-:-:S13]  /*8930*/  ISETP.GE.AND P0, PT, R14, 0x1, PT ;  /* 0x000000010e00780c */ /* 0x000fda0003f06270 */
[----:B------:R-:W-:Y:S05]  /*8940*/  @P0 BRA `(.L_x_165) ;  /* 0x0000000000740947 */ /* 0x000fea0003800000 */
[----:B------:R-:W-:Y:S02]  /*8950*/  ISETP.GE.AND P0, PT, R14, -0x18, PT ;  /* 0xffffffe80e00780c */ /* 0x000fe40003f06270 */
[----:B------:R-:W-:-:S11]  /*8960*/  LOP3.LUT R3, R3, 0x80000000, RZ, 0xc0, !PT ;  /* 0x8000000003037812 */ /* 0x000fd600078ec0ff */
[----:B------:R-:W-:Y:S05]  /*8970*/  @!P0 BRA `(.L_x_165) ;  /* 0x0000000000688947 */ /* 0x000fea0003800000 */
[CCC-:B------:R-:W-:Y:S01]  /*8980*/  FFMA.RZ R48, R47.reuse, R4.reuse, R50.reuse ;  /* 0x000000042f307223 */ /* 0x1c0fe2000000c032 */
[CCC-:B------:R-:W-:Y:S01]  /*8990*/  FFMA.RP R45, R47.reuse, R4.reuse, R50.reuse ;  /* 0x000000042f2d7223 */ /* 0x1c0fe20000008032 */
[----:B------:R-:W-:Y:S01]  /*89a0*/  FFMA.RM R4, R47, R4, R50 ;  /* 0x000000042f047223 */ /* 0x000fe20000004032 */
[----:B------:R-:W-:Y:S02]  /*89b0*/  IADD3 R47, PT, PT, R14, 0x20, RZ ;  /* 0x000000200e2f7810 */ /* 0x000fe40007ffe0ff */
[----:B------:R-:W-:Y:S02]  /*89c0*/  LOP3.LUT R48, R48, 0x7fffff, RZ, 0xc0, !PT ;  /* 0x007fffff30307812 */ /* 0x000fe400078ec0ff */
[----:B------:R-:W-:Y:S02]  /*89d0*/  ISETP.NE.AND P2, PT, R14, RZ, PT ;  /* 0x000000ff0e00720c */ /* 0x000fe40003f45270 */
[----:B------:R-:W-:Y:S02]  /*89e0*/  LOP3.LUT R48, R48, 0x800000, RZ, 0xfc, !PT ;  /* 0x0080000030307812 */ /* 0x000fe400078efcff */
[----:B------:R-:W-:Y:S01]  /*89f0*/  ISETP.NE.AND P1, PT, R14, RZ, PT ;  /* 0x000000ff0e00720c */ /* 0x000fe20003f25270 */
[----:B------:R-:W-:Y:S01]  /*8a00*/  IMAD.MOV R14, RZ, RZ, -R14 ;  /* 0x000000ffff0e7224 */ /* 0x000fe200078e0a0e */
[----:B------:R-:W-:-:S02]  /*8a10*/  SHF.L.U32 R47, R48, R47, RZ ;  /* 0x0000002f302f7219 */ /* 0x000fc400000006ff */
[----:B------:R-:W-:Y:S02]  /*8a20*/  FSETP.NEU.FTZ.AND P0, PT, R45, R4, PT ;  /* 0x000000042d00720b */ /* 0x000fe40003f1d000 */
[----:B------:R-:W-:Y:S02]  /*8a30*/  SEL R14, R14, RZ, P2 ;  /* 0x000000ff0e0e7207 */ /* 0x000fe40001000000 */
[----:B------:R-:W-:Y:S02]  /*8a40*/  ISETP.NE.AND P1, PT, R47, RZ, P1 ;  /* 0x000000ff2f00720c */ /* 0x000fe40000f25270 */
[----:B------:R-:W-:Y:S02]  /*8a50*/  SHF.R.U32.HI R48, RZ, R14, R48 ;  /* 0x0000000eff307219 */ /* 0x000fe40000011630 */
[----:B------:R-:W-:Y:S02]  /*8a60*/  PLOP3.LUT P0, PT, P0, P1, PT, 0xf8, 0x8f ;  /* 0x00000000008f781c */ /* 0x000fe40000703f70 */
[----:B------:R-:W-:-:S02]  /*8a70*/  SHF.R.U32.HI R14, RZ, 0x1, R48 ;  /* 0x00000001ff0e7819 */ /* 0x000fc40000011630 */
[----:B------:R-:W-:-:S04]  /*8a80*/  SEL R4, RZ, 0x1, !P0 ;  /* 0x00000001ff047807 */ /* 0x000fc80004000000 */
[----:B------:R-:W-:-:S04]  /*8a90*/  LOP3.LUT R4, R4, 0x1, R14, 0xf8, !PT ;  /* 0x0000000104047812 */ /* 0x000fc800078ef80e */
[----:B------:R-:W-:-:S04]  /*8aa0*/  LOP3.LUT R4, R4, R48, RZ, 0xc0, !PT ;  /* 0x0000003004047212 */ /* 0x000fc800078ec0ff */
[----:B------:R-:W-:-:S04]  /*8ab0*/  IADD3 R4, PT, PT, R14, R4, RZ ;  /* 0x000000040e047210 */ /* 0x000fc80007ffe0ff */
[----:B------:R-:W-:Y:S01]  /*8ac0*/  LOP3.LUT R3, R4, R3, RZ, 0xfc, !PT ;  /* 0x0000000304037212 */ /* 0x000fe200078efcff */
[----:B------:R-:W-:Y:S06]  /*8ad0*/  BRA `(.L_x_165) ;  /* 0x0000000000107947 */ /* 0x000fec0003800000 */
.L_x_164:
[----:B------:R-:W-:-:S04]  /*8ae0*/  LOP3.LUT R3, R3, 0x80000000, RZ, 0xc0, !PT ;  /* 0x8000000003037812 */ /* 0x000fc800078ec0ff */
[----:B------:R-:W-:Y:S01]  /*8af0*/  LOP3.LUT R3, R3, 0x7f800000, RZ, 0xfc, !PT ;  /* 0x7f80000003037812 */ /* 0x000fe200078efcff */
[----:B------:R-:W-:Y:S06]  /*8b00*/  BRA `(.L_x_165) ;  /* 0x0000000000047947 */ /* 0x000fec0003800000 */
.L_x_163:
[----:B------:R-:W-:-:S07]  /*8b10*/  IMAD R3, R45, 0x800000, R3 ;  /* 0x008000002d037824 */ /* 0x000fce00078e0203 */
.L_x_165:
[----:B------:R-:W-:Y:S05]  /*8b20*/  BSYNC.RECONVERGENT B1 ;  /* 0x0000000000017941 */ /* 0x000fea0003800200 */
.L_x_162:
[----:B------:R-:W-:Y:S05]  /*8b30*/  BRA `(.L_x_166) ;  /* 0x0000000000207947 */ /* 0x000fea0003800000 */
.L_x_161:
[----:B------:R-:W-:-:S04]  /*8b40*/  LOP3.LUT R3, R4, 0x80000000, R3, 0x48, !PT ;  /* 0x8000000004037812 */ /* 0x000fc800078e4803 */
[----:B------:R-:W-:Y:S01]  /*8b50*/  LOP3.LUT R3, R3, 0x7f800000, RZ, 0xfc, !PT ;  /* 0x7f80000003037812 */ /* 0x000fe200078efcff */
[----:B------:R-:W-:Y:S06]  /*8b60*/  BRA `(.L_x_166) ;  /* 0x0000000000147947 */ /* 0x000fec0003800000 */
.L_x_160:
[----:B------:R-:W-:Y:S01]  /*8b70*/  LOP3.LUT R3, R4, 0x80000000, R3, 0x48, !PT ;  /* 0x8000000004037812 */ /* 0x000fe200078e4803 */
[----:B------:R-:W-:Y:S06]  /*8b80*/  BRA `(.L_x_166) ;  /* 0x00000000000c7947 */ /* 0x000fec0003800000 */
.L_x_159:
[----:B------:R-:W0:Y:S01]  /*8b90*/  MUFU.RSQ R3, -QNAN ;  /* 0xffc0000000037908 */ /* 0x000e220000001400 */
[----:B------:R-:W-:Y:S05]  /*8ba0*/  BRA `(.L_x_166) ;  /* 0x0000000000047947 */ /* 0x000fea0003800000 */
.L_x_158:
[----:B------:R-:W-:-:S07]  /*8bb0*/  FADD.FTZ R3, R3, R4 ;  /* 0x0000000403037221 */ /* 0x000fce0000010000 */
.L_x_166:
[----:B------:R-:W-:Y:S05]  /*8bc0*/  BSYNC.RECONVERGENT B0 ;  /* 0x0000000000007941 */ /* 0x000fea0003800200 */
.L_x_156:
[----:B------:R-:W-:Y:S01]  /*8bd0*/  MOV R48, R13 ;  /* 0x0000000d00307202 */ /* 0x000fe20000000f00 */
[----:B------:R-:W-:-:S04]  /*8be0*/  IMAD.MOV.U32 R49, RZ, RZ, 0x0 ;  /* 0x00000000ff317424 */ /* 0x000fc800078e00ff */
[----:B0-----:R-:W-:Y:S05]  /*8bf0*/  RET.REL.NODEC R48 `(_Z35BackProjTransConeArcDisCUDA3dKernelILb1EEvPfyPKfiiiiiiffffffffffff) ;  /* 0xffffff7430007950 */ /* 0x001fea0003c3ffff */
        .type           $_Z35BackProjTransConeArcDisCUDA3dKernelILb1EEvPfyPKfiiiiiiffffffffffff$__internal_trig_reduction_slowpathd,@function
        .size           $_Z35BackProjTransConeArcDisCUDA3dKernelILb1EEvPfyPKfiiiiiiffffffffffff$__internal_trig_reduction_slowpathd,(.L_x_1000 - $_Z35BackProjTransConeArcDisCUDA3dKernelILb1EEvPfyPKfiiiiiiffffffffffff$__internal_trig_reduction_slowpathd)
$_Z35BackProjTransConeArcDisCUDA3dKernelILb1EEvPfyPKfiiiiiiffffffffffff$__internal_trig_reduction_slowpathd:
[----:B------:R-:W-:Y:S01]  /*8c00*/  SHF.R.U32.HI R3, RZ, 0x14, R19 ;  /* 0x00000014ff037819 */ /* 0x000fe20000011613 */
[----:B------:R-:W-:Y:S01]  /*8c10*/  IMAD.MOV.U32 R10, RZ, RZ, RZ ;  /* 0x000000ffff0a7224 */ /* 0x000fe200078e00ff */
[----:B------:R-:W-:Y:S02]  /*8c20*/  MOV R15, R4 ;  /* 0x00000004000f7202 */ /* 0x000fe40000000f00 */
[----:B------:R-:W-:-:S04]  /*8c30*/  LOP3.LUT R8, R3, 0x7ff, RZ, 0xc0, !PT ;  /* 0x000007ff03087812 */ /* 0x000fc800078ec0ff */
[----:B------:R-:W-:-:S13]  /*8c40*/  ISETP.NE.AND P0, PT, R8, 0x7ff, PT ;  /* 0x000007ff0800780c */ /* 0x000fda0003f05270 */
[----:B------:R-:W-:Y:S05]  /*8c50*/  @!P0 BRA `(.L_x_167) ;  /* 0x00000008004c8947 */ /* 0x000fea0003800000 */
[----:B------:R-:W-:Y:S01]  /*8c60*/  IADD3 R8, PT, PT, R8, -0x400, RZ ;  /* 0xfffffc0008087810 */ /* 0x000fe20007ffe0ff */
[----:B------:R-:W-:Y:S01]  /*8c70*/  BSSY.RECONVERGENT B3, `(.L_x_168) ;  /* 0x0000030000037945 */ /* 0x000fe20003800200 */
[----:B------:R-:W-:Y:S01]  /*8c80*/  VIADD R12, R1, 0x20 ;  /* 0x00000020010c7836 */ /* 0x000fe20000000000 */
[----:B------:R-:W-:Y:S02]  /*8c90*/  CS2R R24, SRZ ;  /* 0x0000000000187805 */ /* 0x000fe4000001ff00 */
[----:B------:R-:W-:Y:S02]  /*8ca0*/  SHF.R.U32.HI R4, RZ, 0x6, R8 ;  /* 0x00000006ff047819 */ /* 0x000fe40000011608 */
[----:B------:R-:W-:Y:S02]  /*8cb0*/  ISETP.GE.U32.AND P0, PT, R8, 0x80, PT ;  /* 0x000000800800780c */ /* 0x000fe40003f06070 */
[C---:B------:R-:W-:Y:S02]  /*8cc0*/  IADD3 R13, PT, PT, -R4.reuse, 0x13, RZ ;  /* 0x00000013040d7810 */ /* 0x040fe40007ffe1ff */
[----:B------:R-:W-:-:S02]  /*8cd0*/  IADD3 R27, PT, PT, -R4, 0xf, RZ ;  /* 0x0000000f041b7810 */ /* 0x000fc40007ffe1ff */
[----:B------:R-:W-:-:S04]  /*8ce0*/  SEL R13, R13, 0x12, P0 ;  /* 0x000000120d0d7807 */ /* 0x000fc80000000000 */
[----:B------:R-:W-:-:S13]  /*8cf0*/  ISETP.GE.AND P0, PT, R27, R13, PT ;  /* 0x0000000d1b00720c */ /* 0x000fda0003f06270 */
[----:B------:R-:W-:Y:S05]  /*8d00*/  @P0 BRA `(.L_x_169) ;  /* 0x0000000000980947 */ /* 0x000fea0003800000 */
[----:B------:R-:W0:Y:S01]  /*8d10*/  LDC.64 R10, c[0x0][0x358] ;  /* 0x0000d600ff0a7b82 */ /* 0x000e220000000a00 */
[C---:B------:R-:W-:Y:S01]  /*8d20*/  SHF.L.U64.HI R29, R15.reuse, 0xb, R19 ;  /* 0x0000000b0f1d7819 */ /* 0x040fe20000010213 */
[----:B------:R-:W-:Y:S01]  /*8d30*/  BSSY.RECONVERGENT B4, `(.L_x_170) ;  /* 0x0000022000047945 */ /* 0x000fe20003800200 */
[----:B------:R-:W-:Y:S01]  /*8d40*/  SHF.L.U32 R15, R15, 0xb, RZ ;  /* 0x0000000b0f0f7819 */ /* 0x000fe200000006ff */
[----:B------:R-:W-:Y:S01]  /*8d50*/  IMAD.MOV.U32 R17, RZ, RZ, RZ ;  /* 0x000000ffff117224 */ /* 0x000fe200078e00ff */
[----:B------:R-:W-:Y:S02]  /*8d60*/  IADD3 R14, PT, PT, RZ, -R4, -R13 ;  /* 0x80000004ff0e7210 */ /* 0x000fe40007ffe80d */
[----:B------:R-:W-:Y:S02]  /*8d70*/  CS2R R24, SRZ ;  /* 0x0000000000187805 */ /* 0x000fe4000001ff00 */
[----:B------:R-:W-:-:S07]  /*8d80*/  LOP3.LUT R29, R29, 0x80000000, RZ, 0xfc, !PT ;  /* 0x800000001d1d7812 */ /* 0x000fce00078efcff */
.L_x_171:
[----:B------:R-:W1:Y:S01]  /*8d90*/  LDC.64 R8, c[0x4][0x8] ;  /* 0x01000200ff087b82 */ /* 0x000e620000000a00 */
[----:B0-----:R-:W-:Y:S02]  /*8da0*/  R2UR UR4, R10 ;  /* 0x000000000a0472ca */ /* 0x001fe400000e0000 */
[----:B------:R-:W-:Y:S01]  /*8db0*/  R2UR UR5, R11 ;  /* 0x000000000b0572ca */ /* 0x000fe200000e0000 */
[----:B-1----:R-:W-:-:S12]  /*8dc0*/  IMAD.WIDE R8, R27, 0x8, R8 ;  /* 0x000000081b087825 */ /* 0x002fd800078e0208 */
[----:B------:R-:W2:Y:S01]  /*8dd0*/  LDG.E.64.CONSTANT R8, desc[UR4][R8.64] ;  /* 0x0000000408087981 */ /* 0x000ea2000c1e9b00 */
[----:B------:R-:W-:Y:S02]  /*8de0*/  IADD3 R14, PT, PT, R14, 0x1, RZ ;  /* 0x000000010e0e7810 */ /* 0x000fe40007ffe0ff */
[----:B------:R-:W-:Y:S01]  /*8df0*/  IADD3 R27, PT, PT, R27, 0x1, RZ ;  /* 0x000000011b1b7810 */ /* 0x000fe20007ffe0ff */
[----:B--2---:R-:W-:-:S04]  /*8e00*/  IMAD.WIDE.U32 R24, P2, R8, R15, R24 ;  /* 0x0000000f08187225 */ /* 0x004fc80007840018 */
[----:B------:R-:W-:Y:S02]  /*8e10*/  IMAD R35, R8, R29, RZ ;  /* 0x0000001d08237224 */ /* 0x000fe400078e02ff */
[CC--:B------:R-:W-:Y:S02]  /*8e20*/  IMAD R16, R9.reuse, R15.reuse, RZ ;  /* 0x0000000f09107224 */ /* 0x0c0fe400078e02ff */
[----:B------:R-:W-:Y:S01]  /*8e30*/  IMAD.HI.U32 R39, R9, R15, RZ ;  /* 0x0000000f09277227 */ /* 0x000fe200078e00ff */
[----:B------:R-:W-:Y:S02]  /*8e40*/  IADD3 R25, P0, PT, R35, R25, RZ ;  /* 0x0000001923197210 */ /* 0x000fe40007f1e0ff */
[C---:B------:R-:W-:Y:S01]  /*8e50*/  LEA R35, R17.reuse, R12, 0x3 ;  /* 0x0000000c11237211 */ /* 0x040fe200078e18ff */
[----:B------:R-:W-:Y:S01]  /*8e60*/  VIADD R17, R17, 0x1 ;  /* 0x0000000111117836 */ /* 0x000fe20000000000 */
[----:B------:R-:W-:Y:S01]  /*8e70*/  IADD3 R25, P1, PT, R16, R25, RZ ;  /* 0x0000001910197210 */ /* 0x000fe20007f3e0ff */
[----:B------:R-:W-:-:S04]  /*8e80*/  IMAD.HI.U32 R16, R8, R29, RZ ;  /* 0x0000001d08107227 */ /* 0x000fc800078e00ff */
[----:B------:R-:W-:Y:S01]  /*8e90*/  IMAD.X R8, RZ, RZ, R16, P2 ;  /* 0x000000ffff087224 */ /* 0x000fe200010e0610 */
[----:B------:R0:W-:Y:S01]  /*8ea0*/  STL.64 [R35], R24 ;  /* 0x0000001823007387 */ /* 0x0001e20000100a00 */
[----:B------:R-:W-:-:S03]  /*8eb0*/  IMAD.HI.U32 R16, R9, R29, RZ ;  /* 0x0000001d09107227 */ /* 0x000fc600078e00ff */
[----:B------:R-:W-:Y:S01]  /*8ec0*/  IADD3.X R8, P0, PT, R39, R8, RZ, P0, !PT ;  /* 0x0000000827087210 */ /* 0x000fe2000071e4ff */
[----:B------:R-:W-:-:S05]  /*8ed0*/  IMAD R9, R9, R29, RZ ;  /* 0x0000001d09097224 */ /* 0x000fca00078e02ff */
[----:B------:R-:W-:Y:S01]  /*8ee0*/  IADD3.X R9, P1, PT, R9, R8, RZ, P1, !PT ;  /* 0x0000000809097210 */ /* 0x000fe20000f3e4ff */
[----:B------:R-:W-:Y:S01]  /*8ef0*/  IMAD.X R8, RZ, RZ, R16, P0 ;  /* 0x000000ffff087224 */ /* 0x000fe200000e0610 */
[----:B------:R-:W-:-:S03]  /*8f00*/  ISETP.NE.AND P0, PT, R14, -0xf, PT ;  /* 0xfffffff10e00780c */ /* 0x000fc60003f05270 */
[----:B0-----:R-:W-:Y:S01]  /*8f10*/  IMAD.MOV.U32 R24, RZ, RZ, R9 ;  /* 0x000000ffff187224 */ /* 0x001fe200078e0009 */
[----:B------:R-:W-:-:S04]  /*8f20*/  IADD3.X R8, PT, PT, RZ, R8, RZ, P1, !PT ;  /* 0x00000008ff087210 */ /* 0x000fc80000ffe4ff */
[----:B------:R-:W-:-:S05]  /*8f30*/  MOV R25, R8 ;  /* 0x0000000800197202 */ /* 0x000fca0000000f00 */
[----:B------:R-:W-:Y:S05]  /*8f40*/  @P0 BRA `(.L_x_171) ;  /* 0xfffffffc00900947 */ /* 0x000fea000383ffff */
[----:B------:R-:W-:Y:S05]  /*8f50*/  BSYNC.RECONVERGENT B4 ;  /* 0x0000000000047941 */ /* 0x000fea0003800200 */
.L_x_170:
[----:B------:R-:W-:-:S07]  /*8f60*/  IMAD.MOV.U32 R27, RZ, RZ, R13 ;  /* 0x000000ffff1b7224 */ /* 0x000fce00078e000d */
.L_x_169:
[----:B------:R-:W-:Y:S05]  /*8f70*/  BSYNC.RECONVERGENT B3 ;  /* 0x0000000000037941 */ /* 0x000fea0003800200 */
.L_x_168:
[----:B------:R-:W-:Y:S02]  /*8f80*/  LOP3.LUT P0, R29, R3, 0x3f, RZ, 0xc0, !PT ;  /* 0x0000003f031d7812 */ /* 0x000fe4000780c0ff */
[----:B------:R-:W-:-:S05]  /*8f90*/  IADD3 R17, PT, PT, R4, R27, RZ ;  /* 0x0000001b04117210 */ /* 0x000fca0007ffe0ff */
[----:B------:R-:W-:-:S05]  /*8fa0*/  IMAD.U32 R17, R17, 0x8, R12 ;  /* 0x0000000811117824 */ /* 0x000fca00078e000c */
[----:B------:R0:W-:Y:S04]  /*8fb0*/  STL.64 [R17+-0x78], R24 ;  /* 0xffff881811007387 */ /* 0x0001e80000100a00 */
[----:B------:R-:W2:Y:S04]  /*8fc0*/  @P0 LDL.64 R12, [R1+0x28] ;  /* 0x00002800010c0983 */ /* 0x000ea80000100a00 */
[----:B------:R-:W3:Y:S04]  /*8fd0*/  LDL.64 R8, [R1+0x30] ;  /* 0x0000300001087983 */ /* 0x000ee80000100a00 */
[----:B------:R-:W0:Y:S01]  /*8fe0*/  LDL.64 R10, [R1+0x38] ;  /* 0x00003800010a7983 */ /* 0x000e220000100a00 */
[----:B------:R-:W-:Y:S01]  /*8ff0*/  @P0 LOP3.LUT R3, R29, 0x3f, RZ, 0x3c, !PT ;  /* 0x0000003f1d030812 */ /* 0x000fe200078e3cff */
[----:B------:R-:W-:Y:S01]  /*9000*/  BSSY.RECONVERGENT B3, `(.L_x_172) ;  /* 0x0000034000037945 */ /* 0x000fe20003800200 */
[----:B--2---:R-:W-:-:S02]  /*9010*/  @P0 SHF.R.U64 R4, R12, 0x1, R13 ;  /* 0x000000010c040819 */ /* 0x004fc4000000120d */
[----:B------:R-:W-:Y:S02]  /*9020*/  @P0 SHF.R.U32.HI R12, RZ, 0x1, R13 ;  /* 0x00000001ff0c0819 */ /* 0x000fe4000001160d */
[--C-:B---3--:R-:W-:Y:S02]  /*9030*/  @P0 SHF.R.U32.HI R16, RZ, 0x1, R9.reuse ;  /* 0x00000001ff100819 */ /* 0x108fe40000011609 */
[----:B------:R-:W-:Y:S02]  /*9040*/  @P0 SHF.R.U64 R4, R4, R3, R12 ;  /* 0x0000000304040219 */ /* 0x000fe4000000120c */
[C-C-:B------:R-:W-:Y:S02]  /*9050*/  @P0 SHF.R.U64 R14, R8.reuse, 0x1, R9.reuse ;  /* 0x00000001080e0819 */ /* 0x140fe40000001209 */
[CC--:B------:R-:W-:Y:S02]  /*9060*/  @P0 SHF.L.U64.HI R15, R8.reuse, R29.reuse, R9 ;  /* 0x0000001d080f0219 */ /* 0x0c0fe40000010209 */
[----:B------:R-:W-:-:S02]  /*9070*/  @P0 SHF.L.U32 R13, R8, R29, RZ ;  /* 0x0000001d080d0219 */ /* 0x000fc400000006ff */
[----:B------:R-:W-:Y:S02]  /*9080*/  @P0 SHF.R.U32.HI R12, RZ, R3, R12 ;  /* 0x00000003ff0c0219 */ /* 0x000fe4000001160c */
[----:B0-----:R-:W-:Y:S02]  /*9090*/  @P0 SHF.L.U32 R17, R10, R29, RZ ;  /* 0x0000001d0a110219 */ /* 0x001fe400000006ff */
[----:B------:R-:W-:Y:S02]  /*90a0*/  @P0 SHF.R.U64 R14, R14, R3, R16 ;  /* 0x000000030e0e0219 */ /* 0x000fe40000001210 */
[----:B------:R-:W-:Y:S02]  /*90b0*/  @P0 LOP3.LUT R8, R13, R4, RZ, 0xfc, !PT ;  /* 0x000000040d080212 */ /* 0x000fe400078efcff */
[----:B------:R-:W-:Y:S02]  /*90c0*/  @P0 LOP3.LUT R9, R15, R12, RZ, 0xfc, !PT ;  /* 0x0000000c0f090212 */ /* 0x000fe400078efcff */
[----:B------:R-:W-:-:S02]  /*90d0*/  @P0 SHF.L.U64.HI R4, R10, R29, R11 ;  /* 0x0000001d0a040219 */ /* 0x000fc4000001020b */
[----:B------:R-:W-:Y:S02]  /*90e0*/  @P0 SHF.R.U32.HI R3, RZ, R3, R16 ;  /* 0x00000003ff030219 */ /* 0x000fe40000011610 */
[----:B------:R-:W-:Y:S02]  /*90f0*/  @P0 LOP3.LUT R10, R17, R14, RZ, 0xfc, !PT ;  /* 0x0000000e110a0212 */ /* 0x000fe400078efcff */
[C---:B------:R-:W-:Y:S02]  /*9100*/  SHF.L.U32 R12, R8.reuse, 0x2, RZ ;  /* 0x00000002080c7819 */ /* 0x040fe400000006ff */
[----:B------:R-:W-:Y:S02]  /*9110*/  SHF.L.U64.HI R13, R8, 0x2, R9 ;  /* 0x00000002080d7819 */ /* 0x000fe40000010209 */
[----:B------:R-:W-:Y:S02]  /*9120*/  @P0 LOP3.LUT R11, R4, R3, RZ, 0xfc, !PT ;  /* 0x00000003040b0212 */ /* 0x000fe400078efcff */
[----:B------:R-:W-:-:S02]  /*9130*/  SHF.L.W.U32.HI R9, R9, 0x2, R10 ;  /* 0x0000000209097819 */ /* 0x000fc40000010e0a */
[----:B------:R-:W-:Y:S02]  /*9140*/  IADD3 RZ, P0, PT, RZ, -R12, RZ ;  /* 0x8000000cffff7210 */ /* 0x000fe40007f1e0ff */
[----:B------:R-:W-:Y:S02]  /*9150*/  LOP3.LUT R3, RZ, R13, RZ, 0x33, !PT ;  /* 0x0000000dff037212 */ /* 0x000fe400078e33ff */
[----:B------:R-:W-:Y:S02]  /*9160*/  SHF.L.W.U32.HI R10, R10, 0x2, R11 ;  /* 0x000000020a0a7819 */ /* 0x000fe40000010e0b */
[----:B------:R-:W-:Y:S02]  /*9170*/  LOP3.LUT R8, RZ, R9, RZ, 0x33, !PT ;  /* 0x00000009ff087212 */ /* 0x000fe400078e33ff */
[----:B------:R-:W-:Y:S02]  /*9180*/  IADD3.X R4, P0, PT, RZ, R3, RZ, P0, !PT ;  /* 0x00000003ff047210 */ /* 0x000fe4000071e4ff */
[----:B------:R-:W-:-:S02]  /*9190*/  LOP3.LUT R3, RZ, R10, RZ, 0x33, !PT ;  /* 0x0000000aff037212 */ /* 0x000fc400078e33ff */
[----:B------:R-:W-:Y:S02]  /*91a0*/  IADD3.X R8, P1, PT, RZ, R8, RZ, P0, !PT ;  /* 0x00000008ff087210 */ /* 0x000fe4000073e4ff */
[----:B------:R-:W-:-:S03]  /*91b0*/  ISETP.GT.U32.AND P2, PT, R9, -0x1, PT ;  /* 0xffffffff0900780c */ /* 0x000fc60003f44070 */
[----:B------:R-:W-:Y:S01]  /*91c0*/  IMAD.X R3, RZ, RZ, R3, P1 ;  /* 0x000000ffff037224 */ /* 0x000fe200008e0603 */
[----:B------:R-:W-:-:S04]  /*91d0*/  ISETP.GT.AND.EX P0, PT, R10, -0x1, PT, P2 ;  /* 0xffffffff0a00780c */ /* 0x000fc80003f04320 */
[----:B------:R-:W-:Y:S02]  /*91e0*/  SEL R17, R10, R3, P0 ;  /* 0x000000030a117207 */ /* 0x000fe40000000000 */
[----:B------:R-:W-:Y:S02]  /*91f0*/  SEL R15, R9, R8, P0 ;  /* 0x00000008090f7207 */ /* 0x000fe40000000000 */
[----:B------:R-:W-:Y:S02]  /*9200*/  ISETP.NE.U32.AND P1, PT, R17, RZ, PT ;  /* 0x000000ff1100720c */ /* 0x000fe40003f25070 */
[----:B------:R-:W-:Y:S02]  /*9210*/  SEL R13, R13, R4, P0 ;  /* 0x000000040d0d7207 */ /* 0x000fe40000000000 */
[----:B------:R-:W-:Y:S01]  /*9220*/  SEL R8, R15, R17, !P1 ;  /* 0x000000110f087207 */ /* 0x000fe20004800000 */
[----:B------:R-:W-:-:S05]  /*9230*/  @!P0 IMAD.MOV R12, RZ, RZ, -R12 ;  /* 0x000000ffff0c8224 */ /* 0x000fca00078e0a0c */
[----:B------:R-:W0:Y:S02]  /*9240*/  FLO.U32 R8, R8 ;  /* 0x0000000800087300 */ /* 0x000e2400000e0000 */
[C---:B0-----:R-:W-:Y:S02]  /*9250*/  IADD3 R9, PT, PT, -R8.reuse, 0x1f, RZ ;  /* 0x0000001f08097810 */ /* 0x041fe40007ffe1ff */
[----:B------:R-:W-:Y:S02]  /*9260*/  IADD3 R3, PT, PT, -R8, 0x3f, RZ ;  /* 0x0000003f08037810 */ /* 0x000fe40007ffe1ff */
[----:B------:R-:W-:-:S04]  /*9270*/  @P1 IADD3 R3, PT, PT, R9, RZ, RZ ;  /* 0x000000ff09031210 */ /* 0x000fc80007ffe0ff */
[----:B------:R-:W-:-:S13]  /*9280*/  ISETP.NE.AND P1, PT, R3, RZ, PT ;  /* 0x000000ff0300720c */ /* 0x000fda0003f25270 */
[----:B------:R-:W-:Y:S05]  /*9290*/  @!P1 BRA `(.L_x_173) ;  /* 0x0000000000289947 */ /* 0x000fea0003800000 */
[C---:B------:R-:W-:Y:S02]  /*92a0*/  LOP3.LUT R4, R3.reuse, 0x3f, RZ, 0xc0, !PT ;  /* 0x0000003f03047812 */ /* 0x040fe400078ec0ff */
[--C-:B------:R-:W-:Y:S02]  /*92b0*/  SHF.R.U64 R9, R12, 0x1, R13.reuse ;  /* 0x000000010c097819 */ /* 0x100fe4000000120d */
[----:B------:R-:W-:Y:S02]  /*92c0*/  SHF.R.U32.HI R13, RZ, 0x1, R13 ;  /* 0x00000001ff0d7819 */ /* 0x000fe4000001160d */
[----:B------:R-:W-:Y:S02]  /*92d0*/  LOP3.LUT R8, R3, 0x3f, RZ, 0xc, !PT ;  /* 0x0000003f03087812 */ /* 0x000fe400078e0cff */
[CC--:B------:R-:W-:Y:S02]  /*92e0*/  SHF.L.U64.HI R17, R15.reuse, R4.reuse, R17 ;  /* 0x000000040f117219 */ /* 0x0c0fe40000010211 */
[----:B------:R-:W-:-:S02]  /*92f0*/  SHF.L.U32 R15, R15, R4, RZ ;  /* 0x000000040f0f7219 */ /* 0x000fc400000006ff */
[-CC-:B------:R-:W-:Y:S02]  /*9300*/  SHF.R.U64 R4, R9, R8.reuse, R13.reuse ;  /* 0x0000000809047219 */ /* 0x180fe4000000120d */
[----:B------:R-:W-:Y:S02]  /*9310*/  SHF.R.U32.HI R8, RZ, R8, R13 ;  /* 0x00000008ff087219 */ /* 0x000fe4000001160d */
[----:B------:R-:W-:Y:S02]  /*9320*/  LOP3.LUT R15, R15, R4, RZ, 0xfc, !PT ;  /* 0x000000040f0f7212 */ /* 0x000fe400078efcff */
[----:B------:R-:W-:-:S07]  /*9330*/  LOP3.LUT R17, R17, R8, RZ, 0xfc, !PT ;  /* 0x0000000811117212 */ /* 0x000fce00078efcff */
.L_x_173:
[----:B------:R-:W-:Y:S05]  /*9340*/  BSYNC.RECONVERGENT B3 ;  /* 0x0000000000037941 */ /* 0x000fea0003800200 */
.L_x_172:
[----:B------:R-:W-:Y:S01]  /*9350*/  IMAD.WIDE.U32 R12, R15, 0x2168c235, RZ ;  /* 0x2168c2350f0c7825 */ /* 0x000fe200078e00ff */
[----:B------:R-:W-:-:S03]  /*9360*/  SHF.R.U32.HI R11, RZ, 0x1e, R11 ;  /* 0x0000001eff0b7819 */ /* 0x000fc6000001160b */
[----:B------:R-:W-:Y:S01]  /*9370*/  IMAD.MOV.U32 R9, RZ, RZ, RZ ;  /* 0x000000ffff097224 */ /* 0x000fe200078e00ff */
[----:B------:R-:W-:Y:S01]  /*9380*/  MOV R8, R13 ;  /* 0x0000000d00087202 */ /* 0x000fe20000000f00 */
[----:B------:R-:W-:Y:S01]  /*9390*/  IMAD.HI.U32 R4, R17, -0x36f0255e, RZ ;  /* 0xc90fdaa211047827 */ /* 0x000fe200078e00ff */
[----:B------:R-:W-:Y:S02]  /*93a0*/  IADD3 RZ, P1, PT, R12, R12, RZ ;  /* 0x0000000c0cff7210 */ /* 0x000fe40007f3e0ff */
[----:B------:R-:W-:Y:S01]  /*93b0*/  LEA.HI R10, R10, R11, RZ, 0x1 ;  /* 0x0000000b0a0a7211 */ /* 0x000fe200078f08ff */
[----:B------:R-:W-:-:S04]  /*93c0*/  IMAD.WIDE.U32 R8, R15, -0x36f0255e, R8 ;  /* 0xc90fdaa20f087825 */ /* 0x000fc800078e0008 */
[----:B------:R-:W-:-:S04]  /*93d0*/  IMAD.WIDE.U32 R8, P2, R17, 0x2168c235, R8 ;  /* 0x2168c23511087825 */ /* 0x000fc80007840008 */
[----:B------:R-:W-:Y:S01]  /*93e0*/  IMAD R17, R17, -0x36f0255e, RZ ;  /* 0xc90fdaa211117824 */ /* 0x000fe200078e02ff */
[----:B------:R-:W-:Y:S02]  /*93f0*/  IADD3.X R4, PT, PT, R4, RZ, RZ, P2, !PT ;  /* 0x000000ff04047210 */ /* 0x000fe400017fe4ff */
[----:B------:R-:W-:Y:S02]  /*9400*/  IADD3.X RZ, P1, PT, R8, R8, RZ, P1, !PT ;  /* 0x0000000808ff7210 */ /* 0x000fe40000f3e4ff */
[----:B------:R-:W-:-:S04]  /*9410*/  IADD3 R9, P2, PT, R17, R9, RZ ;  /* 0x0000000911097210 */ /* 0x000fc80007f5e0ff */
[C---:B------:R-:W-:Y:S01]  /*9420*/  ISETP.GT.U32.AND P3, PT, R9.reuse, RZ, PT ;  /* 0x000000ff0900720c */ /* 0x040fe20003f64070 */
[----:B------:R-:W-:Y:S01]  /*9430*/  IMAD.X R4, RZ, RZ, R4, P2 ;  /* 0x000000ffff047224 */ /* 0x000fe200010e0604 */
[----:B------:R-:W-:-:S04]  /*9440*/  IADD3.X R8, P2, PT, R9, R9, RZ, P1, !PT ;  /* 0x0000000909087210 */ /* 0x000fc80000f5e4ff */
[C---:B------:R-:W-:Y:S02]  /*9450*/  ISETP.GT.AND.EX P1, PT, R4.reuse, RZ, PT, P3 ;  /* 0x000000ff0400720c */ /* 0x040fe40003f24330 */
[-C--:B------:R-:W-:Y:S02]  /*9460*/  IADD3.X R13, PT, PT, R4, R4.reuse, RZ, P2, !PT ;  /* 0x00000004040d7210 */ /* 0x080fe400017fe4ff */
[----:B------:R-:W-:Y:S02]  /*9470*/  SEL R8, R8, R9, P1 ;  /* 0x0000000908087207 */ /* 0x000fe40000800000 */
[----:B------:R-:W-:Y:S02]  /*9480*/  SEL R9, R13, R4, P1 ;  /* 0x000000040d097207 */ /* 0x000fe40000800000 */
[----:B------:R-:W-:Y:S02]  /*9490*/  IADD3 R4, P2, PT, R8, 0x1, RZ ;  /* 0x0000000108047810 */ /* 0x000fe40007f5e0ff */
[----:B------:R-:W-:-:S02]  /*94a0*/  SEL R8, RZ, 0xffffffff, !P1 ;  /* 0xffffffffff087807 */ /* 0x000fc40004800000 */
[----:B------:R-:W-:Y:S01]  /*94b0*/  LOP3.LUT P1, R19, R19, 0x80000000, RZ, 0xc0, !PT ;  /* 0x8000000013137812 */ /* 0x000fe2000782c0ff */
[----:B------:R-:W-:Y:S01]  /*94c0*/  IMAD.X R9, RZ, RZ, R9, P2 ;  /* 0x000000ffff097224 */ /* 0x000fe200010e0609 */
[----:B------:R-:W-:Y:S02]  /*94d0*/  IADD3 R8, PT, PT, R8, -R3, RZ ;  /* 0x8000000308087210 */ /* 0x000fe40007ffe0ff */
[----:B------:R-:W-:Y:S02]  /*94e0*/  @!P0 LOP3.LUT R19, R19, 0x80000000, RZ, 0x3c, !PT ;  /* 0x8000000013138812 */ /* 0x000fe400078e3cff */
[----:B------:R-:W-:-:S04]  /*94f0*/  SHF.R.U64 R4, R4, 0xa, R9 ;  /* 0x0000000a04047819 */ /* 0x000fc80000001209 */
[----:B------:R-:W-:-:S03]  /*9500*/  IADD3 R4, P2, PT, R4, 0x1, RZ ;  /* 0x0000000104047810 */ /* 0x000fc60007f5e0ff */
[----:B------:R-:W-:Y:S02]  /*9510*/  @P1 IADD3 R10, PT, PT, -R10, RZ, RZ ;  /* 0x000000ff0a0a1210 */ /* 0x000fe40007ffe1ff */
[----:B------:R-:W-:-:S04]  /*9520*/  LEA.HI.X R9, R9, RZ, RZ, 0x16, P2 ;  /* 0x000000ff09097211 */ /* 0x000fc800010fb4ff */
[--C-:B------:R-:W-:Y:S01]  /*9530*/  SHF.R.U64 R3, R4, 0x1, R9.reuse ;  /* 0x0000000104037819 */ /* 0x100fe20000001209 */
[----:B------:R-:W-:Y:S01]  /*9540*/  IMAD.SHL.U32 R4, R8, 0x100000, RZ ;  /* 0x0010000008047824 */ /* 0x000fe200078e00ff */
[----:B------:R-:W-:Y:S02]  /*9550*/  SHF.R.U32.HI R9, RZ, 0x1, R9 ;  /* 0x00000001ff097819 */ /* 0x000fe40000011609 */
[----:B------:R-:W-:-:S04]  /*9560*/  IADD3 R15, P2, P3, RZ, RZ, R3 ;  /* 0x000000ffff0f7210 */ /* 0x000fc80007b5e003 */
[----:B------:R-:W-:-:S04]  /*9570*/  IADD3.X R4, PT, PT, R4, 0x3fe00000, R9, P2, P3 ;  /* 0x3fe0000004047810 */ /* 0x000fc800017e6409 */
[----:B------:R-:W-:-:S07]  /*9580*/  LOP3.LUT R19, R4, R19, RZ, 0xfc, !PT ;  /* 0x0000001304137212 */ /* 0x000fce00078efcff */
.L_x_167:
[----:B------:R-:W-:Y:S02]  /*9590*/  IMAD.MOV.U32 R25, RZ, RZ, R19 ;  /* 0x000000ffff197224 */ /* 0x000fe400078e0013 */
[----:B------:R-:W-:Y:S02]  /*95a0*/  HFMA2 R19, -RZ, RZ, 0, 0 ;  /* 0x00000000ff137431 */ /* 0x000fe400000001ff */
[----:B------:R-:W-:Y:S01]  /*95b0*/  IMAD.MOV.U32 R3, RZ, RZ, R10 ;  /* 0x000000ffff037224 */ /* 0x000fe200078e000a */
[----:B------:R-:W-:Y:S01]  /*95c0*/  MOV R24, R15 ;  /* 0x0000000f00187202 */ /* 0x000fe20000000f00 */
[----:B------:R-:W-:Y:S06]  /*95d0*/  RET.REL.NODEC R18 `(_Z35BackProjTransConeArcDisCUDA3dKernelILb1EEvPfyPKfiiiiiiffffffffffff) ;  /* 0xffffff6812887950 */ /* 0x000fec0003c3ffff */
.L_x_174:
[----:B------:R-:W-:-:S00]  /*95e0*/  BRA `(.L_x_174) ;  /* 0xfffffffc00fc7947 */ /* 0x000fc0000383ffff */
[----:B------:R-:W-:-:S00]  /*95f0*/  NOP ;  /* 0x0000000000007918 */ /* 0x000fc00000000000 */
        /* <DEDUP_REMOVED lines=8> */
.L_x_1000:


//--------------------- .text._Z30BackProjConeArcDisCUDA3dKernelILb1EEvPfPKfS2_iiiiiiffffffffffff --------------------------
	.section	.text._Z30BackProjConeArcDisCUDA3dKernelILb1EEvPfPKfS2_iiiiiiffffffffffff,"ax",@progbits
	.align	128
        .global         _Z30BackProjConeArcDisCUDA3dKernelILb1EEvPfPKfS2_iiiiiiffffffffffff
        .type           _Z30BackProjConeArcDisCUDA3dKernelILb1EEvPfPKfS2_iiiiiiffffffffffff,@function
        .size           _Z30BackProjConeArcDisCUDA3dKernelILb1EEvPfPKfS2_iiiiiiffffffffffff,(.L_x_1002 - _Z30BackProjConeArcDisCUDA3dKernelILb1EEvPfPKfS2_iiiiiiffffffffffff)
        .other          _Z30BackProjConeArcDisCUDA3dKernelILb1EEvPfPKfS2_iiiiiiffffffffffff,@"STO_CUDA_ENTRY STV_DEFAULT"
_Z30BackProjConeArcDisCUDA3dKernelILb1EEvPfPKfS2_iiiiiiffffffffffff:
.text._Z30BackProjConeArcDisCUDA3dKernelILb1EEvPfPKfS2_iiiiiiffffffffffff:
[----:B------:R-:W0:Y:S01]  /*0000*/  LDC R1, c[0x0][0x37c] ;  /* 0x0000df00ff017b82 */ /* 0x000e220000000800 */
[----:B------:R-:W1:Y:S07]  /*0010*/  LDCU UR10, c[0x0][0x3a4] ;  /* 0x00007480ff0a77ac */ /* 0x000e6e0008000800 */
[----:B------:R-:W2:Y:S01]  /*0020*/  S2UR UR11, SR_CTAID.X ;  /* 0x00000000000b79c3 */ /* 0x000ea20000002500 */
[----:B0-----:R-:W-:Y:S01]  /*0030*/  VIADD R1, R1, 0xffffffb8 ;  /* 0xffffffb801017836 */ /* 0x001fe20000000000 */
[----:B------:R-:W-:Y:S01]  /*0040*/  UMOV UR4, URZ ;  /* 0x000000ff00047c82 */ /* 0x000fe20008000000 */
[----:B------:R-:W0:Y:S01]  /*0050*/  LDCU.64 UR12, c[0x0][0x358] ;  /* 0x00006b00ff0c77ac */ /* 0x000e220008000a00 */
[----:B------:R-:W3:Y:S01]  /*0060*/  LDCU UR14, c[0x0][0x3a8] ;  /* 0x00007500ff0e77ac */ /* 0x000ee20008000800 */
        /* <DEDUP_REMOVED lines=22> */
[----:B------:R-:W-:Y:S01]  /*01d0*/  IMAD.U32 R2, RZ, RZ, UR6 ;  /* 0x00000006ff027e24 */ /* 0x000fe2000f8e00ff */
[----:B------:R-:W-:-:S05]  /*01e0*/  MOV R3, UR7 ;  /* 0x0000000700037c02 */ /* 0x000fca0008000f00 */
[----:B0-----:R-:W2:Y:S01]  /*01f0*/  LDG.E.CONSTANT R7, desc[UR12][R2.64] ;  /* 0x0000000c02077981 */ /* 0x001ea2000c1e9900 */
[----:B------:R-:W0:Y:S01]  /*0200*/  S2UR UR8, SR_CTAID.Z ;  /* 0x00000000000879c3 */ /* 0x000e220000002700 */
[----:B------:R-:W0:Y:S01]  /*0210*/  LDCU UR10, c[0x0][0x360] ;  /* 0x00006c00ff0a77ac */ /* 0x000e220008000800 */
[----:B------:R-:W1:Y:S06]  /*0220*/  S2R R6, SR_TID.X ;  /* 0x0000000000067919 */ /* 0x000e6c0000002100 */
[----:B------:R-:W4:Y:S01]  /*0230*/  S2UR UR15, SR_CTAID.Y ;  /* 0x00000000000f79c3 */ /* 0x000f220000002600 */
[----:B0-----:R-:W-:-:S04]  /*0240*/  UIMAD UR8, UR8, UR10, URZ ;  /* 0x0000000a080872a4 */ /* 0x001fc8000f8e02ff */
[----:B------:R-:W-:-:S04]  /*0250*/  UIADD3 UR4, UPT, UPT, UR8, UR10, URZ ;  /* 0x0000000a08047290 */ /* 0x000fc8000fffe0ff */
[----:B---3--:R-:W-:Y:S01]  /*0260*/  UISETP.GT.U32.AND UP0, UPT, UR4, UR14, UPT ;  /* 0x0000000e0400728c */ /* 0x008fe2000bf04070 */
[----:B-1----:R-:W-:-:S10]  /*0270*/  VIADD R12, R6, UR8 ;  /* 0x00000008060c7c36 */ /* 0x002fd40008000000 */
[----:B------:R-:W-:Y:S01]  /*0280*/  @UP0 UIADD3 UR10, UPT, UPT, -UR8, UR14, URZ ;  /* 0x0000000e080a0290 */ /* 0x000fe2000fffe1ff */
[C---:B--2---:R-:W-:Y:S01]  /*0290*/  FMUL R0, R7.reuse, 0.63661974668502807617 ;  /* 0x3f22f98307007820 */ /* 0x044fe20000400000 */
[----:B------:R-:W-:-:S05]  /*02a0*/  FSETP.GE.AND P0, PT, |R7|, 105615, PT ;  /* 0x47ce47800700780b */ /* 0x000fca0003f06200 */
[----:B------:R-:W0:Y:S02]  /*02b0*/  F2I.NTZ R0, R0 ;  /* 0x0000000000007305 */ /* 0x000e240000203100 */
[----:B0-----:R-:W-:Y:S01]  /*02c0*/  I2FP.F32.S32 R10, R0 ;  /* 0x00000000000a7245 */ /* 0x001fe20000201400 */
[----:B------:R-:W-:-:S04]  /*02d0*/  IMAD.MOV.U32 R13, RZ, RZ, R0 ;  /* 0x000000ffff0d7224 */ /* 0x000fc800078e0000 */
[----:B------:R-:W-:-:S04]  /*02e0*/  FFMA R3, R10, -1.5707962512969970703, R7 ;  /* 0xbfc90fda0a037823 */ /* 0x000fc80000000007 */
[----:B------:R-:W-:-:S04]  /*02f0*/  FFMA R3, R10, -7.5497894158615963534e-08, R3 ;  /* 0xb3a221680a037823 */ /* 0x000fc80000000003 */
[----:B------:R-:W-:-:S04]  /*0300*/  FFMA R10, R10, -5.3903029534742383927e-15, R3 ;  /* 0xa7c234c50a0a7823 */ /* 0x000fc80000000003 */
[----:B------:R-:W-:Y:S01]  /*0310*/  IMAD.MOV.U32 R2, RZ, RZ, R10 ;  /* 0x000000ffff027224 */ /* 0x000fe200078e000a */
[----:B----4-:R-:W-:Y:S06]  /*0320*/  @!P0 BRA `(.L_x_175) ;  /* 0x0000000000dc8947 */ /* 0x010fec0003800000 */
[----:B------:R-:W-:-:S13]  /*0330*/  FSETP.NEU.AND P1, PT, |R7|, +INF , PT ;  /* 0x7f8000000700780b */ /* 0x000fda0003f2d200 */
[----:B------:R-:W-:Y:S01]  /*0340*/  @!P1 FMUL R2, RZ, R7 ;  /* 0x00000007ff029220 */ /* 0x000fe20000400000 */
[----:B------:R-:W-:Y:S01]  /*0350*/  @!P1 MOV R0, RZ ;  /* 0x000000ff00009202 */ /* 0x000fe20000000f00 */
[----:B------:R-:W-:Y:S06]  /*0360*/  @!P1 BRA `(.L_x_175) ;  /* 0x0000000000cc9947 */ /* 0x000fec0003800000 */
[----:B------:R-:W-:Y:S01]  /*0370*/  IMAD.SHL.U32 R2, R7, 0x100, RZ ;  /* 0x0000010007027824 */ /* 0x000fe200078e00ff */
[----:B------:R-:W-:Y:S01]  /*0380*/  MOV R0, R1 ;  /* 0x0000000100007202 */ /* 0x000fe20000000f00 */
[----:B------:R-:W-:Y:S01]  /*0390*/  IMAD.MOV.U32 R4, RZ, RZ, RZ ;  /* 0x000000ffff047224 */ /* 0x000fe200078e00ff */
[----:B------:R-:W0:Y:S01]  /*03a0*/  LDCU.64 UR16, c[0x4][URZ] ;  /* 0x01000000ff1077ac */ /* 0x000e220008000a00 */
[----:B------:R-:W-:Y:S01]  /*03b0*/  IMAD.MOV.U32 R15, RZ, RZ, RZ ;  /* 0x000000ffff0f7224 */ /* 0x000fe200078e00ff */
[----:B------:R-:W-:Y:S01]  /*03c0*/  LOP3.LUT R5, R2, 0x80000000, RZ, 0xfc, !PT ;  /* 0x8000000002057812 */ /* 0x000fe200078efcff */
[----:B------:R-:W-:-:S06]  /*03d0*/  UMOV UR4, URZ ;  /* 0x000000ff00047c82 */ /* 0x000fcc0008000000 */
.L_x_176:
        /* <DEDUP_REMOVED lines=10> */
[----:B------:R-:W-:Y:S01]  /*0480*/  IMAD.X R4, R3, 0x1, R15, P1 ;  /* 0x0000000103047824 */ /* 0x000fe200008e060f */
[----:B0-----:R-:W-:Y:S01]  /*0490*/  IADD3 R0, PT, PT, R0, 0x4, RZ ;  /* 0x0000000400007810 */ /* 0x001fe20007ffe0ff */
        /* <DEDUP_REMOVED lines=20> */
[----:B------:R-:W-:-:S04]  /*05e0*/  SHF.R.S32.HI R5, RZ, 0x1f, R0 ;  /* 0x0000001fff057819 */ /* 0x000fc80000011400 */
[C---:B------:R-:W-:Y:S02]  /*05f0*/  LOP3.LUT R8, R5.reuse, R2, RZ, 0x3c, !PT ;  /* 0x0000000205087212 */ /* 0x040fe400078e3cff */
[----:B------:R-:W-:Y:S02]  /*0600*/  LOP3.LUT R9, R5, R0, RZ, 0x3c, !PT ;  /* 0x0000000005097212 */ /* 0x000fe400078e3cff */
[C---:B------:R-:W-:Y:S02]  /*0610*/  LOP3.LUT R2, R0.reuse, R7, RZ, 0x3c, !PT ;  /* 0x0000000700027212 */ /* 0x040fe400078e3cff */
[----:B------:R-:W-:Y:S02]  /*0620*/  LEA.HI R0, R0, R3, RZ, 0x1 ;  /* 0x0000000300007211 */ /* 0x000fe400078f08ff */
[----:B------:R-:W0:Y:S01]  /*0630*/  I2F.F64.S64 R8, R8 ;  /* 0x0000000800087312 */ /* 0x000e220000301c00 */
[----:B------:R-:W-:Y:S02]  /*0640*/  ISETP.GE.AND P2, PT, R2, RZ, PT ;  /* 0x000000ff0200720c */ /* 0x000fe40003f46270 */
[----:B------:R-:W-:-:S05]  /*0650*/  IMAD.MOV R2, RZ, RZ, -R0 ;  /* 0x000000ffff027224 */ /* 0x000fca00078e0a00 */
[----:B------:R-:W-:Y:S01]  /*0660*/  @!P1 MOV R0, R2 ;  /* 0x0000000200009202 */ /* 0x000fe20000000f00 */
[----:B0-----:R-:W-:-:S10]  /*0670*/  DMUL R4, R8, UR4 ;  /* 0x0000000408047c28 */ /* 0x001fd40008000000 */
[----:B------:R-:W0:Y:S02]  /*0680*/  F2F.F32.F64 R4, R4 ;  /* 0x0000000400047310 */ /* 0x000e240000301000 */
[----:B0-----:R-:W-:-:S07]  /*0690*/  FSEL R2, -R4, R4, !P2 ;  /* 0x0000000404027208 */ /* 0x001fce0005000100 */
.L_x_175:
[----:B------:R-:W-:Y:S02]  /*06a0*/  IMAD.MOV.U32 R9, RZ, RZ, 0x37cbac00 ;  /* 0x37cbac00ff097424 */ /* 0x000fe400078e00ff */
[----:B------:R-:W-:Y:S01]  /*06b0*/  FMUL R3, R2, R2 ;  /* 0x0000000202037220 */ /* 0x000fe20000400000 */
[C---:B------:R-:W-:Y:S01]  /*06c0*/  LOP3.LUT R5, R0.reuse, 0x1, RZ, 0xc0, !PT ;  /* 0x0000000100057812 */ /* 0x040fe200078ec0ff */
[----:B------:R-:W-:Y:S01]  /*06d0*/  IMAD.MOV.U32 R8, RZ, RZ, 0x3d2aaabb ;  /* 0x3d2aaabbff087424 */ /* 0x000fe200078e00ff */
[----:B------:R-:W-:Y:S01]  /*06e0*/  MOV R11, 0x3effffff ;  /* 0x3effffff000b7802 */ /* 0x000fe20000000f00 */
[----:B------:R-:W-:Y:S01]  /*06f0*/  FFMA R4, R3, R9, -0.0013887860113754868507 ;  /* 0xbab607ed03047423 */ /* 0x000fe20000000009 */
[----:B------:R-:W-:Y:S02]  /*0700*/  ISETP.NE.U32.AND P1, PT, R5, 0x1, PT ;  /* 0x000000010500780c */ /* 0x000fe40003f25070 */
[----:B------:R-:W-:Y:S02]  /*0710*/  LOP3.LUT P2, RZ, R0, 0x2, RZ, 0xc0, !PT ;  /* 0x0000000200ff7812 */ /* 0x000fe4000784c0ff */
[----:B------:R-:W-:-:S02]  /*0720*/  FSEL R4, R4, -0.00019574658654164522886, !P1 ;  /* 0xb94d415304047808 */ /* 0x000fc40004800000 */
        /* <DEDUP_REMOVED lines=11> */
[----:B------:R-:W-:Y:S01]  /*07e0*/  @!P0 IMAD.MOV.U32 R13, RZ, RZ, RZ ;  /* 0x000000ffff0d8224 */ /* 0x000fe200078e00ff */
        /* <DEDUP_REMOVED lines=8> */
.L_x_178:
[----:B0-----:R-:W-:Y:S01]  /*0870*/  MOV R10, UR16 ;  /* 0x00000010000a7c02 */ /* 0x001fe20008000f00 */
        /* <DEDUP_REMOVED lines=28> */
[--C-:B------:R-:W-:Y:S02]  /*0a40*/  SHF.R.U32.HI R13, RZ, 0x1e, R0.reuse ;  /* 0x0000001eff0d7819 */ /* 0x100fe40000011600 */
        /* <DEDUP_REMOVED lines=8> */
[----:B------:R-:W1:Y:S01]  /*0ad0*/  I2F.F64.S64 R10, R10 ;  /* 0x0000000a000a7312 */ /* 0x000e620000301c00 */
[----:B------:R-:W-:-:S05]  /*0ae0*/  IADD3 R0, PT, PT, -R13, RZ, RZ ;  /* 0x000000ff0d007210 */ /* 0x000fca0007ffe1ff */
[----:B------:R-:W-:Y:S01]  /*0af0*/  @!P1 IMAD.MOV.U32 R13, RZ, RZ, R0 ;  /* 0x000000ffff0d9224 */ /* 0x000fe200078e0000 */
[----:B-1----:R-:W-:-:S10]  /*0b00*/  DMUL R14, R10, UR4 ;  /* 0x000000040a0e7c28 */ /* 0x002fd40008000000 */
[----:B------:R-:W1:Y:S02]  /*0b10*/  F2F.F32.F64 R14, R14 ;  /* 0x0000000e000e7310 */ /* 0x000e640000301000 */
[----:B01----:R-:W-:-:S07]  /*0b20*/  FSEL R10, -R14, R14, !P0 ;  /* 0x0000000e0e0a7208 */ /* 0x003fce0004000100 */
.L_x_177:
[----:B------:R-:W0:Y:S01]  /*0b30*/  LDCU UR16, c[0x0][0x3ac] ;  /* 0x00007580ff1077ac */ /* 0x000e220008000800 */
[----:B------:R-:W-:Y:S01]  /*0b40*/  I2F.F64.U32 R14, UR15 ;  /* 0x0000000f000e7d12 */ /* 0x000fe20008201800 */
[----:B------:R-:W-:Y:S01]  /*0b50*/  FMUL R4, R10, R10 ;  /* 0x0000000a0a047220 */ /* 0x000fe20000400000 */
[C---:B------:R-:W-:Y:S01]  /*0b60*/  LOP3.LUT R0, R13.reuse, 0x1, RZ, 0xc0, !PT ;  /* 0x000000010d007812 */ /* 0x040fe200078ec0ff */
[----:B------:R-:W1:Y:S01]  /*0b70*/  LDCU.64 UR4, c[0x0][0x3c0] ;  /* 0x00007800ff0477ac */ /* 0x000e620008000a00 */
[----:B------:R-:W-:Y:S02]  /*0b80*/  IMAD.MOV.U32 R11, RZ, RZ, 0x3c0885e4 ;  /* 0x3c0885e4ff0b7424 */ /* 0x000fe400078e00ff */
[----:B------:R-:W-:Y:S01]  /*0b90*/  FFMA R9, R4, R9, -0.0013887860113754868507 ;  /* 0xbab607ed04097423 */ /* 0x000fe20000000009 */
[----:B------:R-:W-:Y:S01]  /*0ba0*/  ISETP.NE.U32.AND P0, PT, R0, 0x1, PT ;  /* 0x000000010000780c */ /* 0x000fe20003f05070 */
[----:B------:R-:W2:Y:S01]  /*0bb0*/  LDCU UR17, c[0x0][0x3dc] ;  /* 0x00007b80ff1177ac */ /* 0x000ea20008000800 */
[----:B------:R-:W-:Y:S01]  /*0bc0*/  IMAD.MOV.U32 R8, RZ, RZ, 0x3e2aaaa8 ;  /* 0x3e2aaaa8ff087424 */ /* 0x000fe200078e00ff */
[----:B------:R-:W-:-:S02]  /*0bd0*/  IADD3 R13, PT, PT, R13, 0x1, RZ ;  /* 0x000000010d0d7810 */ /* 0x000fc40007ffe0ff */
[----:B------:R-:W-:Y:S02]  /*0be0*/  FSEL R9, R9, -0.00019574658654164522886, P0 ;  /* 0xb94d415309097808 */ /* 0x000fe40000000000 */
[----:B------:R-:W-:Y:S02]  /*0bf0*/  FSEL R11, R11, 0.041666727513074874878, !P0 ;  /* 0x3d2aaabb0b0b7808 */ /* 0x000fe40004000000 */
[----:B------:R-:W-:Y:S01]  /*0c00*/  LOP3.LUT P1, RZ, R13, 0x2, RZ, 0xc0, !PT ;  /* 0x000000020dff7812 */ /* 0x000fe2000782c0ff */
[----:B0-----:R-:W0:Y:S01]  /*0c10*/  I2F.F64 R16, UR16 ;  /* 0x0000001000107d12 */ /* 0x001e220008201c00 */
[----:B------:R-:W-:Y:S01]  /*0c20*/  FSEL R8, -R8, -0.4999999701976776123, !P0 ;  /* 0xbeffffff08087808 */ /* 0x000fe20004000100 */
[----:B------:R-:W-:Y:S01]  /*0c30*/  FFMA R9, R4, R9, R11 ;  /* 0x0000000904097223 */ /* 0x000fe2000000000b */
[----:B------:R-:W-:-:S03]  /*0c40*/  FSEL R0, R10, 1, !P0 ;  /* 0x3f8000000a007808 */ /* 0x000fc60004000000 */
[----:B------:R-:W-:Y:S02]  /*0c50*/  FFMA R8, R4, R9, R8 ;  /* 0x0000000904087223 */ /* 0x000fe40000000008 */
[----:B-1----:R-:W-:Y:S01]  /*0c60*/  F2F.F64.F32 R2, UR4 ;  /* 0x0000000400027d10 */ /* 0x002fe20008201800 */
[----:B0-----:R-:W-:-:S07]  /*0c70*/  DFMA R14, R16, -0.5, R14 ;  /* 0xbfe00000100e782b */ /* 0x001fce000000000e */
[----:B--2---:R-:W0:Y:S02]  /*0c80*/  F2F.F64.F32 R18, UR17 ;  /* 0x0000001100127d10 */ /* 0x004e240008201800 */
[----:B0-----:R-:W-:Y:S01]  /*0c90*/  DFMA R10, R14, R2, R18 ;  /* 0x000000020e0a722b */ /* 0x001fe20000000012 */
[----:B------:R-:W-:Y:S01]  /*0ca0*/  FFMA R3, R4, R0, RZ ;  /* 0x0000000004037223 */ /* 0x000fe200000000ff */
[----:B------:R-:W0:Y:S03]  /*0cb0*/  LDC R2, c[0x0][0x3bc] ;  /* 0x0000ef00ff027b82 */ /* 0x000e260000000800 */
[----:B------:R-:W-:-:S04]  /*0cc0*/  FFMA R8, R3, R8, R0 ;  /* 0x0000000803087223 */ /* 0x000fc80000000000 */
[----:B------:R-:W-:Y:S01]  /*0cd0*/  @P1 FADD R8, RZ, -R8 ;  /* 0x80000008ff081221 */ /* 0x000fe20000000000 */
[----:B------:R-:W1:Y:S03]  /*0ce0*/  F2F.F32.F64 R10, R10 ;  /* 0x0000000a000a7310 */ /* 0x000e660000301000 */
[C---:B------:R-:W-:Y:S01]  /*0cf0*/  FMUL R0, R8.reuse, R8 ;  /* 0x0000000808007220 */ /* 0x040fe20000400000 */
[----:B------:R-:W-:-:S04]  /*0d00*/  FMUL R3, R8, UR5 ;  /* 0x0000000508037c20 */ /* 0x000fc80008400000 */
[----:B------:R-:W-:Y:S01]  /*0d10*/  FSETP.GT.AND P0, PT, R0, 0.5, PT ;  /* 0x3f0000000000780b */ /* 0x000fe20003f04000 */
[----:B------:R-:W-:Y:S01]  /*0d20*/  FMUL R0, R5, -UR5 ;  /* 0x8000000505007c20 */ /* 0x000fe20008400000 */
[----:B-1----:R-:W-:Y:S01]  /*0d30*/  FADD R9, R10, UR4 ;  /* 0x000000040a097e21 */ /* 0x002fe20008000000 */
[----:B0-----:R-:W-:-:S10]  /*0d40*/  FMUL R13, R2, UR5 ;  /* 0x00000005020d7c20 */ /* 0x001fd40008400000 */
[----:B------:R-:W-:Y:S05]  /*0d50*/  @!P0 BRA `(.L_x_179) ;  /* 0x0000003800c08947 */ /* 0x000fea0003800000 */
[----:B------:R-:W-:Y:S01]  /*0d60*/  ISETP.GE.AND P0, PT, R12, UR14, PT ;  /* 0x0000000e0c007c0c */ /* 0x000fe2000bf06270 */
[----:B------:R-:W-:-:S12]  /*0d70*/  BSSY.RECONVERGENT B0, `(.L_x_180) ;  /* 0x0000018000007945 */ /* 0x000fd80003800200 */
[----:B------:R-:W-:Y:S05]  /*0d80*/  @P0 BRA `(.L_x_181) ;  /* 0x0000000000440947 */ /* 0x000fea0003800000 */
[----:B------:R-:W0:Y:S01]  /*0d90*/  LDC.64 R4, c[0x0][0x388] ;  /* 0x0000e200ff047b82 */ /* 0x000e220000000a00 */
[----:B------:R-:W-:Y:S01]  /*0da0*/  LOP3.LUT R11, RZ, R12, RZ, 0x33, !PT ;  /* 0x0000000cff0b7212 */ /* 0x000fe200078e33ff */
[----:B------:R-:W-:Y:S01]  /*0db0*/  UIMAD UR4, UR11, UR16, UR15 ;  /* 0x000000100b0472a4 */ /* 0x000fe2000f8e020f */
[----:B------:R-:W-:Y:S02]  /*0dc0*/  FSETP.GE.AND P0, PT, R8, RZ, PT ;  /* 0x000000ff0800720b */ /* 0x000fe40003f06000 */
[----:B------:R-:W-:Y:S01]  /*0dd0*/  MOV R14, UR14 ;  /* 0x0000000e000e7c02 */ /* 0x000fe20008000f00 */
[----:B------:R-:W-:-:S05]  /*0de0*/  VIADD R11, R11, UR14 ;  /* 0x0000000e0b0b7c36 */ /* 0x000fca0008000000 */
[----:B------:R-:W-:-:S05]  /*0df0*/  SEL R11, R12, R11, P0 ;  /* 0x0000000b0c0b7207 */ /* 0x000fca0000000000 */
[----:B------:R-:W-:-:S04]  /*0e00*/  IMAD R11, R14, UR4, R11 ;  /* 0x000000040e0b7c24 */ /* 0x000fc8000f8e020b */
[----:B0-----:R-:W-:-:S06]  /*0e10*/  IMAD.WIDE.U32 R4, R11, 0x4, R4 ;  /* 0x000000040b047825 */ /* 0x001fcc00078e0004 */
[----:B------:R-:W2:Y:S01]  /*0e20*/  LDG.E.CONSTANT R4, desc[UR12][R4.64] ;  /* 0x0000000c04047981 */ /* 0x000ea2000c1e9900 */
[----:B------:R-:W0:Y:S01]  /*0e30*/  S2UR UR5, SR_CgaCtaId ;  /* 0x00000000000579c3 */ /* 0x000e220000008800 */
[----:B------:R-:W-:Y:S02]  /*0e40*/  UMOV UR4, 0x400 ;  /* 0x0000040000047882 */ /* 0x000fe40000000000 */
[----:B0-----:R-:W-:-:S06]  /*0e50*/  ULEA UR4, UR5, UR4, 0x18 ;  /* 0x0000000405047291 */ /* 0x001fcc000f8ec0ff */
[----:B------:R-:W-:Y:S01]  /*0e60*/  LEA R14, R6, UR4, 0x2 ;  /* 0x00000004060e7c11 */ /* 0x000fe2000f8e10ff */
[----:B--2---:R-:W-:-:S05]  /*0e70*/  FMUL R13, R13, R4 ;  /* 0x000000040d0d7220 */ /* 0x004fca0000400000 */
[----:B------:R0:W-:Y:S01]  /*0e80*/  STS [R14], R13 ;  /* 0x0000000d0e007388 */ /* 0x0001e20000000800 */
[----:B------:R-:W-:Y:S05]  /*0e90*/  BRA `(.L_x_182) ;  /* 0x0000000000147947 */ /* 0x000fea0003800000 */
.L_x_181:
[----:B------:R-:W0:Y:S01]  /*0ea0*/  S2UR UR5, SR_CgaCtaId ;  /* 0x00000000000579c3 */ /* 0x000e220000008800 */
[----:B------:R-:W-:Y:S02]  /*0eb0*/  UMOV UR4, 0x400 ;  /* 0x0000040000047882 */ /* 0x000fe40000000000 */
[----:B0-----:R-:W-:-:S06]  /*0ec0*/  ULEA UR4, UR5, UR4, 0x18 ;  /* 0x0000000405047291 */ /* 0x001fcc000f8ec0ff */
[----:B------:R-:W-:-:S05]  /*0ed0*/  LEA R4, R6, UR4, 0x2 ;  /* 0x0000000406047c11 */ /* 0x000fca000f8e10ff */
[----:B------:R1:W-:Y:S02]  /*0ee0*/  STS [R4], RZ ;  /* 0x000000ff04007388 */ /* 0x0003e40000000800 */
.L_x_182:
[----:B------:R-:W-:Y:S05]  /*0ef0*/  BSYNC.RECONVERGENT B0 ;  /* 0x0000000000007941 */ /* 0x000fea0003800200 */
.L_x_180:
[----:B------:R-:W-:Y:S01]  /*0f00*/  FSETP.GE.AND P0, PT, R8, RZ, PT ;  /* 0x000000ff0800720b */ /* 0x000fe20003f06000 */
[----:B------:R-:W-:-:S12]  /*0f10*/  BSSY.RECONVERGENT B0, `(.L_x_183) ;  /* 0x00000a1000007945 */ /* 0x000fd80003800200 */
[----:B------:R-:W-:Y:S05]  /*0f20*/  @!P0 BRA `(.L_x_184) ;  /* 0x0000000400408947 */ /* 0x000fea0003800000 */
[----:B------:R-:W2:Y:S01]  /*0f30*/  LDCU UR4, c[0x0][0x3d8] ;  /* 0x00007b00ff0477ac */ /* 0x000ea20008000800 */
[----:B------:R-:W-:Y:S01]  /*0f40*/  VIADD R8, R12, 0x1 ;  /* 0x000000010c087836 */ /* 0x000fe20000000000 */
[----:B0-----:R-:W-:Y:S01]  /*0f50*/  I2F.F64 R14, UR14 ;  /* 0x0000000e000e7d12 */ /* 0x001fe20008201c00 */
[----:B------:R-:W-:Y:S07]  /*0f60*/  BSSY.RECONVERGENT B1, `(.L_x_185) ;  /* 0x0000029000017945 */ /* 0x000fee0003800200 */
[----:B-1----:R-:W0:Y:S08]  /*0f70*/  I2F.F64.U32 R4, R8 ;  /* 0x0000000800047312 */ /* 0x002e300000201800 */
[----:B------:R-:W-:Y:S01]  /*0f80*/  F2F.F64.F32 R16, R2 ;  /* 0x0000000200107310 */ /* 0x000fe20000201800 */
[----:B0-----:R-:W-:-:S07]  /*0f90*/  DFMA R4, R14, -0.5, R4 ;  /* 0xbfe000000e04782b */ /* 0x001fce0000000004 */
[----:B--2---:R-:W0:Y:S08]  /*0fa0*/  F2F.F64.F32 R12, UR4 ;  /* 0x00000004000c7d10 */ /* 0x004e300008201800 */
[----:B------:R-:W1:Y:S01]  /*0fb0*/  F2F.F64.F32 R20, R7 ;  /* 0x0000000700147310 */ /* 0x000e620000201800 */
[----:B0-----:R-:W-:-:S08]  /*0fc0*/  DFMA R4, R16, R4, R12 ;  /* 0x000000041004722b */ /* 0x001fd0000000000c */
[----:B-1----:R-:W-:Y:S02]  /*0fd0*/  DADD R18, R20, R4 ;  /* 0x0000000014127229 */ /* 0x002fe40000000004 */
[----:B------:R-:W0:Y:S08]  /*0fe0*/  I2F.F64.U32 R4, UR8 ;  /* 0x0000000800047d12 */ /* 0x000e300008201800 */
[----:B------:R-:W1:Y:S01]  /*0ff0*/  F2F.F32.F64 R19, R18 ;  /* 0x0000001200137310 */ /* 0x000e620000301000 */
[----:B0-----:R-:W-:-:S07]  /*1000*/  DFMA R4, R14, -0.5, R4 ;  /* 0xbfe000000e04782b */ /* 0x001fce0000000004 */
[----:B-1----:R-:W0:Y:S01]  /*1010*/  F2F.F64.F32 R22, R19 ;  /* 0x0000001300167310 */ /* 0x002e220000201800 */
[----:B------:R-:W-:-:S08]  /*1020*/  DFMA R4, R4, R16, R12 ;  /* 0x000000100404722b */ /* 0x000fd0000000000c */
[----:B------:R-:W-:Y:S02]  /*1030*/  DADD R20, R4, R20 ;  /* 0x0000000004147229 */ /* 0x000fe40000000014 */
[----:B0-----:R-:W-:-:S08]  /*1040*/  DFMA R22, R16, -0.5, R22 ;  /* 0xbfe000001016782b */ /* 0x001fd00000000016 */
        /* <DEDUP_REMOVED lines=11> */
[----:B------:R-:W0:Y:S08]  /*1100*/  F2I.F64 R2, R12 ;  /* 0x0000000c00027311 */ /* 0x000e300000301100 */
[----:B0-----:R-:W0:Y:S02]  /*1110*/  I2F.F64 R4, R2 ;  /* 0x0000000200047312 */ /* 0x001e240000201c00 */
[----:B0-----:R-:W-:Y:S01]  /*1120*/  DFMA R14, R4, -UR4, R22 ;  /* 0x80000004040e7c2b */ /* 0x001fe20008000016 */
        /* <DEDUP_REMOVED lines=9> */
[----:B------:R-:W-:Y:S05]  /*11c0*/  CALL.REL.NOINC `($_Z30BackProjConeArcDisCUDA3dKernelILb1EEvPfPKfS2_iiiiiiffffffffffff$__internal_trig_reduction_slowpathd) ;  /* 0x0000007800547944 */ /* 0x000fea0003c00000 */
.L_x_188:
[----:B------:R-:W-:Y:S05]  /*11d0*/  BSYNC.RECONVERGENT B2 ;  /* 0x0000000000027941 */ /* 0x000fea0003800200 */
.L_x_187:
[----:B------:R-:W-:-:S07]  /*11e0*/  VIADD R2, R2, 0x1 ;  /* 0x0000000102027836 */ /* 0x000fce0000000000 */
.L_x_186:
[----:B------:R-:W-:Y:S05]  /*11f0*/  BSYNC.RECONVERGENT B1 ;  /* 0x0000000000017941 */ /* 0x000fea0003800200 */
.L_x_185:
[----:B------:R-:W0:Y:S01]  /*1200*/  LDCU.64 UR4, c[0x4][0x10] ;  /* 0x01000200ff0477ac */ /* 0x000e220008000a00 */
[----:B------:R-:W-:-:S05]  /*1210*/  IMAD.SHL.U32 R7, R2, 0x40, RZ ;  /* 0x0000004002077824 */ /* 0x000fca00078e00ff */
[----:B------:R-:W-:-:S04]  /*1220*/  LOP3.LUT R7, R7, 0x40, RZ, 0xc0, !PT ;  /* 0x0000004007077812 */ /* 0x000fc800078ec0ff */
[----:B0-----:R-:W-:Y:S01]  /*1230*/  IADD3 R22, P0, PT, R7, UR4, RZ ;  /* 0x0000000407167c10 */ /* 0x001fe2000ff1e0ff */
[----:B------:R-:W-:Y:S01]  /*1240*/  IMAD.MOV.U32 R32, RZ, RZ, 0x20fd8164 ;  /* 0x20fd8164ff207424 */ /* 0x000fe200078e00ff */
[----:B------:R-:W-:Y:S01]  /*1250*/  LOP3.LUT R7, R2, 0x1, RZ, 0xc0, !PT ;  /* 0x0000000102077812 */ /* 0x000fe200078ec0ff */
[----:B------:R-:W-:Y:S01]  /*1260*/  DMUL R16, R4, R4 ;  /* 0x0000000404107228 */ /* 0x000fe20000000000 */
[----:B------:R-:W-:Y:S01]  /*1270*/  IADD3.X R23, PT, PT, RZ, UR5, RZ, P0, !PT ;  /* 0x00000005ff177c10 */ /* 0x000fe200087fe4ff */
[----:B------:R-:W0:Y:S04]  /*1280*/  LDCU UR4, c[0x0][0x3c8] ;  /* 0x00007900ff0477ac */ /* 0x000e280008000800 */
[----:B------:R-:W2:Y:S04]  /*1290*/  LDG.E.128.CONSTANT R12, desc[UR12][R22.64] ;  /* 0x0000000c160c7981 */ /* 0x000ea8000c1e9d00 */
[----:B------:R-:W3:Y:S04]  /*12a0*/  LDG.E.128.CONSTANT R24, desc[UR12][R22.64+0x10] ;  /* 0x0000100c16187981 */ /* 0x000ee8000c1e9d00 */
[----:B------:R-:W4:Y:S01]  /*12b0*/  LDG.E.128.CONSTANT R28, desc[UR12][R22.64+0x20] ;  /* 0x0000200c161c7981 */ /* 0x000f22000c1e9d00 */
[----:B------:R-:W-:Y:S01]  /*12c0*/  ISETP.NE.U32.AND P0, PT, R7, 0x1, PT ;  /* 0x000000010700780c */ /* 0x000fe20003f05070 */
[----:B------:R-:W-:-:S03]  /*12d0*/  IMAD.MOV.U32 R7, RZ, RZ, 0x3da8ff83 ;  /* 0x3da8ff83ff077424 */ /* 0x000fc600078e00ff */
[----:B------:R-:W-:Y:S02]  /*12e0*/  FSEL R32, R32, -8.06006814911005101289e+34, !P0 ;  /* 0xf9785eba20207808 */ /* 0x000fe40004000000 */
[----:B------:R-:W-:-:S06]  /*12f0*/  FSEL R33, -R7, 0.11223486810922622681, !P0 ;  /* 0x3de5db6507217808 */ /* 0x000fcc0004000100 */
[----:B--2---:R-:W-:-:S08]  /*1300*/  DFMA R12, R16, R32, R12 ;  /* 0x00000020100c722b */ /* 0x004fd0000000000c */
[C---:B------:R-:W-:Y:S01]  /*1310*/  DFMA R12, R16.reuse, R12, R14 ;  /* 0x0000000c100c722b */ /* 0x040fe2000000000e */
[----:B------:R-:W-:Y:S07]  /*1320*/  F2F.F64.F32 R14, R3 ;  /* 0x00000003000e7310 */ /* 0x000fee0000201800 */
[----:B---3--:R-:W-:-:S08]  /*1330*/  DFMA R12, R16, R12, R24 ;  /* 0x0000000c100c722b */ /* 0x008fd00000000018 */
[----:B------:R-:W-:-:S08]  /*1340*/  DFMA R12, R16, R12, R26 ;  /* 0x0000000c100c722b */ /* 0x000fd0000000001a */
[----:B----4-:R-:W-:Y:S01]  /*1350*/  DFMA R12, R16, R12, R28 ;  /* 0x0000000c100c722b */ /* 0x010fe2000000001c */
[----:B------:R-:W-:-:S07]  /*1360*/  MOV R29, 0x3f800000 ;  /* 0x3f800000001d7802 */ /* 0x000fce0000000f00 */
[----:B------:R-:W-:-:S08]  /*1370*/  DFMA R12, R16, R12, R30 ;  /* 0x0000000c100c722b */ /* 0x000fd0000000001e */
[----:B------:R-:W-:Y:S02]  /*1380*/  DFMA R4, R12, R4, R4 ;  /* 0x000000040c04722b */ /* 0x000fe40000000004 */
[----:B------:R-:W-:-:S10]  /*1390*/  DFMA R12, R16, R12, 1 ;  /* 0x3ff00000100c742b */ /* 0x000fd4000000000c */
[----:B------:R-:W-:Y:S02]  /*13a0*/  FSEL R16, R12, R4, !P0 ;  /* 0x000000040c107208 */ /* 0x000fe40004000000 */
[----:B------:R-:W-:Y:S02]  /*13b0*/  FSEL R17, R13, R5, !P0 ;  /* 0x000000050d117208 */ /* 0x000fe40004000000 */
[----:B0-----:R-:W0:Y:S01]  /*13c0*/  F2F.F64.F32 R12, UR4 ;  /* 0x00000004000c7d10 */ /* 0x001e220008201800 */
[----:B------:R-:W-:-:S03]  /*13d0*/  LOP3.LUT P0, RZ, R2, 0x2, RZ, 0xc0, !PT ;  /* 0x0000000202ff7812 */ /* 0x000fc6000780c0ff */
[----:B------:R-:W-:-:S10]  /*13e0*/  DADD R4, RZ, -R16 ;  /* 0x00000000ff047229 */ /* 0x000fd40000000810 */
[----:B------:R-:W-:Y:S02]  /*13f0*/  FSEL R16, R16, R4, !P0 ;  /* 0x0000000410107208 */ /* 0x000fe40004000000 */
[----:B------:R-:W-:-:S06]  /*1400*/  FSEL R17, R17, R5, !P0 ;  /* 0x0000000511117208 */ /* 0x000fcc0004000000 */
[----:B0-----:R-:W-:Y:S01]  /*1410*/  DFMA R16, R12, -R16, R14 ;  /* 0x800000100c10722b */ /* 0x001fe2000000000e */
[----:B------:R-:W-:Y:S10]  /*1420*/  BRA `(.L_x_189) ;  /* 0x00000004003c7947 */ /* 0x000ff40003800000 */
.L_x_184:
[----:B------:R-:W2:Y:S01]  /*1430*/  LDCU UR4, c[0x0][0x3d8] ;  /* 0x00007b00ff0477ac */ /* 0x000ea20008000800 */
[----:B0-----:R-:W-:Y:S01]  /*1440*/  I2F.F64.U32 R12, R12 ;  /* 0x0000000c000c7312 */ /* 0x001fe20000201800 */
[----:B------:R-:W-:Y:S07]  /*1450*/  BSSY.RECONVERGENT B1, `(.L_x_190) ;  /* 0x000002a000017945 */ /* 0x000fee0003800200 */
[----:B------:R-:W1:Y:S08]  /*1460*/  I2F.F64 R16, UR14 ;  /* 0x0000000e00107d12 */ /* 0x000e700008201c00 */
[----:B------:R-:W-:Y:S01]  /*1470*/  F2F.F64.F32 R20, R2 ;  /* 0x0000000200147310 */ /* 0x000fe20000201800 */
[----:B-1----:R-:W-:-:S07]  /*1480*/  DFMA R4, R16, 0.5, -R12 ;  /* 0x3fe000001004782b */ /* 0x002fce000000080c */
[----:B--2---:R-:W0:Y:S01]  /*1490*/  F2F.F64.F32 R24, UR4 ;  /* 0x0000000400187d10 */ /* 0x004e220008201800 */
[----:B------:R-:W-:-:S07]  /*14a0*/  DADD R4, R4, -1 ;  /* 0xbff0000004047429 */ /* 0x000fce0000000000 */
[----:B------:R-:W1:Y:S01]  /*14b0*/  F2F.F64.F32 R26, R7 ;  /* 0x00000007001a7310 */ /* 0x000e620000201800 */
[----:B0-----:R-:W-:-:S08]  /*14c0*/  DFMA R4, R20, R4, R24 ;  /* 0x000000041404722b */ /* 0x001fd00000000018 */
[----:B-1----:R-:W-:Y:S02]  /*14d0*/  DADD R14, R26, R4 ;  /* 0x000000001a0e7229 */ /* 0x002fe40000000004 */
[----:B------:R-:W0:Y:S08]  /*14e0*/  I2F.F64.U32 R4, UR8 ;  /* 0x0000000800047d12 */ /* 0x000e300008201800 */
[----:B------:R-:W1:Y:S01]  /*14f0*/  F2F.F32.F64 R19, R14 ;  /* 0x0000000e00137310 */ /* 0x000e620000301000 */
[----:B0-----:R-:W-:-:S07]  /*1500*/  DFMA R4, R16, 0.5, -R4 ;  /* 0x3fe000001004782b */ /* 0x001fce0000000804 */
[----:B-1----:R-:W0:Y:S01]  /*1510*/  F2F.F64.F32 R22, R19 ;  /* 0x0000001300167310 */ /* 0x002e220000201800 */
[C---:B------:R-:W-:Y:S02]  /*1520*/  DFMA R4, R20.reuse, R4, R24 ;  /* 0x000000041404722b */ /* 0x040fe40000000018 */
[----:B0-----:R-:W-:-:S06]  /*1530*/  DFMA R22, R20, 0.5, R22 ;  /* 0x3fe000001416782b */ /* 0x001fcc0000000016 */
[----:B------:R-:W-:Y:S02]  /*1540*/  DADD R20, R26, R4 ;  /* 0x000000001a147229 */ /* 0x000fe40000000004 */
        /* <DEDUP_REMOVED lines=23> */
[----:B------:R-:W-:Y:S05]  /*16c0*/  CALL.REL.NOINC `($_Z30BackProjConeArcDisCUDA3dKernelILb1EEvPfPKfS2_iiiiiiffffffffffff$__internal_trig_reduction_slowpathd) ;  /* 0x0000007400147944 */ /* 0x000fea0003c00000 */
.L_x_193:
[----:B------:R-:W-:Y:S05]  /*16d0*/  BSYNC.RECONVERGENT B2 ;  /* 0x0000000000027941 */ /* 0x000fea0003800200 */
.L_x_192:
[----:B------:R-:W-:-:S07]  /*16e0*/  IADD3 R2, PT, PT, R2, 0x1, RZ ;  /* 0x0000000102027810 */ /* 0x000fce0007ffe0ff */
.L_x_191:
[----:B------:R-:W-:Y:S05]  /*16f0*/  BSYNC.RECONVERGENT B1 ;  /* 0x0000000000017941 */ /* 0x000fea0003800200 */
.L_x_190:
[----:B------:R-:W0:Y:S01]  /*1700*/  LDCU.64 UR4, c[0x4][0x10] ;  /* 0x01000200ff0477ac */ /* 0x000e220008000a00 */
[----:B------:R-:W-:-:S05]  /*1710*/  IMAD.SHL.U32 R7, R2, 0x40, RZ ;  /* 0x0000004002077824 */ /* 0x000fca00078e00ff */
[----:B------:R-:W-:-:S04]  /*1720*/  LOP3.LUT R7, R7, 0x40, RZ, 0xc0, !PT ;  /* 0x0000004007077812 */ /* 0x000fc800078ec0ff */
[----:B0-----:R-:W-:Y:S02]  /*1730*/  IADD3 R22, P0, PT, R7, UR4, RZ ;  /* 0x0000000407167c10 */ /* 0x001fe4000ff1e0ff */
[----:B------:R-:W-:Y:S01]  /*1740*/  MOV R32, 0x20fd8164 ;  /* 0x20fd816400207802 */ /* 0x000fe20000000f00 */
[----:B------:R-:W-:Y:S01]  /*1750*/  DMUL R16, R4, R4 ;  /* 0x0000000404107228 */ /* 0x000fe20000000000 */
[----:B------:R-:W-:Y:S01]  /*1760*/  LOP3.LUT R7, R2, 0x1, RZ, 0xc0, !PT ;  /* 0x0000000102077812 */ /* 0x000fe200078ec0ff */
[----:B------:R-:W-:Y:S01]  /*1770*/  IMAD.X R23, RZ, RZ, UR5, P0 ;  /* 0x00000005ff177e24 */ /* 0x000fe200080e06ff */
[----:B------:R-:W0:Y:S04]  /*1780*/  LDCU UR4, c[0x0][0x3c8] ;  /* 0x00007900ff0477ac */ /* 0x000e280008000800 */
[----:B------:R-:W2:Y:S04]  /*1790*/  LDG.E.128.CONSTANT R12, desc[UR12][R22.64] ;  /* 0x0000000c160c7981 */ /* 0x000ea8000c1e9d00 */
[----:B------:R-:W3:Y:S04]  /*17a0*/  LDG.E.128.CONSTANT R24, desc[UR12][R22.64+0x10] ;  /* 0x0000100c16187981 */ /* 0x000ee8000c1e9d00 */
[----:B------:R1:W4:Y:S01]  /*17b0*/  LDG.E.128.CONSTANT R28, desc[UR12][R22.64+0x20] ;  /* 0x0000200c161c7981 */ /* 0x000322000c1e9d00 */
[----:B------:R-:W-:Y:S01]  /*17c0*/  ISETP.NE.U32.AND P0, PT, R7, 0x1, PT ;  /* 0x000000010700780c */ /* 0x000fe20003f05070 */
[----:B------:R-:W-:-:S03]  /*17d0*/  IMAD.MOV.U32 R7, RZ, RZ, 0x3da8ff83 ;  /* 0x3da8ff83ff077424 */ /* 0x000fc600078e00ff */
[----:B------:R-:W-:Y:S02]  /*17e0*/  FSEL R32, R32, -8.06006814911005101289e+34, !P0 ;  /* 0xf9785eba20207808 */ /* 0x000fe40004000000 */
[----:B------:R-:W-:Y:S01]  /*17f0*/  FSEL R33, -R7, 0.11223486810922622681, !P0 ;  /* 0x3de5db6507217808 */ /* 0x000fe20004000100 */
[----:B-1----:R-:W-:Y:S05]  /*1800*/  F2F.F64.F32 R22, R3 ;  /* 0x0000000300167310 */ /* 0x002fea0000201800 */
[----:B--2---:R-:W-:-:S08]  /*1810*/  DFMA R12, R16, R32, R12 ;  /* 0x00000020100c722b */ /* 0x004fd0000000000c */
[C---:B------:R-:W-:Y:S01]  /*1820*/  DFMA R12, R16.reuse, R12, R14 ;  /* 0x0000000c100c722b */ /* 0x040fe2000000000e */
[----:B0-----:R-:W0:Y:S07]  /*1830*/  F2F.F64.F32 R14, UR4 ;  /* 0x00000004000e7d10 */ /* 0x001e2e0008201800 */
[----:B---3--:R-:W-:-:S08]  /*1840*/  DFMA R12, R16, R12, R24 ;  /* 0x0000000c100c722b */ /* 0x008fd00000000018 */
[----:B------:R-:W-:-:S08]  /*1850*/  DFMA R12, R16, R12, R26 ;  /* 0x0000000c100c722b */ /* 0x000fd0000000001a */
[----:B----4-:R-:W-:Y:S01]  /*1860*/  DFMA R12, R16, R12, R28 ;  /* 0x0000000c100c722b */ /* 0x010fe2000000001c */
[----:B------:R-:W-:-:S07]  /*1870*/  IMAD.MOV.U32 R29, RZ, RZ, -0x40800000 ;  /* 0xbf800000ff1d7424 */ /* 0x000fce00078e00ff */
        /* <DEDUP_REMOVED lines=9> */
[----:B0-----:R-:W-:-:S11]  /*1910*/  DFMA R16, R14, -R16, R22 ;  /* 0x800000100e10722b */ /* 0x001fd60000000016 */
.L_x_189:
[----:B------:R-:W-:Y:S05]  /*1920*/  BSYNC.RECONVERGENT B0 ;  /* 0x0000000000007941 */ /* 0x000fea0003800200 */
.L_x_183:
[----:B------:R-:W0:Y:S01]  /*1930*/  F2F.F32.F64 R21, R20 ;  /* 0x0000001400157310 */ /* 0x000e220000301000 */
[----:B------:R-:W-:Y:S07]  /*1940*/  BSSY.RECONVERGENT B0, `(.L_x_194) ;  /* 0x0000041000007945 */ /* 0x000fee0003800200 */
[----:B------:R1:W2:Y:S01]  /*1950*/  F2F.F32.F64 R16, R16 ;  /* 0x0000001000107310 */ /* 0x0002a20000301000 */
[C---:B0-----:R-:W-:Y:S01]  /*1960*/  FMUL R2, R21.reuse, 0.63661974668502807617 ;  /* 0x3f22f98315027820 */ /* 0x041fe20000400000 */
[----:B------:R-:W-:-:S06]  /*1970*/  FSETP.GE.AND P0, PT, |R21|, 105615, PT ;  /* 0x47ce47801500780b */ /* 0x000fcc0003f06200 */
[----:B------:R-:W0:Y:S02]  /*1980*/  F2I.NTZ R2, R2 ;  /* 0x0000000200027305 */ /* 0x000e240000203100 */
[----:B0-----:R-:W-:-:S05]  /*1990*/  I2FP.F32.S32 R4, R2 ;  /* 0x0000000200047245 */ /* 0x001fca0000201400 */
[----:B------:R-:W-:-:S04]  /*19a0*/  FFMA R5, R4, -1.5707962512969970703, R21 ;  /* 0xbfc90fda04057823 */ /* 0x000fc80000000015 */
[----:B------:R-:W-:-:S04]  /*19b0*/  FFMA R5, R4, -7.5497894158615963534e-08, R5 ;  /* 0xb3a2216804057823 */ /* 0x000fc80000000005 */
[----:B------:R-:W-:Y:S01]  /*19c0*/  FFMA R4, R4, -5.3903029534742383927e-15, R5 ;  /* 0xa7c234c504047823 */ /* 0x000fe20000000005 */
[----:B-12---:R-:W-:Y:S06]  /*19d0*/  @!P0 BRA `(.L_x_195) ;  /* 0x0000000000dc8947 */ /* 0x006fec0003800000 */
[----:B------:R-:W-:-:S13]  /*19e0*/  FSETP.NEU.AND P0, PT, |R21|, +INF , PT ;  /* 0x7f8000001500780b */ /* 0x000fda0003f0d200 */
[----:B------:R-:W-:Y:S01]  /*19f0*/  @!P0 FMUL R4, RZ, R21 ;  /* 0x00000015ff048220 */ /* 0x000fe20000400000 */
[----:B------:R-:W-:Y:S01]  /*1a00*/  @!P0 MOV R2, RZ ;  /* 0x000000ff00028202 */ /* 0x000fe20000000f00 */
[----:B------:R-:W-:Y:S06]  /*1a10*/  @!P0 BRA `(.L_x_195) ;  /* 0x0000000000cc8947 */ /* 0x000fec0003800000 */
[----:B------:R-:W-:Y:S01]  /*1a20*/  IMAD.SHL.U32 R4, R21, 0x100, RZ ;  /* 0x0000010015047824 */ /* 0x000fe200078e00ff */
[----:B------:R-:W-:Y:S01]  /*1a30*/  MOV R2, R1 ;  /* 0x0000000100027202 */ /* 0x000fe20000000f00 */
[----:B------:R-:W-:Y:S01]  /*1a40*/  IMAD.MOV.U32 R8, RZ, RZ, RZ ;  /* 0x000000ffff087224 */ /* 0x000fe200078e00ff */
[----:B------:R-:W0:Y:S02]  /*1a50*/  LDCU.64 UR18, c[0x4][URZ] ;  /* 0x01000000ff1277ac */ /* 0x000e240008000a00 */
[----:B------:R-:W-:Y:S01]  /*1a60*/  LOP3.LUT R11, R4, 0x80000000, RZ, 0xfc, !PT ;  /* 0x80000000040b7812 */ /* 0x000fe200078efcff */
[----:B------:R-:W-:Y:S01]  /*1a70*/  UMOV UR5, URZ ;  /* 0x000000ff00057c82 */ /* 0x000fe20008000000 */
[----:B------:R-:W-:-:S05]  /*1a80*/  UMOV UR4, URZ ;  /* 0x000000ff00047c82 */ /* 0x000fca0008000000 */
.L_x_196:
        /* <DEDUP_REMOVED lines=37> */
[----:B------:R-:W1:Y:S01]  /*1ce0*/  I2F.F64.S64 R12, R12 ;  /* 0x0000000c000c7312 */ /* 0x000e620000301c00 */
[----:B------:R-:W-:-:S04]  /*1cf0*/  LEA.HI R2, R4, R5, RZ, 0x1 ;  /* 0x0000000504027211 */ /* 0x000fc800078f08ff */
[----:B------:R-:W-:-:S05]  /*1d00*/  IADD3 R4, PT, PT, -R2, RZ, RZ ;  /* 0x000000ff02047210 */ /* 0x000fca0007ffe1ff */
[----:B------:R-:W-:Y:S01]  /*1d10*/  @!P0 IMAD.MOV.U32 R2, RZ, RZ, R4 ;  /* 0x000000ffff028224 */ /* 0x000fe200078e0004 */
[----:B-1----:R-:W-:-:S10]  /*1d20*/  DMUL R14, R12, UR4 ;  /* 0x000000040c0e7c28 */ /* 0x002fd40008000000 */
[----:B------:R-:W1:Y:S02]  /*1d30*/  F2F.F32.F64 R14, R14 ;  /* 0x0000000e000e7310 */ /* 0x000e640000301000 */
[----:B01----:R-:W-:-:S07]  /*1d40*/  FSEL R4, -R14, R14, !P1 ;  /* 0x0000000e0e047208 */ /* 0x003fce0004800100 */
.L_x_195:
[----:B------:R-:W-:Y:S05]  /*1d50*/  BSYNC.RECONVERGENT B0 ;  /* 0x0000000000007941 */ /* 0x000fea0003800200 */
.L_x_194:
        /* <DEDUP_REMOVED lines=9> */
[----:B------:R-:W0:Y:S03]  /*1df0*/  F2I.NTZ R8, R8 ;  /* 0x0000000800087305 */ /* 0x000e260000203100 */
[----:B------:R-:W-:-:S04]  /*1e00*/  FFMA R5, R4, R5, 0.0242919921875 ;  /* 0x3cc7000004057423 */ /* 0x000fc80000000005 */
[----:B------:R-:W-:-:S04]  /*1e10*/  FFMA R5, R4, R5, 0.053466796875 ;  /* 0x3d5b000004057423 */ /* 0x000fc80000000005 */
[----:B------:R-:W-:-:S04]  /*1e20*/  FFMA R5, R4, R5, 0.13337790966033935547 ;  /* 0x3e08943804057423 */ /* 0x000fc80000000005 */
[C---:B------:R-:W-:Y:S01]  /*1e30*/  FFMA R5, R4.reuse, R5, 0.33333230018615722656 ;  /* 0x3eaaaa8804057423 */ /* 0x040fe20000000005 */
[----:B------:R-:W-:Y:S01]  /*1e40*/  FMUL R4, R4, R12 ;  /* 0x0000000c04047220 */ /* 0x000fe20000400000 */
[----:B0-----:R-:W-:-:S03]  /*1e50*/  I2FP.F32.S32 R2, R8 ;  /* 0x0000000800027245 */ /* 0x001fc60000201400 */
[----:B------:R-:W-:Y:S01]  /*1e60*/  @P0 FFMA R12, R5, R4, R12 ;  /* 0x00000004050c0223 */ /* 0x000fe2000000000c */
[----:B------:R-:W-:Y:S01]  /*1e70*/  FSETP.GE.AND P0, PT, |R19|, 105615, PT ;  /* 0x47ce47801300780b */ /* 0x000fe20003f06200 */
[----:B------:R-:W-:-:S04]  /*1e80*/  FFMA R5, R2, -1.5707962512969970703, R19 ;  /* 0xbfc90fda02057823 */ /* 0x000fc80000000013 */
[----:B------:R-:W0:Y:S01]  /*1e90*/  @!P1 MUFU.RCP R12, -R12 ;  /* 0x8000000c000c9308 */ /* 0x000e220000001000 */
[----:B------:R-:W-:-:S04]  /*1ea0*/  FFMA R5, R2, -7.5497894158615963534e-08, R5 ;  /* 0xb3a2216802057823 */ /* 0x000fc80000000005 */
[----:B------:R-:W-:Y:S01]  /*1eb0*/  FFMA R2, R2, -5.3903029534742383927e-15, R5 ;  /* 0xa7c234c502027823 */ /* 0x000fe20000000005 */
[----:B0-----:R-:W-:Y:S02]  /*1ec0*/  FFMA R7, R3, R12, R0 ;  /* 0x0000000c03077223 */ /* 0x001fe40000000000 */
[----:B------:R-:W-:Y:S05]  /*1ed0*/  @!P0 BRA `(.L_x_198) ;  /* 0x0000000000cc8947 */ /* 0x000fea0003800000 */
[----:B------:R-:W-:-:S13]  /*1ee0*/  FSETP.NEU.AND P0, PT, |R19|, +INF , PT ;  /* 0x7f8000001300780b */ /* 0x000fda0003f0d200 */
[----:B------:R-:W-:Y:S01]  /*1ef0*/  @!P0 FMUL R2, RZ, R19 ;  /* 0x00000013ff028220 */ /* 0x000fe20000400000 */
[----:B------:R-:W-:Y:S01]  /*1f00*/  @!P0 IMAD.MOV.U32 R8, RZ, RZ, RZ ;  /* 0x000000ffff088224 */ /* 0x000fe200078e00ff */
[----:B------:R-:W-:Y:S06]  /*1f10*/  @!P0 BRA `(.L_x_198) ;  /* 0x0000000000bc8947 */ /* 0x000fec0003800000 */
[----:B------:R-:W0:Y:S01]  /*1f20*/  LDC.64 R20, c[0x4][RZ] ;  /* 0x01000000ff147b82 */ /* 0x000e220000000a00 */
[----:B------:R-:W-:Y:S02]  /*1f30*/  IMAD.SHL.U32 R2, R19, 0x100, RZ ;  /* 0x0000010013027824 */ /* 0x000fe400078e00ff */
[----:B------:R-:W-:Y:S02]  /*1f40*/  HFMA2 R12, -RZ, RZ, 0, 0 ;  /* 0x00000000ff0c7431 */ /* 0x000fe400000001ff */
[----:B------:R-:W-:Y:S01]  /*1f50*/  IMAD.MOV.U32 R8, RZ, RZ, RZ ;  /* 0x000000ffff087224 */ /* 0x000fe200078e00ff */
[----:B------:R-:W-:Y:S01]  /*1f60*/  UMOV UR4, URZ ;  /* 0x000000ff00047c82 */ /* 0x000fe20008000000 */
[----:B------:R-:W-:-:S07]  /*1f70*/  LOP3.LUT R17, R2, 0x80000000, RZ, 0xfc, !PT ;  /* 0x8000000002117812 */ /* 0x000fce00078efcff */
.L_x_199:
[----:B0-----:R-:W-:-:S06]  /*1f80*/  IMAD.WIDE.U32 R4, R8, 0x4, R20 ;  /* 0x0000000408047825 */ /* 0x001fcc00078e0014 */
[----:B------:R-:W2:Y:S01]  /*1f90*/  LDG.E.CONSTANT R4, desc[UR12][R4.64] ;  /* 0x0000000c04047981 */ /* 0x000ea2000c1e9900 */
[C---:B-1----:R-:W-:Y:S01]  /*1fa0*/  IMAD R2, R8.reuse, 0x4, R1 ;  /* 0x0000000408027824 */ /* 0x042fe200078e0201 */
[----:B------:R-:W-:-:S04]  /*1fb0*/  IADD3 R8, PT, PT, R8, 0x1, RZ ;  /* 0x0000000108087810 */ /* 0x000fc80007ffe0ff */
        /* <DEDUP_REMOVED lines=8> */
[C---:B-1----:R-:W-:Y:S02]  /*2040*/  LOP3.LUT R2, R8.reuse, 0xe0, RZ, 0xc0, !PT ;  /* 0x000000e008027812 */ /* 0x042fe400078ec0ff */
        /* <DEDUP_REMOVED lines=21> */
[----:B------:R-:W0:Y:S01]  /*21a0*/  I2F.F64.S64 R14, R14 ;  /* 0x0000000e000e7312 */ /* 0x000e220000301c00 */
[----:B------:R-:W-:-:S04]  /*21b0*/  LEA.HI R8, R4, R5, RZ, 0x1 ;  /* 0x0000000504087211 */ /* 0x000fc800078f08ff */
[----:B------:R-:W-:-:S05]  /*21c0*/  IADD3 R2, PT, PT, -R8, RZ, RZ ;  /* 0x000000ff08027210 */ /* 0x000fca0007ffe1ff */
[----:B------:R-:W-:Y:S01]  /*21d0*/  @!P0 IMAD.MOV.U32 R8, RZ, RZ, R2 ;  /* 0x000000ffff088224 */ /* 0x000fe200078e0002 */
[----:B0-----:R-:W-:-:S10]  /*21e0*/  DMUL R12, R14, UR4 ;  /* 0x000000040e0c7c28 */ /* 0x001fd40008000000 */
[----:B------:R-:W0:Y:S02]  /*21f0*/  F2F.F32.F64 R12, R12 ;  /* 0x0000000c000c7310 */ /* 0x000e240000301000 */
[----:B0-----:R-:W-:-:S07]  /*2200*/  FSEL R2, -R12, R12, !P1 ;  /* 0x0000000c0c027208 */ /* 0x001fce0004800100 */
.L_x_198:
[----:B------:R-:W-:Y:S05]  /*2210*/  BSYNC.RECONVERGENT B0 ;  /* 0x0000000000007941 */ /* 0x000fea0003800200 */
.L_x_197:
[----:B------:R-:W-:Y:S02]  /*2220*/  IMAD.MOV.U32 R12, RZ, RZ, R2 ;  /* 0x000000ffff0c7224 */ /* 0x000fe400078e0002 */
[----:B------:R-:W-:Y:S01]  /*2230*/  FADD R16, R3, -R16 ;  /* 0x8000001003107221 */ /* 0x000fe20000000000 */
[----:B------:R-:W-:Y:S01]  /*2240*/  LOP3.LUT R8, R8, 0x1, RZ, 0xc0, !PT ;  /* 0x0000000108087812 */ /* 0x000fe200078ec0ff */
[----:B------:R-:W-:Y:S01]  /*2250*/  BSSY.RECONVERGENT B2, `(.L_x_200) ;  /* 0x0000019000027945 */ /* 0x000fe20003800200 */
[C---:B------:R-:W-:Y:S01]  /*2260*/  FMUL R2, R12.reuse, R12 ;  /* 0x0000000c0c027220 */ /* 0x040fe20000400000 */
[----:B------:R-:W-:Y:S01]  /*2270*/  FSETP.NEU.AND P0, PT, |R12|, 0.00049096695147454738617, PT ;  /* 0x3a00b43c0c00780b */ /* 0x000fe20003f0d200 */
[----:B------:R-:W0:Y:S01]  /*2280*/  MUFU.RCP R4, R16 ;  /* 0x0000001000047308 */ /* 0x000e220000001000 */
[----:B------:R-:W-:Y:S01]  /*2290*/  ISETP.NE.U32.AND P1, PT, R8, 0x1, PT ;  /* 0x000000010800780c */ /* 0x000fe20003f25070 */
[----:B------:R-:W-:-:S04]  /*22a0*/  FFMA R11, R2, R11, 0.003265380859375 ;  /* 0x3b560000020b7423 */ /* 0x000fc8000000000b */
[----:B------:R-:W-:-:S04]  /*22b0*/  FFMA R11, R2, R11, 0.0242919921875 ;  /* 0x3cc70000020b7423 */ /* 0x000fc8000000000b */
[----:B------:R-:W-:-:S04]  /*22c0*/  FFMA R11, R2, R11, 0.053466796875 ;  /* 0x3d5b0000020b7423 */ /* 0x000fc8000000000b */
[----:B------:R-:W-:Y:S01]  /*22d0*/  FFMA R11, R2, R11, 0.13337790966033935547 ;  /* 0x3e089438020b7423 */ /* 0x000fe2000000000b */
[----:B0-----:R-:W-:-:S03]  /*22e0*/  FFMA R5, -R16, R4, 1 ;  /* 0x3f80000010057423 */ /* 0x001fc60000000104 */
[C---:B------:R-:W-:Y:S01]  /*22f0*/  FFMA R11, R2.reuse, R11, 0.33333230018615722656 ;  /* 0x3eaaaa88020b7423 */ /* 0x040fe2000000000b */
[----:B------:R-:W-:Y:S01]  /*2300*/  FMUL R2, R2, R12 ;  /* 0x0000000c02027220 */ /* 0x000fe20000400000 */
[----:B------:R-:W-:-:S03]  /*2310*/  FFMA R4, R4, R5, R4 ;  /* 0x0000000504047223 */ /* 0x000fc60000000004 */
[----:B------:R-:W-:Y:S01]  /*2320*/  @P0 FFMA R12, R11, R2, R12 ;  /* 0x000000020b0c0223 */ /* 0x000fe2000000000c */
[----:B------:R-:W-:Y:S01]  /*2330*/  FCHK P0, R3, R16 ;  /* 0x0000001003007302 */ /* 0x000fe20000000000 */
[----:B------:R-:W-:-:S04]  /*2340*/  FFMA R5, R3, R4, RZ ;  /* 0x0000000403057223 */ /* 0x000fc800000000ff */
[----:B------:R-:W-:-:S03]  /*2350*/  FFMA R2, -R16, R5, R3 ;  /* 0x0000000510027223 */ /* 0x000fc60000000103 */
[----:B------:R-:W0:Y:S01]  /*2360*/  @!P1 MUFU.RCP R12, -R12 ;  /* 0x8000000c000c9308 */ /* 0x000e220000001000 */
[----:B------:R-:W-:Y:S01]  /*2370*/  FFMA R2, R4, R2, R5 ;  /* 0x0000000204027223 */ /* 0x000fe20000000005 */
[----:B0-----:R-:W-:Y:S01]  /*2380*/  FFMA R28, R3, R12, R0 ;  /* 0x0000000c031c7223 */ /* 0x001fe20000000000 */
[----:B------:R-:W-:Y:S06]  /*2390*/  @!P0 BRA `(.L_x_201) ;  /* 0x0000000000108947 */ /* 0x000fec0003800000 */
[----:B------:R-:W-:Y:S01]  /*23a0*/  MOV R5, R16 ;  /* 0x0000001000057202 */ /* 0x000fe20000000f00 */
[----:B------:R-:W-:Y:S01]  /*23b0*/  IMAD.MOV.U32 R2, RZ, RZ, R3 ;  /* 0x000000ffff027224 */ /* 0x000fe200078e0003 */
[----:B------:R-:W-:-:S07]  /*23c0*/  MOV R4, 0x23e0 ;  /* 0x000023e000047802 */ /* 0x000fce0000000f00 */
[----:B------:R-:W-:Y:S05]  /*23d0*/  CALL.REL.NOINC `($__internal_1_$__cuda_sm3x_div_rn_noftz_f32_slowpath) ;  /* 0x0000006000387944 */ /* 0x000fea0003c00000 */
.L_x_201:
[----:B------:R-:W-:Y:S05]  /*23e0*/  BSYNC.RECONVERGENT B2 ;  /* 0x0000000000027941 */ /* 0x000fea0003800200 */
.L_x_200:
[----:B------:R-:W0:Y:S01]  /*23f0*/  S2R R15, SR_CgaCtaId ;  /* 0x00000000000f7919 */ /* 0x000e220000008800 */
        /* <DEDUP_REMOVED lines=8> */
[----:B0-----:R-:W-:-:S02]  /*2480*/  LEA R5, R15, R4, 0x18 ;  /* 0x000000040f057211 */ /* 0x001fc400078ec0ff */
[C---:B------:R-:W-:Y:S02]  /*2490*/  LEA R9, R15.reuse, R8, 0x18 ;  /* 0x000000080f097211 */ /* 0x040fe400078ec0ff */
[C---:B------:R-:W-:Y:S01]  /*24a0*/  LEA R11, R15.reuse, R10, 0x18 ;  /* 0x0000000a0f0b7211 */ /* 0x040fe200078ec0ff */
[C---:B------:R-:W-:Y:S01]  /*24b0*/  IMAD R5, R6.reuse, 0x4, R5 ;  /* 0x0000000406057824 */ /* 0x040fe200078e0205 */
[----:B------:R-:W-:Y:S02]  /*24c0*/  @!P0 LEA R4, R15, R13, 0x18 ;  /* 0x0000000d0f048211 */ /* 0x000fe400078ec0ff */
[C---:B------:R-:W-:Y:S01]  /*24d0*/  LEA R9, R6.reuse, R9, 0x2 ;  /* 0x0000000906097211 */ /* 0x040fe200078e10ff */
[----:B------:R-:W-:Y:S02]  /*24e0*/  IMAD R11, R6, 0x4, R11 ;  /* 0x00000004060b7824 */ /* 0x000fe400078e020b */
[----:B------:R-:W-:Y:S04]  /*24f0*/  @!P0 STS [R4+0xc00], R7 ;  /* 0x000c000704008388 */ /* 0x000fe80000000800 */
[----:B------:R-:W-:Y:S04]  /*2500*/  STS [R5+0x4], R28 ;  /* 0x0000041c05007388 */ /* 0x000fe80000000800 */
[----:B------:R-:W-:Y:S04]  /*2510*/  STS [R9], R12 ;  /* 0x0000000c09007388 */ /* 0x000fe80000000800 */
[----:B------:R0:W-:Y:S01]  /*2520*/  STS [R11], R2 ;  /* 0x000000020b007388 */ /* 0x0001e20000000800 */
[----:B------:R-:W0:Y:S01]  /*2530*/  LDCU.64 UR4, c[0x0][0x398] ;  /* 0x00007300ff0477ac */ /* 0x000e220008000a00 */
[----:B------:R-:W1:Y:S01]  /*2540*/  LDCU UR17, c[0x0][0x3b0] ;  /* 0x00007600ff1177ac */ /* 0x000e620008000800 */
[----:B------:R-:W2:Y:S01]  /*2550*/  LDCU UR18, c[0x0][0x3cc] ;  /* 0x00007980ff1277ac */ /* 0x000ea20008000800 */
[----:B0-----:R-:W0:Y:S01]  /*2560*/  I2F.F64 R10, UR4 ;  /* 0x00000004000a7d12 */ /* 0x001e220008201c00 */
[----:B------:R-:W-:Y:S01]  /*2570*/  BAR.SYNC.DEFER_BLOCKING 0x0 ;  /* 0x0000000000007b1d */ /* 0x000fe20000010000 */
[----:B------:R-:W-:Y:S01]  /*2580*/  ISETP.NE.AND P0, PT, RZ, UR5, PT ;  /* 0x00000005ff007c0c */ /* 0x000fe2000bf05270 */
[----:B------:R-:W-:-:S05]  /*2590*/  UIADD3 UR4, UPT, UPT, -UR4, URZ, URZ ;  /* 0x000000ff04047290 */ /* 0x000fca000fffe1ff */
[----:B-1----:R-:W1:Y:S01]  /*25a0*/  F2F.F64.F32 R34, UR17 ;  /* 0x0000001100227d10 */ /* 0x002e620008201800 */
[----:B0-----:R-:W-:-:S07]  /*25b0*/  DMUL R10, R10, 0.5 ;  /* 0x3fe000000a0a7828 */ /* 0x001fce0000000000 */
[----:B--2---:R-:W0:Y:S08]  /*25c0*/  F2F.F64.F32 R8, UR18 ;  /* 0x0000001200087d10 */ /* 0x004e300008201800 */
[----:B------:R-:W2:Y:S01]  /*25d0*/  I2F.F64 R4, UR4 ;  /* 0x0000000400047d12 */ /* 0x000ea20008201c00 */
[----:B-1----:R-:W-:Y:S05]  /*25e0*/  @!P0 EXIT ;  /* 0x000000000000894d */ /* 0x002fea0003800000 */
[----:B------:R-:W1:Y:S01]  /*25f0*/  LDCU UR4, c[0x0][0x3a0] ;  /* 0x00007400ff0477ac */ /* 0x000e620008000800 */
[----:B--2---:R-:W-:Y:S01]  /*2600*/  DMUL R4, R4, 0.5 ;  /* 0x3fe0000004047828 */ /* 0x004fe20000000000 */
[----:B------:R-:W-:Y:S01]  /*2610*/  I2F.F64.U32 R18, UR8 ;  /* 0x0000000800127d12 */ /* 0x000fe20008201800 */
[--C-:B0-----:R-:W-:Y:S01]  /*2620*/  DFMA R10, R34, R10, R8.reuse ;  /* 0x0000000a220a722b */ /* 0x101fe20000000008 */
[----:B------:R-:W0:Y:S01]  /*2630*/  LDCU UR5, c[0x0][0x3b8] ;  /* 0x00007700ff0577ac */ /* 0x000e220008000800 */
[----:B------:R-:W-:Y:S01]  /*2640*/  MOV R27, RZ ;  /* 0x000000ff001b7202 */ /* 0x000fe20000000f00 */
[----:B------:R-:W2:Y:S03]  /*2650*/  LDCU UR11, c[0x0][0x3d4] ;  /* 0x00007a80ff0b77ac */ /* 0x000ea60008000800 */
[----:B------:R-:W-:-:S04]  /*2660*/  DFMA R4, R4, R34, R8 ;  /* 0x000000220404722b */ /* 0x000fc80000000008 */
[----:B------:R-:W3:Y:S08]  /*2670*/  F2F.F32.F64 R10, R10 ;  /* 0x0000000a000a7310 */ /* 0x000ef00000301000 */
[----:B-1----:R-:W1:Y:S01]  /*2680*/  I2F.F64 R14, UR4 ;  /* 0x00000004000e7d12 */ /* 0x002e620008201c00 */
[----:B------:R-:W-:Y:S01]  /*2690*/  UIADD3 UR4, UPT, UPT, -UR4, URZ, URZ ;  /* 0x000000ff04047290 */ /* 0x000fe2000fffe1ff */
[----:B---3--:R-:W-:-:S06]  /*26a0*/  FMUL R7, R3, R10 ;  /* 0x0000000a03077220 */ /* 0x008fcc0000400000 */
[----:B0-----:R-:W-:Y:S01]  /*26b0*/  F2F.F64.F32 R8, UR5 ;  /* 0x0000000500087d10 */ /* 0x001fe20008201800 */
[----:B------:R-:W0:Y:S01]  /*26c0*/  LDCU UR5, c[0x0][0x3a8] ;  /* 0x00007500ff0577ac */ /* 0x000e220008000800 */
[----:B-1----:R-:W-:-:S06]  /*26d0*/  DMUL R14, R14, 0.5 ;  /* 0x3fe000000e0e7828 */ /* 0x002fcc0000000000 */
[----:B------:R-:W1:Y:S08]  /*26e0*/  I2F.F64 R16, UR4 ;  /* 0x0000000400107d12 */ /* 0x000e700008201c00 */
[----:B--2---:R-:W2:Y:S01]  /*26f0*/  F2F.F64.F32 R12, UR11 ;  /* 0x0000000b000c7d10 */ /* 0x004ea20008201800 */
[----:B-1----:R-:W-:-:S07]  /*2700*/  DMUL R16, R16, 0.5 ;  /* 0x3fe0000010107828 */ /* 0x002fce0000000000 */
[----:B------:R1:W3:Y:S01]  /*2710*/  F2F.F32.F64 R2, R4 ;  /* 0x0000000400027310 */ /* 0x0002e20000301000 */
[----:B--2---:R-:W-:-:S07]  /*2720*/  DFMA R16, R8, R16, R12 ;  /* 0x000000100810722b */ /* 0x004fce000000000c */
[----:B0-----:R-:W0:Y:S01]  /*2730*/  I2F.F64 R30, UR5 ;  /* 0x00000005001e7d12 */ /* 0x001e220008201c00 */
[----:B-1----:R-:W-:Y:S01]  /*2740*/  DFMA R4, R8, R14, R12 ;  /* 0x0000000e0804722b */ /* 0x002fe2000000000c */
[----:B------:R-:W-:Y:S02]  /*2750*/  IMAD.MOV.U32 R9, RZ, RZ, RZ ;  /* 0x000000ffff097224 */ /* 0x000fe400078e00ff */
[----:B---3--:R-:W-:-:S04]  /*2760*/  FMUL R8, R3, R2 ;  /* 0x0000000203087220 */ /* 0x008fc80000400000 */
[----:B------:R1:W2:Y:S01]  /*2770*/  F2F.F32.F64 R15, R4 ;  /* 0x00000004000f7310 */ /* 0x0002a20000301000 */
[----:B0-----:R-:W-:-:S07]  /*2780*/  DFMA R30, R30, 0.5, -R18 ;  /* 0x3fe000001e1e782b */ /* 0x001fce0000000812 */
[----:B------:R1:W0:Y:S08]  /*2790*/  F2F.F32.F64 R14, R16 ;  /* 0x00000010000e7310 */ /* 0x0002300000301000 */
[----:B--2---:R1:W3:Y:S02]  /*27a0*/  F2F.F64.F32 R32, R2 ;  /* 0x0000000200207310 */ /* 0x0042e40000201800 */
.L_x_252:
[----:B-1----:R-:W1:Y:S01]  /*27b0*/  LDC R2, c[0x0][0x39c] ;  /* 0x0000e700ff027b82 */ /* 0x002e620000000800 */
[----:B------:R-:W-:Y:S01]  /*27c0*/  IMAD.IADD R9, R6, 0x1, R9 ;  /* 0x0000000106097824 */ /* 0x000fe200078e0209 */
[----:B------:R-:W-:Y:S04]  /*27d0*/  BSSY B2, `(.L_x_202) ;  /* 0x0000201000027945 */ /* 0x000fe80003800000 */
[----:B-1----:R-:W-:-:S13]  /*27e0*/  ISETP.GE.AND P0, PT, R9, R2, PT ;  /* 0x000000020900720c */ /* 0x002fda0003f06270 */
[----:B--2-4-:R-:W-:Y:S05]  /*27f0*/  @P0 BRA `(.L_x_203) ;  /* 0x0000001c00f80947 */ /* 0x014fea0003800000 */
[----:B------:R-:W1:Y:S01]  /*2800*/  LDCU UR4, c[0x0][0x3b4] ;  /* 0x00007680ff0477ac */ /* 0x000e620008000800 */
[----:B------:R-:W-:Y:S01]  /*2810*/  I2F.F64 R10, R2 ;  /* 0x00000002000a7312 */ /* 0x000fe20000201c00 */
[----:B------:R-:W-:Y:S01]  /*2820*/  BSSY.RECONVERGENT B3, `(.L_x_204) ;  /* 0x0000018000037945 */ /* 0x000fe20003800200 */
[----:B------:R-:W2:Y:S06]  /*2830*/  LDCU UR5, c[0x0][0x3d0] ;  /* 0x00007a00ff0577ac */ /* 0x000eac0008000800 */
[----:B------:R-:W4:Y:S08]  /*2840*/  I2F.F64 R4, R9 ;  /* 0x0000000900047312 */ /* 0x000f300000201c00 */
[----:B-1----:R-:W-:Y:S01]  /*2850*/  F2F.F64.F32 R12, UR4 ;  /* 0x00000004000c7d10 */ /* 0x002fe20008201800 */
[----:B----4-:R-:W-:-:S07]  /*2860*/  DFMA R4, R10, 0.5, -R4 ;  /* 0x3fe000000a04782b */ /* 0x010fce0000000804 */
[----:B--2---:R-:W1:Y:S01]  /*2870*/  F2F.F64.F32 R10, UR5 ;  /* 0x00000005000a7d10 */ /* 0x004e620008201800 */
[----:B------:R-:W-:-:S08]  /*2880*/  DADD R4, R4, -0.5 ;  /* 0xbfe0000004047429 */ /* 0x000fd00000000000 */
[----:B-1----:R-:W-:-:S06]  /*2890*/  DFMA R4, R4, R12, R10 ;  /* 0x0000000c0404722b */ /* 0x002fcc000000000a */
[----:B------:R-:W1:Y:S02]  /*28a0*/  F2F.F32.F64 R12, R4 ;  /* 0x00000004000c7310 */ /* 0x000e640000301000 */
[----:B-1----:R-:W-:Y:S01]  /*28b0*/  FADD R11, -R3, R12 ;  /* 0x0000000c030b7221 */ /* 0x002fe20000000100 */
[----:B------:R-:W-:-:S05]  /*28c0*/  FMUL R10, R0, R12 ;  /* 0x0000000c000a7220 */ /* 0x000fca0000400000 */
[----:B------:R-:W1:Y:S01]  /*28d0*/  MUFU.RCP R16, R11 ;  /* 0x0000000b00107308 */ /* 0x000e620000001000 */
[----:B------:R-:W-:-:S07]  /*28e0*/  FADD R2, -R8, R10 ;  /* 0x0000000a08027221 */ /* 0x000fce0000000100 */
        /* <DEDUP_REMOVED lines=8> */
[----:B------:R-:W-:-:S07]  /*2970*/  MOV R4, 0x2990 ;  /* 0x0000299000047802 */ /* 0x000fce0000000f00 */
[----:B0--3--:R-:W-:Y:S05]  /*2980*/  CALL.REL.NOINC `($__internal_1_$__cuda_sm3x_div_rn_noftz_f32_slowpath) ;  /* 0x0000005800cc7944 */ /* 0x009fea0003c00000 */
[----:B------:R-:W-:-:S07]  /*2990*/  MOV R13, R2 ;  /* 0x00000002000d7202 */ /* 0x000fce0000000f00 */
.L_x_205:
[----:B------:R-:W-:Y:S05]  /*29a0*/  BSYNC.RECONVERGENT B3 ;  /* 0x0000000000037941 */ /* 0x000fea0003800200 */
.L_x_204:
[----:B------:R-:W1:Y:S01]  /*29b0*/  MUFU.RCP R2, R11 ;  /* 0x0000000b00027308 */ /* 0x000e620000001000 */
[----:B------:R-:W-:Y:S01]  /*29c0*/  FADD R4, -R7, R10 ;  /* 0x0000000a07047221 */ /* 0x000fe20000000100 */
[----:B------:R-:W-:Y:S06]  /*29d0*/  BSSY.RECONVERGENT B3, `(.L_x_206) ;  /* 0x000000d000037945 */ /* 0x000fec0003800200 */
        /* <DEDUP_REMOVED lines=10> */
[----:B0--3--:R-:W-:Y:S05]  /*2a80*/  CALL.REL.NOINC `($__internal_1_$__cuda_sm3x_div_rn_noftz_f32_slowpath) ;  /* 0x00000058008c7944 */ /* 0x009fea0003c00000 */
[----:B------:R-:W-:-:S07]  /*2a90*/  MOV R10, R2 ;  /* 0x00000002000a7202 */ /* 0x000fce0000000f00 */
.L_x_207:
[----:B------:R-:W-:Y:S05]  /*2aa0*/  BSYNC.RECONVERGENT B3 ;  /* 0x0000000000037941 */ /* 0x000fea0003800200 */
.L_x_206:
[----:B------:R-:W-:Y:S01]  /*2ab0*/  FADD R12, R3, -R12 ;  /* 0x8000000c030c7221 */ /* 0x000fe20000000000 */
[----:B------:R-:W-:Y:S03]  /*2ac0*/  BSSY.RECONVERGENT B3, `(.L_x_208) ;  /* 0x000000e000037945 */ /* 0x000fe60003800200 */
        /* <DEDUP_REMOVED lines=13> */
.L_x_209:
[----:B------:R-:W-:Y:S05]  /*2ba0*/  BSYNC.RECONVERGENT B3 ;  /* 0x0000000000037941 */ /* 0x000fea0003800200 */
.L_x_208:
[----:B------:R-:W1:Y:S01]  /*2bb0*/  LDCU UR4, c[0x0][0x398] ;  /* 0x00007300ff0477ac */ /* 0x000e620008000800 */
[----:B------:R-:W-:Y:S01]  /*2bc0*/  FADD R2, R10, -R13 ;  /* 0x8000000d0a027221 */ /* 0x000fe20000000000 */
[----:B------:R-:W-:Y:S01]  /*2bd0*/  BSSY.RECONVERGENT B3, `(.L_x_210) ;  /* 0x000000f000037945 */ /* 0x000fe20003800200 */
[----:B0-----:R-:W-:Y:S01]  /*2be0*/  FMUL R10, R4, R14 ;  /* 0x0000000e040a7220 */ /* 0x001fe20000400000 */
[----:B-1----:R-:W-:-:S04]  /*2bf0*/  I2FP.F32.S32 R5, UR4 ;  /* 0x0000000400057c45 */ /* 0x002fc80008201400 */
[----:B------:R-:W0:Y:S08]  /*2c00*/  MUFU.RCP R16, R5 ;  /* 0x0000000500107308 */ /* 0x000e300000001000 */
[----:B------:R-:W1:Y:S01]  /*2c10*/  FCHK P0, R2, R5 ;  /* 0x0000000502007302 */ /* 0x000e620000000000 */
[----:B0-----:R-:W-:-:S04]  /*2c20*/  FFMA R11, -R5, R16, 1 ;  /* 0x3f800000050b7423 */ /* 0x001fc80000000110 */
[----:B------:R-:W-:-:S04]  /*2c30*/  FFMA R11, R16, R11, R16 ;  /* 0x0000000b100b7223 */ /* 0x000fc80000000010 */
[----:B------:R-:W-:-:S04]  /*2c40*/  FFMA R26, R2, R11, RZ ;  /* 0x0000000b021a7223 */ /* 0x000fc800000000ff */
[----:B------:R-:W-:-:S04]  /*2c50*/  FFMA R16, -R5, R26, R2 ;  /* 0x0000001a05107223 */ /* 0x000fc80000000102 */
[----:B------:R-:W-:Y:S01]  /*2c60*/  FFMA R26, R11, R16, R26 ;  /* 0x000000100b1a7223 */ /* 0x000fe2000000001a */
[----:B------:R-:W-:Y:S01]  /*2c70*/  FMUL R11, R4, R15 ;  /* 0x0000000f040b7220 */ /* 0x000fe20000400000 */
[----:B-1----:R-:W-:Y:S06]  /*2c80*/  @!P0 BRA `(.L_x_211) ;  /* 0x00000000000c8947 */ /* 0x002fec0003800000 */
[----:B------:R-:W-:-:S07]  /*2c90*/  MOV R4, 0x2cb0 ;  /* 0x00002cb000047802 */ /* 0x000fce0000000f00 */
[----:B---3--:R-:W-:Y:S05]  /*2ca0*/  CALL.REL.NOINC `($__internal_1_$__cuda_sm3x_div_rn_noftz_f32_slowpath) ;  /* 0x0000005800047944 */ /* 0x008fea0003c00000 */
[----:B------:R-:W-:-:S07]  /*2cb0*/  IMAD.MOV.U32 R26, RZ, RZ, R2 ;  /* 0x000000ffff1a7224 */ /* 0x000fce00078e0002 */
.L_x_211:
[----:B------:R-:W-:Y:S05]  /*2cc0*/  BSYNC.RECONVERGENT B3 ;  /* 0x0000000000037941 */ /* 0x000fea0003800200 */
.L_x_210:
[----:B------:R-:W0:Y:S01]  /*2cd0*/  LDCU UR4, c[0x0][0x3a0] ;  /* 0x00007400ff0477ac */ /* 0x000e220008000800 */
[----:B------:R-:W-:Y:S01]  /*2ce0*/  FADD R2, -R10, R11 ;  /* 0x0000000b0a027221 */ /* 0x000fe20000000100 */
[----:B------:R-:W-:Y:S01]  /*2cf0*/  BSSY.RECONVERGENT B3, `(.L_x_212) ;  /* 0x000000d000037945 */ /* 0x000fe20003800200 */
[----:B0-----:R-:W-:-:S04]  /*2d00*/  I2FP.F32.S32 R5, UR4 ;  /* 0x0000000400057c45 */ /* 0x001fc80008201400 */
        /* <DEDUP_REMOVED lines=8> */
[----:B------:R-:W-:-:S07]  /*2d90*/  MOV R4, 0x2db0 ;  /* 0x00002db000047802 */ /* 0x000fce0000000f00 */
[----:B---3--:R-:W-:Y:S05]  /*2da0*/  CALL.REL.NOINC `($__internal_1_$__cuda_sm3x_div_rn_noftz_f32_slowpath) ;  /* 0x0000005400c47944 */ /* 0x008fea0003c00000 */
[----:B------:R-:W-:-:S07]  /*2db0*/  IMAD.MOV.U32 R25, RZ, RZ, R2 ;  /* 0x000000ffff197224 */ /* 0x000fce00078e0002 */
.L_x_213:
[----:B------:R-:W-:Y:S05]  /*2dc0*/  BSYNC.RECONVERGENT B3 ;  /* 0x0000000000037941 */ /* 0x000fea0003800200 */
.L_x_212:
[----:B------:R-:W-:Y:S01]  /*2dd0*/  MOV R4, UR6 ;  /* 0x0000000600047c02 */ /* 0x000fe20008000f00 */
[----:B------:R-:W-:Y:S01]  /*2de0*/  IMAD.U32 R5, RZ, RZ, UR7 ;  /* 0x00000007ff057e24 */ /* 0x000fe2000f8e00ff */
        /* <DEDUP_REMOVED lines=18> */
[----:B------:R-:W0:Y:S01]  /*2f10*/  LDCU.64 UR4, c[0x4][URZ] ;  /* 0x01000000ff0477ac */ /* 0x000e220008000a00 */
[----:B------:R-:W-:Y:S01]  /*2f20*/  IMAD.SHL.U32 R4, R21, 0x100, RZ ;  /* 0x0000010015047824 */ /* 0x000fe200078e00ff */
[----:B------:R-:W-:Y:S01]  /*2f30*/  BSSY.RECONVERGENT B0, `(.L_x_216) ;  /* 0x0000013000007945 */ /* 0x000fe20003800200 */
[----:B------:R-:W-:Y:S01]  /*2f40*/  CS2R R18, SRZ ;  /* 0x0000000000127805 */ /* 0x000fe2000001ff00 */
[----:B------:R-:W-:Y:S02]  /*2f50*/  IMAD.MOV.U32 R39, RZ, RZ, RZ ;  /* 0x000000ffff277224 */ /* 0x000fe400078e00ff */
[----:B------:R-:W-:Y:S01]  /*2f60*/  IMAD.MOV.U32 R2, RZ, RZ, R1 ;  /* 0x000000ffff027224 */ /* 0x000fe200078e0001 */
[----:B------:R-:W-:Y:S01]  /*2f70*/  LOP3.LUT R23, R4, 0x80000000, RZ, 0xfc, !PT ;  /* 0x8000000004177812 */ /* 0x000fe200078efcff */
[----:B0-----:R-:W-:Y:S01]  /*2f80*/  IMAD.U32 R20, RZ, RZ, UR4 ;  /* 0x00000004ff147e24 */ /* 0x001fe2000f8e00ff */
[----:B------:R-:W-:-:S07]  /*2f90*/  MOV R5, UR5 ;  /* 0x0000000500057c02 */ /* 0x000fce0008000f00 */
.L_x_217:
[----:B------:R-:W-:-:S05]  /*2fa0*/  MOV R4, R20 ;  /* 0x0000001400047202 */ /* 0x000fca0000000f00 */
[----:B------:R0:W2:Y:S01]  /*2fb0*/  LDG.E.CONSTANT R16, desc[UR12][R4.64] ;  /* 0x0000000c04107981 */ /* 0x0000a2000c1e9900 */
[----:B------:R-:W-:Y:S01]  /*2fc0*/  VIADD R19, R19, 0x1 ;  /* 0x0000000113137836 */ /* 0x000fe20000000000 */
[----:B------:R-:W-:-:S04]  /*2fd0*/  IADD3 R20, P2, PT, R20, 0x4, RZ ;  /* 0x0000000414147810 */ /* 0x000fc80007f5e0ff */
[----:B------:R-:W-:Y:S02]  /*2fe0*/  ISETP.NE.AND P0, PT, R19, 0x6, PT ;  /* 0x000000061300780c */ /* 0x000fe40003f05270 */
[----:B0-----:R-:W-:Y:S01]  /*2ff0*/  IADD3.X R5, PT, PT, RZ, R5, RZ, P2, !PT ;  /* 0x00000005ff057210 */ /* 0x001fe200017fe4ff */
[----:B--2---:R-:W-:-:S03]  /*3000*/  IMAD.WIDE.U32 R16, R16, R23, RZ ;  /* 0x0000001710107225 */ /* 0x004fc600078e00ff */
[----:B------:R-:W-:-:S05]  /*3010*/  IADD3 R37, P1, PT, R16, R18, RZ ;  /* 0x0000001210257210 */ /* 0x000fca0007f3e0ff */
[----:B------:R0:W-:Y:S01]  /*3020*/  STL [R2], R37 ;  /* 0x0000002502007387 */ /* 0x0001e20000100800 */
[----:B------:R-:W-:Y:S02]  /*3030*/  IMAD.X R18, R17, 0x1, R39, P1 ;  /* 0x0000000111127824 */ /* 0x000fe400008e0627 */
[----:B0-----:R-:W-:Y:S01]  /*3040*/  VIADD R2, R2, 0x4 ;  /* 0x0000000402027836 */ /* 0x001fe20000000000 */
[----:B------:R-:W-:Y:S06]  /*3050*/  @P0 BRA `(.L_x_217) ;  /* 0xfffffffc00d00947 */ /* 0x000fec000383ffff */
[----:B------:R-:W-:Y:S05]  /*3060*/  BSYNC.RECONVERGENT B0 ;  /* 0x0000000000007941 */ /* 0x000fea0003800200 */
.L_x_216:
        /* <DEDUP_REMOVED lines=9> */
[----:B------:R-:W4:Y:S01]  /*3100*/  @P0 LDL R5, [R19+0x10] ;  /* 0x0000100013050983 */ /* 0x000f220000100800 */
[----:B------:R-:W-:Y:S01]  /*3110*/  LOP3.LUT R2, R16, 0x1f, RZ, 0xc0, !PT ;  /* 0x0000001f10027812 */ /* 0x000fe200078ec0ff */
[----:B------:R-:W-:Y:S01]  /*3120*/  UMOV UR4, 0x54442d19 ;  /* 0x54442d1900047882 */ /* 0x000fe20000000000 */
[----:B------:R-:W-:-:S02]  /*3130*/  UMOV UR5, 0x3bf921fb ;  /* 0x3bf921fb00057882 */ /* 0x000fc40000000000 */
[-C--:B--2---:R-:W-:Y:S02]  /*3140*/  @P0 SHF.L.W.U32.HI R17, R4, R2.reuse, R17 ;  /* 0x0000000204110219 */ /* 0x084fe40000010e11 */
[----:B----4-:R-:W-:Y:S02]  /*3150*/  @P0 SHF.L.W.U32.HI R4, R5, R2, R4 ;  /* 0x0000000205040219 */ /* 0x010fe40000010e04 */
        /* <DEDUP_REMOVED lines=16> */
.L_x_215:
[----:B------:R-:W-:Y:S01]  /*3260*/  MOV R16, R4 ;  /* 0x0000000400107202 */ /* 0x000fe20000000f00 */
[----:B------:R-:W-:Y:S01]  /*3270*/  IMAD.MOV.U32 R5, RZ, RZ, 0x3c190000 ;  /* 0x3c190000ff057424 */ /* 0x000fe200078e00ff */
[----:B------:R-:W-:Y:S01]  /*3280*/  LOP3.LUT R2, R2, 0x1, RZ, 0xc0, !PT ;  /* 0x0000000102027812 */ /* 0x000fe200078ec0ff */
[----:B------:R-:W-:Y:S01]  /*3290*/  UMOV UR4, 0x3f800000 ;  /* 0x3f80000000047882 */ /* 0x000fe20000000000 */
[C---:B------:R-:W-:Y:S01]  /*32a0*/  FSETP.NEU.AND P0, PT, |R16|.reuse, 0.00049096695147454738617, PT ;  /* 0x3a00b43c1000780b */ /* 0x040fe20003f0d200 */
[----:B------:R-:W-:Y:S01]  /*32b0*/  FMUL R4, R16, R16 ;  /* 0x0000001010047220 */ /* 0x000fe20000400000 */
[----:B------:R-:W-:Y:S01]  /*32c0*/  ISETP.NE.U32.AND P1, PT, R2, 0x1, PT ;  /* 0x000000010200780c */ /* 0x000fe20003f25070 */
[----:B------:R-:W-:Y:S01]  /*32d0*/  IMAD.U32 R17, RZ, RZ, UR4 ;  /* 0x00000004ff117e24 */ /* 0x000fe2000f8e00ff */
[----:B------:R-:W-:Y:S01]  /*32e0*/  BSSY.RECONVERGENT B3, `(.L_x_218) ;  /* 0x0000015000037945 */ /* 0x000fe20003800200 */
[----:B------:R-:W-:-:S04]  /*32f0*/  FFMA R5, R4, R5, 0.003265380859375 ;  /* 0x3b56000004057423 */ /* 0x000fc80000000005 */
        /* <DEDUP_REMOVED lines=18> */
[----:B---3--:R-:W-:Y:S05]  /*3420*/  CALL.REL.NOINC `($__internal_1_$__cuda_sm3x_div_rn_noftz_f32_slowpath) ;  /* 0x0000005000247944 */ /* 0x008fea0003c00000 */
.L_x_219:
[----:B------:R-:W-:Y:S05]  /*3430*/  BSYNC.RECONVERGENT B3 ;  /* 0x0000000000037941 */ /* 0x000fea0003800200 */
.L_x_218:
[----:B------:R-:W-:-:S07]  /*3440*/  IMAD.MOV.U32 R16, RZ, RZ, R2 ;  /* 0x000000ffff107224 */ /* 0x000fce00078e0002 */
.L_x_214:
        /* <DEDUP_REMOVED lines=10> */
[----:B------:R-:W-:Y:S01]  /*34f0*/  MOV R2, R3 ;  /* 0x0000000300027202 */ /* 0x000fe20000000f00 */
[----:B------:R-:W-:Y:S01]  /*3500*/  IMAD.MOV.U32 R5, RZ, RZ, R18 ;  /* 0x000000ffff057224 */ /* 0x000fe200078e0012 */
[----:B------:R-:W-:-:S07]  /*3510*/  MOV R4, 0x3530 ;  /* 0x0000353000047802 */ /* 0x000fce0000000f00 */
[----:B---3--:R-:W-:Y:S05]  /*3520*/  CALL.REL.NOINC `($__internal_1_$__cuda_sm3x_div_rn_noftz_f32_slowpath) ;  /* 0x0000004c00e47944 */ /* 0x008fea0003c00000 */
.L_x_221:
[----:B------:R-:W-:Y:S05]  /*3530*/  BSYNC.RECONVERGENT B3 ;  /* 0x0000000000037941 */ /* 0x000fea0003800200 */
.L_x_220:
        /* <DEDUP_REMOVED lines=15> */
[----:B---3--:R-:W-:Y:S05]  /*3630*/  CALL.REL.NOINC `($__internal_1_$__cuda_sm3x_div_rn_noftz_f32_slowpath) ;  /* 0x0000004c00a07944 */ /* 0x008fea0003c00000 */
[----:B------:R-:W-:-:S07]  /*3640*/  MOV R4, R2 ;  /* 0x0000000200047202 */ /* 0x000fce0000000f00 */
.L_x_223:
[----:B------:R-:W-:Y:S05]  /*3650*/  BSYNC.RECONVERGENT B3 ;  /* 0x0000000000037941 */ /* 0x000fea0003800200 */
.L_x_222:
        /* <DEDUP_REMOVED lines=8> */
[C---:B------:R-:W-:Y:S01]  /*36e0*/  FFMA R17, R2.reuse, R17, -0.014396979473531246185 ;  /* 0xbc6be14f02117423 */ /* 0x040fe20000000011 */
[----:B-1----:R-:W0:Y:S03]  /*36f0*/  MUFU.RCP R16, R19 ;  /* 0x0000001300107308 */ /* 0x002e260000001000 */
[----:B------:R-:W-:-:S04]  /*3700*/  FFMA R17, R2, R17, 0.039849750697612762451 ;  /* 0x3d23397e02117423 */ /* 0x000fc80000000011 */
[----:B------:R-:W-:-:S04]  /*3710*/  FFMA R17, R2, R17, -0.072529748082160949707 ;  /* 0xbd948a7a02117423 */ /* 0x000fc80000000011 */
[----:B------:R-:W-:-:S04]  /*3720*/  FFMA R17, R2, R17, 0.10518480092287063599 ;  /* 0x3dd76b2102117423 */ /* 0x000fc80000000011 */
[----:B------:R-:W-:-:S04]  /*3730*/  FFMA R17, R2, R17, -0.14171802997589111328 ;  /* 0xbe111e8802117423 */ /* 0x000fc80000000011 */
[----:B------:R-:W-:-:S04]  /*3740*/  FFMA R17, R2, R17, 0.19988775253295898438 ;  /* 0x3e4caf6002117423 */ /* 0x000fc80000000011 */
[----:B------:R-:W-:-:S04]  /*3750*/  FFMA R17, R2, R17, -0.33332940936088562012 ;  /* 0xbeaaaa2702117423 */ /* 0x000fc80000000011 */
[----:B------:R-:W-:-:S04]  /*3760*/  FMUL R2, R2, R17 ;  /* 0x0000001102027220 */ /* 0x000fc80000400000 */
        /* <DEDUP_REMOVED lines=14> */
[----:B------:R-:W-:Y:S02]  /*3850*/  MOV R4, 0x3880 ;  /* 0x0000388000047802 */ /* 0x000fe40000000f00 */
[----:B0-----:R-:W-:-:S07]  /*3860*/  MOV R5, UR4 ;  /* 0x0000000400057c02 */ /* 0x001fce0008000f00 */
[----:B---3--:R-:W-:Y:S05]  /*3870*/  CALL.REL.NOINC `($__internal_1_$__cuda_sm3x_div_rn_noftz_f32_slowpath) ;  /* 0x0000004c00107944 */ /* 0x008fea0003c00000 */
[----:B------:R-:W-:-:S07]  /*3880*/  IMAD.MOV.U32 R16, RZ, RZ, R2 ;  /* 0x000000ffff107224 */ /* 0x000fce00078e0002 */
.L_x_225:
[----:B------:R-:W-:Y:S05]  /*3890*/  BSYNC.RECONVERGENT B3 ;  /* 0x0000000000037941 */ /* 0x000fea0003800200 */
.L_x_224:
[----:B------:R-:W0:Y:S01]  /*38a0*/  F2F.F64.F32 R4, R16 ;  /* 0x0000001000047310 */ /* 0x000e220000201800 */
[----:B------:R-:W-:Y:S01]  /*38b0*/  BSSY.RECONVERGENT B3, `(.L_x_226) ;  /* 0x000001c000037945 */ /* 0x000fe20003800200 */
[----:B------:R-:W-:Y:S01]  /*38c0*/  IMAD.MOV.U32 R22, RZ, RZ, RZ ;  /* 0x000000ffff167224 */ /* 0x000fe200078e00ff */
[----:B------:R-:W-:Y:S01]  /*38d0*/  MOV R23, R13 ;  /* 0x0000000d00177202 */ /* 0x000fe20000000f00 */
        /* <DEDUP_REMOVED lines=20> */
[----:B---3--:R-:W-:Y:S05]  /*3a20*/  CALL.REL.NOINC `($__internal_1_$__cuda_sm3x_div_rn_noftz_f32_slowpath) ;  /* 0x0000004800a47944 */ /* 0x008fea0003c00000 */
[----:B------:R-:W-:-:S07]  /*3a30*/  IMAD.MOV.U32 R4, RZ, RZ, R2 ;  /* 0x000000ffff047224 */ /* 0x000fce00078e0002 */
.L_x_229:
[----:B------:R-:W-:Y:S05]  /*3a40*/  BSYNC.RECONVERGENT B4 ;  /* 0x0000000000047941 */ /* 0x000fea0003800200 */
.L_x_228:
[----:B------:R0:W1:Y:S01]  /*3a50*/  F2I.FLOOR.NTZ R22, R4 ;  /* 0x0000000400167305 */ /* 0x0000620000207100 */
[----:B------:R-:W-:-:S07]  /*3a60*/  HFMA2 R24, -RZ, RZ, 0, 0 ;  /* 0x00000000ff187431 */ /* 0x000fce00000001ff */
.L_x_227:
[----:B------:R-:W-:Y:S05]  /*3a70*/  BSYNC.RECONVERGENT B3 ;  /* 0x0000000000037941 */ /* 0x000fea0003800200 */
.L_x_226:
[----:B------:R-:W-:Y:S01]  /*3a80*/  ISETP.GE.AND P0, PT, R24, UR10, PT ;  /* 0x0000000a18007c0c */ /* 0x000fe2000bf06270 */
[----:B------:R-:W2:-:S12]  /*3a90*/  LDCU UR4, c[0x0][0x398] ;  /* 0x00007300ff0477ac */ /* 0x000e980008000800 */
[----:B------:R-:W4:Y:S01]  /*3aa0*/  @!P0 S2R R5, SR_CgaCtaId ;  /* 0x0000000000058919 */ /* 0x000f220000008800 */
[----:B------:R-:W-:-:S05]  /*3ab0*/  @!P0 MOV R2, 0x400 ;  /* 0x0000040000028802 */ /* 0x000fca0000000f00 */
[----:B------:R-:W-:-:S05]  /*3ac0*/  @!P0 VIADD R2, R2, 0xc00 ;  /* 0x00000c0002028836 */ /* 0x000fca0000000000 */
[----:B----4-:R-:W-:Y:S02]  /*3ad0*/  @!P0 LEA R5, R5, R2, 0x18 ;  /* 0x0000000205058211 */ /* 0x010fe400078ec0ff */
[----:B-1----:R-:W-:-:S03]  /*3ae0*/  IADD3 R2, PT, PT, R22, 0x1, RZ ;  /* 0x0000000116027810 */ /* 0x002fc60007ffe0ff */
[----:B0-----:R-:W-:Y:S01]  /*3af0*/  @!P0 IMAD R4, R24, 0x4, R5 ;  /* 0x0000000418048824 */ /* 0x001fe200078e0205 */
[----:B------:R-:W-:-:S04]  /*3b00*/  I2FP.F32.S32 R2, R2 ;  /* 0x0000000200027245 */ /* 0x000fc80000201400 */
[----:B------:R1:W4:Y:S01]  /*3b10*/  @!P0 LDS R28, [R4+0x4] ;  /* 0x00000400041c8984 */ /* 0x0003220000000800 */
[----:B--2---:R-:W-:Y:S01]  /*3b20*/  ISETP.GE.OR P0, PT, R22, UR4, P0 ;  /* 0x0000000416007c0c */ /* 0x004fe20008706670 */
[----:B------:R-:W-:-:S12]  /*3b30*/  FFMA R20, R2, R26, R13 ;  /* 0x0000001a02147223 */ /* 0x000fd8000000000d */
[----:B-1----:R-:W-:Y:S05]  /*3b40*/  @P0 BRA `(.L_x_203) ;  /* 0x0000000c00240947 */ /* 0x002fea0003800000 */
[----:B------:R-:W0:Y:S01]  /*3b50*/  I2F.F64 R4, R22 ;  /* 0x0000001600047312 */ /* 0x000e220000201c00 */
[----:B------:R-:W-:Y:S01]  /*3b60*/  FMUL R12, R12, R12 ;  /* 0x0000000c0c0c7220 */ /* 0x000fe20000400000 */
[----:B0-----:R-:W-:-:S08]  /*3b70*/  DADD R4, R4, 0.5 ;  /* 0x3fe0000004047429 */ /* 0x001fd00000000000 */
[----:B---3--:R-:W-:-:S06]  /*3b80*/  DFMA R4, R34, R4, R32 ;  /* 0x000000042204722b */ /* 0x008fcc0000000020 */
[----:B------:R0:W1:Y:S05]  /*3b90*/  F2F.F32.F64 R21, R4 ;  /* 0x0000000400157310 */ /* 0x00006a0000301000 */
.L_x_251:
[----:B--2---:R-:W2:Y:S01]  /*3ba0*/  S2UR UR8, SR_CgaCtaId ;  /* 0x00000000000879c3 */ /* 0x004ea20000008800 */
[----:B------:R-:W-:Y:S01]  /*3bb0*/  UMOV UR4, 0x400 ;  /* 0x0000040000047882 */ /* 0x000fe20000000000 */
[----:B------:R-:W-:Y:S01]  /*3bc0*/  BSSY.RECONVERGENT B3, `(.L_x_230) ;  /* 0x0000020000037945 */ /* 0x000fe20003800200 */
[----:B------:R-:W-:Y:S01]  /*3bd0*/  UIADD3 UR5, UPT, UPT, UR4, 0x400, URZ ;  /* 0x0000040004057890 */ /* 0x000fe2000fffe0ff */
[----:B------:R-:W-:Y:S01]  /*3be0*/  IMAD.MOV.U32 R19, RZ, RZ, R20 ;  /* 0x000000ffff137224 */ /* 0x000fe200078e0014 */
[----:B------:R-:W-:Y:S01]  /*3bf0*/  UIADD3 UR4, UPT, UPT, UR4, 0x800, URZ ;  /* 0x0000080004047890 */ /* 0x000fe2000fffe0ff */
[----:B------:R-:W-:Y:S01]  /*3c00*/  IMAD.MOV.U32 R18, RZ, RZ, R24 ;  /* 0x000000ffff127224 */ /* 0x000fe200078e0018 */
[----:B------:R-:W-:Y:S01]  /*3c10*/  MOV R16, RZ ;  /* 0x000000ff00107202 */ /* 0x000fe20000000f00 */
[----:B--2---:R-:W-:Y:S02]  /*3c20*/  ULEA UR5, UR8, UR5, 0x18 ;  /* 0x0000000508057291 */ /* 0x004fe4000f8ec0ff */
[----:B------:R-:W-:-:S04]  /*3c30*/  ULEA UR4, UR8, UR4, 0x18 ;  /* 0x0000000408047291 */ /* 0x000fc8000f8ec0ff */
[C---:B0-----:R-:W-:Y:S02]  /*3c40*/  LEA R2, R24.reuse, UR5, 0x2 ;  /* 0x0000000518027c11 */ /* 0x041fe4000f8e10ff */
[----:B01----:R-:W-:-:S03]  /*3c50*/  LEA R4, R24, UR4, 0x2 ;  /* 0x0000000418047c11 */ /* 0x003fc6000f8e10ff */
[----:B------:R-:W0:Y:S04]  /*3c60*/  LDS R17, [R2] ;  /* 0x0000000002117984 */ /* 0x000e280000000800 */
[----:B------:R-:W2:Y:S01]  /*3c70*/  LDS R4, [R4] ;  /* 0x0000000004047984 */ /* 0x000ea20000000800 */
[----:B0-----:R-:W-:-:S04]  /*3c80*/  FMNMX R17, R10, R17, !PT ;  /* 0x000000110a117209 */ /* 0x001fc80007800000 */
[----:B------:R-:W-:Y:S02]  /*3c90*/  FSETP.NEU.AND P0, PT, R17, R10, PT ;  /* 0x0000000a1100720b */ /* 0x000fe40003f0d000 */
[----:B--2---:R-:W-:-:S11]  /*3ca0*/  FMNMX R13, R11, R4, PT ;  /* 0x000000040b0d7209 */ /* 0x004fd60003800000 */
[----:B------:R-:W-:Y:S05]  /*3cb0*/  @!P0 BRA `(.L_x_231) ;  /* 0x0000000000408947 */ /* 0x000fea0003800000 */
[----:B------:R-:W0:Y:S01]  /*3cc0*/  MUFU.RCP R4, R25 ;  /* 0x0000001900047308 */ /* 0x000e220000001000 */
[----:B------:R-:W-:Y:S01]  /*3cd0*/  FADD R2, -R10, R17 ;  /* 0x000000110a027221 */ /* 0x000fe20000000100 */
[----:B------:R-:W-:Y:S06]  /*3ce0*/  BSSY.RECONVERGENT B4, `(.L_x_232) ;  /* 0x000000c000047945 */ /* 0x000fec0003800200 */
[----:B------:R-:W2:Y:S01]  /*3cf0*/  FCHK P0, R2, R25 ;  /* 0x0000001902007302 */ /* 0x000ea20000000000 */
[----:B0-----:R-:W-:-:S04]  /*3d00*/  FFMA R5, R4, -R25, 1 ;  /* 0x3f80000004057423 */ /* 0x001fc80000000819 */
[----:B------:R-:W-:-:S04]  /*3d10*/  FFMA R5, R4, R5, R4 ;  /* 0x0000000504057223 */ /* 0x000fc80000000004 */
[----:B------:R-:W-:-:S04]  /*3d20*/  FFMA R4, R2, R5, RZ ;  /* 0x0000000502047223 */ /* 0x000fc800000000ff */
[----:B------:R-:W-:-:S04]  /*3d30*/  FFMA R16, R4, -R25, R2 ;  /* 0x8000001904107223 */ /* 0x000fc80000000002 */
[----:B------:R-:W-:Y:S01]  /*3d40*/  FFMA R16, R5, R16, R4 ;  /* 0x0000001005107223 */ /* 0x000fe20000000004 */
[----:B--2---:R-:W-:Y:S06]  /*3d50*/  @!P0 BRA `(.L_x_233) ;  /* 0x0000000000108947 */ /* 0x004fec0003800000 */
[----:B------:R-:W-:Y:S01]  /*3d60*/  IMAD.MOV.U32 R5, RZ, RZ, R25 ;  /* 0x000000ffff057224 */ /* 0x000fe200078e0019 */
[----:B------:R-:W-:-:S07]  /*3d70*/  MOV R4, 0x3d90 ;  /* 0x00003d9000047802 */ /* 0x000fce0000000f00 */
[----:B-1--4-:R-:W-:Y:S05]  /*3d80*/  CALL.REL.NOINC `($__internal_1_$__cuda_sm3x_div_rn_noftz_f32_slowpath) ;  /* 0x0000004400cc7944 */ /* 0x012fea0003c00000 */
[----:B------:R-:W-:-:S07]  /*3d90*/  IMAD.MOV.U32 R16, RZ, RZ, R2 ;  /* 0x000000ffff107224 */ /* 0x000fce00078e0002 */
.L_x_233:
[----:B------:R-:W-:Y:S05]  /*3da0*/  BSYNC.RECONVERGENT B4 ;  /* 0x0000000000047941 */ /* 0x000fea0003800200 */
.L_x_232:
[----:B------:R-:W0:Y:S02]  /*3db0*/  F2I.FLOOR.NTZ R16, R16 ;  /* 0x0000001000107305 */ /* 0x000e240000207100 */
.L_x_231:
[----:B------:R-:W-:Y:S05]  /*3dc0*/  BSYNC.RECONVERGENT B3 ;  /* 0x0000000000037941 */ /* 0x000fea0003800200 */
.L_x_230:
[----:B----4-:R-:W-:Y:S01]  /*3dd0*/  FSETP.GEU.AND P0, PT, R20, R28, PT ;  /* 0x0000001c1400720b */ /* 0x010fe20003f0e000 */
[----:B------:R-:W-:-:S12]  /*3de0*/  BSSY B3, `(.L_x_234) ;  /* 0x000009b000037945 */ /* 0x000fd80003800000 */
[----:B------:R-:W-:Y:S05]  /*3df0*/  @P0 BRA `(.L_x_235) ;  /* 0x00000004002c0947 */ /* 0x000fea0003800000 */
[----:B------:R-:W-:Y:S01]  /*3e00*/  FMUL R37, R25, R26 ;  /* 0x0000001a19257220 */ /* 0x000fe20000400000 */
[----:B------:R-:W-:Y:S01]  /*3e10*/  FADD R2, R20, -R23 ;  /* 0x8000001714027221 */ /* 0x000fe20000000000 */
[----:B------:R-:W-:Y:S02]  /*3e20*/  BSSY.RECONVERGENT B4, `(.L_x_236) ;  /* 0x000000d000047945 */ /* 0x000fe40003800200 */
[----:B------:R-:W2:Y:S08]  /*3e30*/  MUFU.RCP R4, R37 ;  /* 0x0000002500047308 */ /* 0x000eb00000001000 */
[----:B------:R-:W3:Y:S01]  /*3e40*/  FCHK P0, R2, R37 ;  /* 0x0000002502007302 */ /* 0x000ee20000000000 */
[----:B--2---:R-:W-:-:S04]  /*3e50*/  FFMA R5, -R37, R4, 1 ;  /* 0x3f80000025057423 */ /* 0x004fc80000000104 */
[----:B------:R-:W-:-:S04]  /*3e60*/  FFMA R5, R4, R5, R4 ;  /* 0x0000000504057223 */ /* 0x000fc80000000004 */
[----:B------:R-:W-:-:S04]  /*3e70*/  FFMA R4, R2, R5, RZ ;  /* 0x0000000502047223 */ /* 0x000fc800000000ff */
[----:B------:R-:W-:-:S04]  /*3e80*/  FFMA R18, -R37, R4, R2 ;  /* 0x0000000425127223 */ /* 0x000fc80000000102 */
[----:B------:R-:W-:Y:S01]  /*3e90*/  FFMA R5, R5, R18, R4 ;  /* 0x0000001205057223 */ /* 0x000fe20000000004 */
[----:B---3--:R-:W-:Y:S06]  /*3ea0*/  @!P0 BRA `(.L_x_237) ;  /* 0x0000000000108947 */ /* 0x008fec0003800000 */
[----:B------:R-:W-:Y:S02]  /*3eb0*/  MOV R5, R37 ;  /* 0x0000002500057202 */ /* 0x000fe40000000f00 */
[----:B------:R-:W-:-:S07]  /*3ec0*/  MOV R4, 0x3ee0 ;  /* 0x00003ee000047802 */ /* 0x000fce0000000f00 */
[----:B01----:R-:W-:Y:S05]  /*3ed0*/  CALL.REL.NOINC `($__internal_1_$__cuda_sm3x_div_rn_noftz_f32_slowpath) ;  /* 0x0000004400787944 */ /* 0x003fea0003c00000 */
[----:B------:R-:W-:-:S07]  /*3ee0*/  IMAD.MOV.U32 R5, RZ, RZ, R2 ;  /* 0x000000ffff057224 */ /* 0x000fce00078e0002 */
.L_x_237:
[----:B------:R-:W-:Y:S05]  /*3ef0*/  BSYNC.RECONVERGENT B4 ;  /* 0x0000000000047941 */ /* 0x000fea0003800200 */
.L_x_236:
[----:B-1----:R-:W-:Y:S01]  /*3f00*/  FADD R23, R0, -R21 ;  /* 0x8000001500177221 */ /* 0x002fe20000000000 */
[----:B------:R-:W-:Y:S03]  /*3f10*/  BSSY.RECONVERGENT B4, `(.L_x_238) ;  /* 0x000000e000047945 */ /* 0x000fe60003800200 */
[----:B------:R-:W-:-:S04]  /*3f20*/  FFMA R18, R23, R23, R12 ;  /* 0x0000001717127223 */ /* 0x000fc8000000000c */
        /* <DEDUP_REMOVED lines=11> */
[----:B0-----:R-:W-:Y:S05]  /*3fe0*/  CALL.REL.NOINC `($__internal_1_$__cuda_sm3x_div_rn_noftz_f32_slowpath) ;  /* 0x0000004400347944 */ /* 0x001fea0003c00000 */
.L_x_239:
[----:B------:R-:W-:Y:S05]  /*3ff0*/  BSYNC.RECONVERGENT B4 ;  /* 0x0000000000047941 */ /* 0x000fea0003800200 */
.L_x_238:
[----:B------:R-:W0:Y:S01]  /*4000*/  LDC R23, c[0x0][0x3a0] ;  /* 0x0000e800ff177b82 */ /* 0x000e220000000800 */
[----:B------:R-:W-:Y:S01]  /*4010*/  BSSY B0, `(.L_x_240) ;  /* 0x0000023000007945 */ /* 0x000fe20003800000 */
[----:B0-----:R-:W-:-:S04]  /*4020*/  ISETP.GE.AND P0, PT, R16, R23, PT ;  /* 0x000000171000720c */ /* 0x001fc80003f06270 */
[----:B------:R-:W-:-:S13]  /*4030*/  FSETP.GEU.OR P0, PT, R17, R13, P0 ;  /* 0x0000000d1100720b */ /* 0x000fda000070e400 */
[----:B------:R-:W-:Y:S05]  /*4040*/  @P0 BRA `(.L_x_241) ;  /* 0x00000000007c0947 */ /* 0x000fea0003800000 */
[----:B------:R-:W0:Y:S01]  /*4050*/  S2UR UR5, SR_CgaCtaId ;  /* 0x00000000000579c3 */ /* 0x000e220000008800 */
[----:B------:R-:W-:Y:S01]  /*4060*/  UMOV UR4, 0x400 ;  /* 0x0000040000047882 */ /* 0x000fe20000000000 */
[----:B------:R-:W-:Y:S01]  /*4070*/  VIADD R4, R16, 0x1 ;  /* 0x0000000110047836 */ /* 0x000fe20000000000 */
[----:B------:R-:W-:-:S04]  /*4080*/  SHF.R.S32.HI R36, RZ, 0x1f, R22 ;  /* 0x0000001fff247819 */ /* 0x000fc80000011416 */
[----:B------:R-:W-:-:S05]  /*4090*/  I2FP.F32.S32 R5, R4 ;  /* 0x0000000400057245 */ /* 0x000fca0000201400 */
[----:B------:R-:W-:Y:S01]  /*40a0*/  FFMA R38, R5, R25, R10 ;  /* 0x0000001905267223 */ /* 0x000fe2000000000a */
[----:B0-----:R-:W-:-:S06]  /*40b0*/  ULEA UR4, UR5, UR4, 0x18 ;  /* 0x0000000405047291 */ /* 0x001fcc000f8ec0ff */
[----:B------:R-:W-:-:S06]  /*40c0*/  LEA R18, R24, UR4, 0x2 ;  /* 0x0000000418127c11 */ /* 0x000fcc000f8e10ff */
[----:B------:R-:W0:Y:S02]  /*40d0*/  LDS R18, [R18] ;  /* 0x0000000012127984 */ /* 0x000e240000000800 */
.L_x_242:
[----:B------:R-:W-:Y:S05]  /*40e0*/  YIELD ;  /* 0x0000000000007946 */ /* 0x000fea0003800000 */
[----:B-1----:R-:W1:Y:S01]  /*40f0*/  LDCU.64 UR14, c[0x0][0x398] ;  /* 0x00007300ff0e77ac */ /* 0x002e620008000a00 */
[----:B------:R-:W-:Y:S01]  /*4100*/  IMAD R4, R23, UR9, R16 ;  /* 0x0000000917047c24 */ /* 0x000fe2000f8e0210 */
[----:B------:R-:W-:Y:S01]  /*4110*/  FSETP.GT.AND P0, PT, R38, R13, PT ;  /* 0x0000000d2600720b */ /* 0x000fe20003f04000 */
[----:B------:R-:W2:Y:S03]  /*4120*/  LDCU.64 UR4, c[0x0][0x380] ;  /* 0x00007000ff0477ac */ /* 0x000ea60008000a00 */
[----:B------:R-:W-:Y:S01]  /*4130*/  FSEL R40, R13, R38, P0 ;  /* 0x000000260d287208 */ /* 0x000fe20000000000 */
[----:B------:R-:W-:-:S04]  /*4140*/  VIADD R16, R16, 0x1 ;  /* 0x0000000110107836 */ /* 0x000fc80000000000 */
[----:B------:R-:W-:Y:S01]  /*4150*/  FADD R5, R40, -R17 ;  /* 0x8000001128057221 */ /* 0x000fe20000000000 */
[----:B-1----:R-:W-:-:S03]  /*4160*/  IMAD R4, R4, UR15, R9 ;  /* 0x0000000f04047c24 */ /* 0x002fc6000f8e0209 */
[----:B------:R-:W-:Y:S01]  /*4170*/  FMUL R17, R5, R2 ;  /* 0x0000000205117220 */ /* 0x000fe20000400000 */
[----:B------:R-:W-:-:S05]  /*4180*/  IMAD R37, R4, UR14, RZ ;  /* 0x0000000e04257c24 */ /* 0x000fca000f8e02ff */
[----:B------:R-:W-:-:S04]  /*4190*/  IADD3 R38, P0, PT, R37, R22, RZ ;  /* 0x0000001625267210 */ /* 0x000fc80007f1e0ff */
[----:B------:R-:W-:Y:S02]  /*41a0*/  LEA.HI.X.SX32 R37, R37, R36, 0x1, P0 ;  /* 0x0000002425257211 */ /* 0x000fe400000f0eff */
[----:B--2---:R-:W-:Y:S02]  /*41b0*/  LEA R4, P0, R38, UR4, 0x2 ;  /* 0x0000000426047c11 */ /* 0x004fe4000f8010ff */
[----:B------:R-:W-:Y:S02]  /*41c0*/  FSETP.LT.AND P1, PT, R40, R13, PT ;  /* 0x0000000d2800720b */ /* 0x000fe40003f21000 */
[----:B------:R-:W-:Y:S01]  /*41d0*/  LEA.HI.X R5, R38, UR5, R37, 0x2, P0 ;  /* 0x0000000526057c11 */ /* 0x000fe200080f1425 */
[----:B0-----:R-:W-:Y:S01]  /*41e0*/  FMUL R37, R17, R18 ;  /* 0x0000001211257220 */ /* 0x001fe20000400000 */
[----:B------:R-:W-:Y:S01]  /*41f0*/  ISETP.GE.AND P0, PT, R16, R23, PT ;  /* 0x000000171000720c */ /* 0x000fe20003f06270 */
[----:B------:R-:W-:-:S03]  /*4200*/  FADD R38, R40, R25 ;  /* 0x0000001928267221 */ /* 0x000fc60000000000 */
[----:B------:R1:W-:Y:S01]  /*4210*/  REDG.E.ADD.F32.FTZ.RN.STRONG.GPU desc[UR12][R4.64], R37 ;  /* 0x00000025040079a6 */ /* 0x0003e2000c12f30c */
[----:B------:R-:W-:-:S08]  /*4220*/  MOV R17, R40 ;  /* 0x0000002800117202 */ /* 0x000fd00000000f00 */
[----:B------:R-:W-:Y:S05]  /*4230*/  @!P0 BRA P1, `(.L_x_242) ;  /* 0xfffffffc00a88947 */ /* 0x000fea000083ffff */
.L_x_241:
[----:B------:R-:W-:Y:S05]  /*4240*/  BSYNC B0 ;  /* 0x0000000000007941 */ /* 0x000fea0003800000 */
.L_x_240:
[----:B------:R-:W0:Y:S01]  /*4250*/  LDCU UR4, c[0x0][0x3b0] ;  /* 0x00007600ff0477ac */ /* 0x000e220008000800 */
[----:B------:R-:W-:Y:S01]  /*4260*/  FADD R20, R20, R26 ;  /* 0x0000001a14147221 */ /* 0x000fe20000000000 */
[----:B------:R-:W-:Y:S02]  /*4270*/  IMAD.MOV.U32 R23, RZ, RZ, R19 ;  /* 0x000000ffff177224 */ /* 0x000fe400078e0013 */
[----:B------:R-:W-:Y:S02]  /*4280*/  VIADD R22, R22, 0x1 ;  /* 0x0000000116167836 */ /* 0x000fe40000000000 */
[----:B0-----:R-:W-:Y:S01]  /*4290*/  FADD R21, R21, UR4 ;  /* 0x0000000415157e21 */ /* 0x001fe20008000000 */
[----:B------:R-:W-:Y:S06]  /*42a0*/  BRA `(.L_x_243) ;  /* 0x0000000400387947 */ /* 0x000fec0003800000 */
.L_x_235:
        /* <DEDUP_REMOVED lines=15> */
.L_x_245:
[----:B------:R-:W-:Y:S05]  /*43a0*/  BSYNC.RECONVERGENT B4 ;  /* 0x0000000000047941 */ /* 0x000fea0003800200 */
.L_x_244:
        /* <DEDUP_REMOVED lines=15> */
.L_x_247:
[----:B------:R-:W-:Y:S05]  /*44a0*/  BSYNC.RECONVERGENT B4 ;  /* 0x0000000000047941 */ /* 0x000fea0003800200 */
.L_x_246:
        /* <DEDUP_REMOVED lines=14> */
.L_x_250:
        /* <DEDUP_REMOVED lines=13> */
[C---:B--2---:R-:W-:Y:S02]  /*4660*/  LEA R4, P0, R37.reuse, UR14, 0x2 ;  /* 0x0000000e25047c11 */ /* 0x044fe4000f8010ff */
        /* <DEDUP_REMOVED lines=8> */
.L_x_249:
[----:B------:R-:W-:Y:S05]  /*46f0*/  BSYNC B0 ;  /* 0x0000000000007941 */ /* 0x000fea0003800000 */
.L_x_248:
[----:B------:R-:W-:Y:S02]  /*4700*/  VIADD R24, R24, 0x1 ;  /* 0x0000000118187836 */ /* 0x000fe40000000000 */
[----:B------:R-:W-:-:S03]  /*4710*/  IMAD.MOV.U32 R23, RZ, RZ, R28 ;  /* 0x000000ffff177224 */ /* 0x000fc600078e001c */
[----:B------:R-:W-:-:S13]  /*4720*/  ISETP.GE.AND P0, PT, R24, UR10, PT ;  /* 0x0000000a18007c0c */ /* 0x000fda000bf06270 */
[----:B-1----:R-:W0:Y:S01]  /*4730*/  @!P0 S2R R5, SR_CgaCtaId ;  /* 0x0000000000058919 */ /* 0x002e220000008800 */
[----:B------:R-:W-:-:S05]  /*4740*/  @!P0 MOV R2, 0x400 ;  /* 0x0000040000028802 */ /* 0x000fca0000000f00 */
[----:B------:R-:W-:-:S05]  /*4750*/  @!P0 VIADD R2, R2, 0xc00 ;  /* 0x00000c0002028836 */ /* 0x000fca0000000000 */
[----:B0-----:R-:W-:-:S04]  /*4760*/  @!P0 LEA R5, R5, R2, 0x18 ;  /* 0x0000000205058211 */ /* 0x001fc800078ec0ff */
[----:B------:R-:W-:-:S05]  /*4770*/  @!P0 LEA R2, R18, R5, 0x2 ;  /* 0x0000000512028211 */ /* 0x000fca00078e10ff */
[----:B------:R0:W2:Y:S02]  /*4780*/  @!P0 LDS R28, [R2+0x8] ;  /* 0x00000800021c8984 */ /* 0x0000a40000000800 */
.L_x_243:
[----:B------:R-:W-:Y:S05]  /*4790*/  BSYNC B3 ;  /* 0x0000000000037941 */ /* 0x000fea0003800000 */
.L_x_234:
[----:B------:R-:W3:Y:S01]  /*47a0*/  LDCU UR4, c[0x0][0x398] ;  /* 0x00007300ff0477ac */ /* 0x000ee20008000800 */
[----:B------:R-:W-:Y:S02]  /*47b0*/  ISETP.GE.AND P0, PT, R24, UR10, PT ;  /* 0x0000000a18007c0c */ /* 0x000fe4000bf06270 */
[----:B---3--:R-:W-:-:S13]  /*47c0*/  ISETP.LT.AND P1, PT, R22, UR4, PT ;  /* 0x0000000416007c0c */ /* 0x008fda000bf21270 */
[----:B------:R-:W-:Y:S05]  /*47d0*/  @!P0 BRA P1, `(.L_x_251) ;  /* 0xfffffff000f08947 */ /* 0x000fea000083ffff */
.L_x_203:
[----:B------:R-:W-:Y:S05]  /*47e0*/  BSYNC B2 ;  /* 0x0000000000027941 */ /* 0x000fea0003800000 */
.L_x_202:
[----:B0-----:R-:W0:Y:S01]  /*47f0*/  LDC R2, c[0x0][0x360] ;  /* 0x0000d800ff027b82 */ /* 0x001e220000000800 */
[----:B------:R-:W5:Y:S01]  /*4800*/  LDCU UR4, c[0x0][0x39c] ;  /* 0x00007380ff0477ac */ /* 0x000f620008000800 */
[----:B0-----:R-:W-:Y:S02]  /*4810*/  IMAD R9, R2, R27, R2 ;  /* 0x0000001b02097224 */ /* 0x001fe400078e0202 */
[----:B------:R-:W-:-:S03]  /*4820*/  VIADD R27, R27, 0x1 ;  /* 0x000000011b1b7836 */ /* 0x000fc60000000000 */
[----:B-----5:R-:W-:-:S13]  /*4830*/  ISETP.GE.U32.AND P0, PT, R9, UR4, PT ;  /* 0x0000000409007c0c */ /* 0x020fda000bf06070 */
[----:B------:R-:W-:Y:S05]  /*4840*/  @!P0 BRA `(.L_x_252) ;  /* 0xffffffdc00d88947 */ /* 0x000fea000383ffff */
[----:B------:R-:W-:Y:S05]  /*4850*/  EXIT ;  /* 0x000000000000794d */ /* 0x000fea0003800000 */
.L_x_179:
[----:B------:R-:W-:Y:S01]  /*4860*/  ISETP.GE.AND P0, PT, R12, UR14, PT ;  /* 0x0000000e0c007c0c */ /* 0x000fe2000bf06270 */
[----:B------:R-:W-:-:S12]  /*4870*/  BSSY.RECONVERGENT B0, `(.L_x_253) ;  /* 0x0000018000007945 */ /* 0x000fd80003800200 */
[----:B------:R-:W-:Y:S05]  /*4880*/  @P0 BRA `(.L_x_254) ;  /* 0x0000000000440947 */ /* 0x000fea0003800000 */
[----:B------:R-:W0:Y:S01]  /*4890*/  LDC.64 R14, c[0x0][0x388] ;  /* 0x0000e200ff0e7b82 */ /* 0x000e220000000a00 */
[----:B------:R-:W-:Y:S01]  /*48a0*/  LOP3.LUT R4, RZ, R12, RZ, 0x33, !PT ;  /* 0x0000000cff047212 */ /* 0x000fe200078e33ff */
[----:B------:R-:W-:Y:S01]  /*48b0*/  UIMAD UR4, UR11, UR16, UR15 ;  /* 0x000000100b0472a4 */ /* 0x000fe2000f8e020f */
[----:B------:R-:W-:Y:S01]  /*48c0*/  FSETP.GE.AND P0, PT, R5, RZ, PT ;  /* 0x000000ff0500720b */ /* 0x000fe20003f06000 */
[----:B------:R-:W-:Y:S01]  /*48d0*/  IMAD.U32 R17, RZ, RZ, UR14 ;  /* 0x0000000eff117e24 */ /* 0x000fe2000f8e00ff */
[----:B------:R-:W-:-:S04]  /*48e0*/  IADD3 R11, PT, PT, R4, UR14, RZ ;  /* 0x0000000e040b7c10 */ /* 0x000fc8000fffe0ff */
        /* <DEDUP_REMOVED lines=11> */
.L_x_254:
[----:B------:R-:W0:Y:S01]  /*49a0*/  S2UR UR5, SR_CgaCtaId ;  /* 0x00000000000579c3 */ /* 0x000e220000008800 */
[----:B------:R-:W-:Y:S02]  /*49b0*/  UMOV UR4, 0x400 ;  /* 0x0000040000047882 */ /* 0x000fe40000000000 */
[----:B0-----:R-:W-:-:S06]  /*49c0*/  ULEA UR4, UR5, UR4, 0x18 ;  /* 0x0000000405047291 */ /* 0x001fcc000f8ec0ff */
[----:B------:R-:W-:-:S05]  /*49d0*/  LEA R4, R6, UR4, 0x2 ;  /* 0x0000000406047c11 */ /* 0x000fca000f8e10ff */
[----:B------:R1:W-:Y:S02]  /*49e0*/  STS [R4], RZ ;  /* 0x000000ff04007388 */ /* 0x0003e40000000800 */
.L_x_255:
[----:B------:R-:W-:Y:S05]  /*49f0*/  BSYNC.RECONVERGENT B0 ;  /* 0x0000000000007941 */ /* 0x000fea0003800200 */
.L_x_253:
[----:B------:R-:W-:Y:S01]  /*4a00*/  FSETP.GE.AND P0, PT, R5, RZ, PT ;  /* 0x000000ff0500720b */ /* 0x000fe20003f06000 */
[----:B------:R-:W-:-:S12]  /*4a10*/  BSSY.RECONVERGENT B0, `(.L_x_256) ;  /* 0x000009b000007945 */ /* 0x000fd80003800200 */
[----:B------:R-:W-:Y:S05]  /*4a20*/  @!P0 BRA `(.L_x_257) ;  /* 0x0000000400348947 */ /* 0x000fea0003800000 */
[----:B------:R-:W2:Y:S01]  /*4a30*/  LDCU UR4, c[0x0][0x3d8] ;  /* 0x00007b00ff0477ac */ /* 0x000ea20008000800 */
[----:B------:R-:W-:Y:S01]  /*4a40*/  VIADD R11, R12, 0x1 ;  /* 0x000000010c0b7836 */ /* 0x000fe20000000000 */
[----:B------:R-:W-:Y:S01]  /*4a50*/  I2F.F64 R14, UR14 ;  /* 0x0000000e000e7d12 */ /* 0x000fe20008201c00 */
[----:B------:R-:W-:Y:S07]  /*4a60*/  BSSY.RECONVERGENT B1, `(.L_x_258) ;  /* 0x0000026000017945 */ /* 0x000fee0003800200 */
[----:B01----:R-:W0:Y:S08]  /*4a70*/  I2F.F64.U32 R4, R11 ;  /* 0x0000000b00047312 */ /* 0x003e300000201800 */
        /* <DEDUP_REMOVED lines=36> */
.L_x_259:
[----:B------:R-:W-:Y:S05]  /*4cc0*/  BSYNC.RECONVERGENT B1 ;  /* 0x0000000000017941 */ /* 0x000fea0003800200 */
.L_x_258:
        /* <DEDUP_REMOVED lines=15> */
[----:B------:R-:W-:Y:S02]  /*4dc0*/  FSEL R31, -R7, 0.11223486810922622681, !P0 ;  /* 0x3de5db65071f7808 */ /* 0x000fe40004000100 */
[----:B------:R-:W-:-:S04]  /*4dd0*/  MOV R7, 0x3f800000 ;  /* 0x3f80000000077802 */ /* 0x000fc80000000f00 */
[----:B--2---:R-:W-:-:S08]  /*4de0*/  DFMA R12, R22, R30, R12 ;  /* 0x0000001e160c722b */ /* 0x004fd0000000000c */
[----:B------:R-:W-:-:S08]  /*4df0*/  DFMA R12, R22, R12, R14 ;  /* 0x0000000c160c722b */ /* 0x000fd0000000000e */
[C---:B---3--:R-:W-:Y:S01]  /*4e00*/  DFMA R12, R22.reuse, R12, R16 ;  /* 0x0000000c160c722b */ /* 0x048fe20000000010 */
[----:B0-----:R-:W-:Y:S07]  /*4e10*/  F2F.F64.F32 R16, UR4 ;  /* 0x0000000400107d10 */ /* 0x001fee0008201800 */
[----:B------:R-:W-:-:S08]  /*4e20*/  DFMA R12, R22, R12, R18 ;  /* 0x0000000c160c722b */ /* 0x000fd00000000012 */
[----:B----4-:R-:W-:-:S08]  /*4e30*/  DFMA R12, R22, R12, R24 ;  /* 0x0000000c160c722b */ /* 0x010fd00000000018 */
[----:B------:R-:W-:-:S08]  /*4e40*/  DFMA R12, R22, R12, R26 ;  /* 0x0000000c160c722b */ /* 0x000fd0000000001a */
[----:B------:R-:W-:Y:S02]  /*4e50*/  DFMA R4, R12, R4, R4 ;  /* 0x000000040c04722b */ /* 0x000fe40000000004 */
[----:B------:R-:W-:-:S10]  /*4e60*/  DFMA R12, R22, R12, 1 ;  /* 0x3ff00000160c742b */ /* 0x000fd4000000000c */
[----:B------:R-:W-:Y:S02]  /*4e70*/  FSEL R14, R12, R4, !P0 ;  /* 0x000000040c0e7208 */ /* 0x000fe40004000000 */
[----:B------:R-:W-:Y:S02]  /*4e80*/  FSEL R15, R13, R5, !P0 ;  /* 0x000000050d0f7208 */ /* 0x000fe40004000000 */
[----:B------:R-:W0:Y:S01]  /*4e90*/  F2F.F64.F32 R12, R0 ;  /* 0x00000000000c7310 */ /* 0x000e220000201800 */
[----:B------:R-:W-:-:S03]  /*4ea0*/  LOP3.LUT P0, RZ, R2, 0x2, RZ, 0xc0, !PT ;  /* 0x0000000202ff7812 */ /* 0x000fc6000780c0ff */
[----:B------:R-:W-:-:S10]  /*4eb0*/  DADD R4, RZ, -R14 ;  /* 0x00000000ff047229 */ /* 0x000fd4000000080e */
[----:B------:R-:W-:Y:S02]  /*4ec0*/  FSEL R4, R14, R4, !P0 ;  /* 0x000000040e047208 */ /* 0x000fe40004000000 */
[----:B------:R-:W-:-:S06]  /*4ed0*/  FSEL R5, R15, R5, !P0 ;  /* 0x000000050f057208 */ /* 0x000fcc0004000000 */
[----:B0-----:R-:W-:Y:S01]  /*4ee0*/  DFMA R12, R16, R4, R12 ;  /* 0x00000004100c722b */ /* 0x001fe2000000000c */
[----:B------:R-:W-:Y:S10]  /*4ef0*/  BRA `(.L_x_260) ;  /* 0x0000000400307947 */ /* 0x000ff40003800000 */
.L_x_257:
[----:B------:R-:W2:Y:S01]  /*4f00*/  LDCU UR4, c[0x0][0x3d8] ;  /* 0x00007b00ff0477ac */ /* 0x000ea20008000800 */
[----:B0-----:R-:W-:Y:S01]  /*4f10*/  I2F.F64.U32 R12, R12 ;  /* 0x0000000c000c7312 */ /* 0x001fe20000201800 */
[----:B------:R-:W-:Y:S07]  /*4f20*/  BSSY.RECONVERGENT B1, `(.L_x_261) ;  /* 0x0000027000017945 */ /* 0x000fee0003800200 */
[----:B-1----:R-:W0:Y:S08]  /*4f30*/  I2F.F64 R4, UR14 ;  /* 0x0000000e00047d12 */ /* 0x002e300008201c00 */
[----:B------:R-:W-:Y:S01]  /*4f40*/  F2F.F64.F32 R14, R2 ;  /* 0x00000002000e7310 */ /* 0x000fe20000201800 */
[----:B0-----:R-:W-:-:S07]  /*4f50*/  DFMA R18, R4, 0.5, -R12 ;  /* 0x3fe000000412782b */ /* 0x001fce000000080c */
[----:B--2---:R-:W0:Y:S01]  /*4f60*/  F2F.F64.F32 R16, UR4 ;  /* 0x0000000400107d10 */ /* 0x004e220008201800 */
[----:B------:R-:W-:-:S07]  /*4f70*/  DADD R18, R18, -1 ;  /* 0xbff0000012127429 */ /* 0x000fce0000000000 */
[----:B------:R-:W1:Y:S01]  /*4f80*/  F2F.F64.F32 R20, R7 ;  /* 0x0000000700147310 */ /* 0x000e620000201800 */
[----:B0-----:R-:W-:-:S07]  /*4f90*/  DFMA R18, R14, R18, R16 ;  /* 0x000000120e12722b */ /* 0x001fce0000000010 */
[----:B------:R-:W0:Y:S01]  /*4fa0*/  I2F.F64.U32 R12, UR8 ;  /* 0x00000008000c7d12 */ /* 0x000e220008201800 */
[----:B-1----:R-:W-:-:S07]  /*4fb0*/  DADD R18, R20, R18 ;  /* 0x0000000014127229 */ /* 0x002fce0000000012 */
[----:B------:R-:W1:Y:S01]  /*4fc0*/  F2F.F32.F64 R8, R18 ;  /* 0x0000001200087310 */ /* 0x000e620000301000 */
[----:B0-----:R-:W-:-:S08]  /*4fd0*/  DFMA R12, R4, 0.5, -R12 ;  /* 0x3fe00000040c782b */ /* 0x001fd0000000080c */
[----:B------:R-:W-:Y:S01]  /*4fe0*/  DFMA R12, R14, R12, R16 ;  /* 0x0000000c0e0c722b */ /* 0x000fe20000000010 */
[----:B-1----:R-:W0:Y:S07]  /*4ff0*/  F2F.F64.F32 R22, R8 ;  /* 0x0000000800167310 */ /* 0x002e2e0000201800 */
[----:B------:R-:W-:Y:S02]  /*5000*/  DADD R20, R20, R12 ;  /* 0x0000000014147229 */ /* 0x000fe4000000000c */
[----:B0-----:R-:W-:-:S08]  /*5010*/  DFMA R22, R14, 0.5, R22 ;  /* 0x3fe000000e16782b */ /* 0x001fd00000000016 */
[----:B------:R-:W-:-:S14]  /*5020*/  DSETP.NEU.AND P0, PT, |R22|, +INF , PT ;  /* 0x7ff000001600742a */ /* 0x000fdc0003f0d200 */
[----:B------:R-:W-:Y:S01]  /*5030*/  @!P0 DMUL R4, RZ, R22 ;  /* 0x00000016ff048228 */ /* 0x000fe20000000000 */
[----:B------:R-:W-:Y:S01]  /*5040*/  @!P0 IMAD.MOV.U32 R2, RZ, RZ, RZ ;  /* 0x000000ffff028224 */ /* 0x000fe200078e00ff */
        /* <DEDUP_REMOVED lines=20> */
.L_x_262:
[----:B------:R-:W-:Y:S05]  /*5190*/  BSYNC.RECONVERGENT B1 ;  /* 0x0000000000017941 */ /* 0x000fea0003800200 */
.L_x_261:
[----:B------:R-:W0:Y:S01]  /*51a0*/  LDCU.64 UR4, c[0x4][0x10] ;  /* 0x01000200ff0477ac */ /* 0x000e220008000a00 */
[----:B------:R-:W-:-:S04]  /*51b0*/  SHF.L.U32 R7, R2, 0x6, RZ ;  /* 0x0000000602077819 */ /* 0x000fc800000006ff */
[----:B------:R-:W-:-:S04]  /*51c0*/  LOP3.LUT R7, R7, 0x40, RZ, 0xc0, !PT ;  /* 0x0000004007077812 */ /* 0x000fc800078ec0ff */
[----:B0-----:R-:W-:Y:S01]  /*51d0*/  IADD3 R28, P0, PT, R7, UR4, RZ ;  /* 0x00000004071c7c10 */ /* 0x001fe2000ff1e0ff */
[----:B------:R-:W-:Y:S01]  /*51e0*/  IMAD.MOV.U32 R30, RZ, RZ, 0x20fd8164 ;  /* 0x20fd8164ff1e7424 */ /* 0x000fe200078e00ff */
[----:B------:R-:W-:Y:S01]  /*51f0*/  LOP3.LUT R7, R2, 0x1, RZ, 0xc0, !PT ;  /* 0x0000000102077812 */ /* 0x000fe200078ec0ff */
[----:B------:R-:W-:Y:S01]  /*5200*/  DMUL R22, R4, R4 ;  /* 0x0000000404167228 */ /* 0x000fe20000000000 */
[----:B------:R-:W0:Y:S01]  /*5210*/  LDCU UR4, c[0x0][0x3c8] ;  /* 0x00007900ff0477ac */ /* 0x000e220008000800 */
[----:B------:R-:W-:-:S05]  /*5220*/  IMAD.X R29, RZ, RZ, UR5, P0 ;  /* 0x00000005ff1d7e24 */ /* 0x000fca00080e06ff */
[----:B------:R-:W2:Y:S04]  /*5230*/  LDG.E.128.CONSTANT R12, desc[UR12][R28.64] ;  /* 0x0000000c1c0c7981 */ /* 0x000ea8000c1e9d00 */
[----:B------:R-:W3:Y:S04]  /*5240*/  LDG.E.128.CONSTANT R16, desc[UR12][R28.64+0x10] ;  /* 0x0000100c1c107981 */ /* 0x000ee8000c1e9d00 */
[----:B------:R-:W4:Y:S01]  /*5250*/  LDG.E.128.CONSTANT R24, desc[UR12][R28.64+0x20] ;  /* 0x0000200c1c187981 */ /* 0x000f22000c1e9d00 */
[----:B------:R-:W-:Y:S02]  /*5260*/  ISETP.NE.U32.AND P0, PT, R7, 0x1, PT ;  /* 0x000000010700780c */ /* 0x000fe40003f05070 */
[----:B------:R-:W-:-:S02]  /*5270*/  MOV R7, 0x3da8ff83 ;  /* 0x3da8ff8300077802 */ /* 0x000fc40000000f00 */
[----:B------:R-:W-:Y:S02]  /*5280*/  FSEL R30, R30, -8.06006814911005101289e+34, !P0 ;  /* 0xf9785eba1e1e7808 */ /* 0x000fe40004000000 */
[----:B------:R-:W-:Y:S01]  /*5290*/  FSEL R31, -R7, 0.11223486810922622681, !P0 ;  /* 0x3de5db65071f7808 */ /* 0x000fe20004000100 */
[----:B------:R-:W-:-:S05]  /*52a0*/  IMAD.MOV.U32 R7, RZ, RZ, -0x40800000 ;  /* 0xbf800000ff077424 */ /* 0x000fca00078e00ff */
[----:B--2---:R-:W-:-:S08]  /*52b0*/  DFMA R12, R22, R30, R12 ;  /* 0x0000001e160c722b */ /* 0x004fd0000000000c */
[C---:B------:R-:W-:Y:S01]  /*52c0*/  DFMA R12, R22.reuse, R12, R14 ;  /* 0x0000000c160c722b */ /* 0x040fe2000000000e */
[----:B0-----:R-:W-:Y:S07]  /*52d0*/  F2F.F64.F32 R14, UR4 ;  /* 0x00000004000e7d10 */ /* 0x001fee0008201800 */
[C---:B---3--:R-:W-:Y:S01]  /*52e0*/  DFMA R12, R22.reuse, R12, R16 ;  /* 0x0000000c160c722b */ /* 0x048fe20000000010 */
[----:B------:R-:W0:Y:S07]  /*52f0*/  F2F.F64.F32 R16, R0 ;  /* 0x0000000000107310 */ /* 0x000e2e0000201800 */
        /* <DEDUP_REMOVED lines=11> */
[----:B0-----:R-:W-:-:S11]  /*53b0*/  DFMA R12, R14, R12, R16 ;  /* 0x0000000c0e0c722b */ /* 0x001fd60000000010 */
.L_x_260:
[----:B------:R-:W-:Y:S05]  /*53c0*/  BSYNC.RECONVERGENT B0 ;  /* 0x0000000000007941 */ /* 0x000fea0003800200 */
.L_x_256:
        /* <DEDUP_REMOVED lines=13> */
[----:B------:R-:W-:Y:S01]  /*54a0*/  @!P0 IMAD.MOV.U32 R2, RZ, RZ, RZ ;  /* 0x000000ffff028224 */ /* 0x000fe200078e00ff */
[----:B------:R-:W-:Y:S06]  /*54b0*/  @!P0 BRA `(.L_x_264) ;  /* 0x0000000000cc8947 */ /* 0x000fec0003800000 */
[----:B------:R-:W-:Y:S01]  /*54c0*/  SHF.L.U32 R4, R21, 0x8, RZ ;  /* 0x0000000815047819 */ /* 0x000fe200000006ff */
[----:B------:R-:W-:Y:S01]  /*54d0*/  IMAD.MOV.U32 R12, RZ, RZ, RZ ;  /* 0x000000ffff0c7224 */ /* 0x000fe200078e00ff */
[----:B------:R-:W0:Y:S01]  /*54e0*/  LDCU.64 UR18, c[0x4][URZ] ;  /* 0x01000000ff1277ac */ /* 0x000e220008000a00 */
[----:B------:R-:W-:Y:S01]  /*54f0*/  IMAD.MOV.U32 R2, RZ, RZ, R1 ;  /* 0x000000ffff027224 */ /* 0x000fe200078e0001 */
[----:B------:R-:W-:Y:S01]  /*5500*/  LOP3.LUT R17, R4, 0x80000000, RZ, 0xfc, !PT ;  /* 0x8000000004117812 */ /* 0x000fe200078efcff */
[----:B------:R-:W-:Y:S01]  /*5510*/  UMOV UR5, URZ ;  /* 0x000000ff00057c82 */ /* 0x000fe20008000000 */
[----:B------:R-:W-:-:S05]  /*5520*/  UMOV UR4, URZ ;  /* 0x000000ff00047c82 */ /* 0x000fca0008000000 */
.L_x_265:
        /* <DEDUP_REMOVED lines=38> */
[----:B------:R-:W-:-:S05]  /*5790*/  LEA.HI R2, R4, R5, RZ, 0x1 ;  /* 0x0000000504027211 */ /* 0x000fca00078f08ff */
[----:B------:R-:W-:-:S05]  /*57a0*/  IMAD.MOV R4, RZ, RZ, -R2 ;  /* 0x000000ffff047224 */ /* 0x000fca00078e0a02 */
[----:B------:R-:W-:Y:S01]  /*57b0*/  @!P0 MOV R2, R4 ;  /* 0x0000000400028202 */ /* 0x000fe20000000f00 */
[----:B-1----:R-:W-:-:S10]  /*57c0*/  DMUL R16, R14, UR4 ;  /* 0x000000040e107c28 */ /* 0x002fd40008000000 */
[----:B------:R-:W1:Y:S02]  /*57d0*/  F2F.F32.F64 R16, R16 ;  /* 0x0000001000107310 */ /* 0x000e640000301000 */
[----:B01----:R-:W-:-:S07]  /*57e0*/  FSEL R4, -R16, R16, !P1 ;  /* 0x0000001010047208 */ /* 0x003fce0004800100 */
.L_x_264:
[----:B------:R-:W-:Y:S05]  /*57f0*/  BSYNC.RECONVERGENT B0 ;  /* 0x0000000000007941 */ /* 0x000fea0003800200 */
.L_x_263:
        /* <DEDUP_REMOVED lines=26> */
[----:B------:R-:W-:Y:S05]  /*59a0*/  CALL.REL.NOINC `($__internal_1_$__cuda_sm3x_div_rn_noftz_f32_slowpath) ;  /* 0x0000002800c47944 */ /* 0x000fea0003c00000 */
.L_x_267:
[----:B------:R-:W-:Y:S05]  /*59b0*/  BSYNC.RECONVERGENT B2 ;  /* 0x0000000000027941 */ /* 0x000fea0003800200 */
.L_x_266:
[C---:B------:R-:W-:Y:S01]  /*59c0*/  FMUL R4, R8.reuse, 0.63661974668502807617 ;  /* 0x3f22f98308047820 */ /* 0x040fe20000400000 */
[----:B------:R-:W-:Y:S01]  /*59d0*/  FSETP.GE.AND P0, PT, |R8|, 105615, PT ;  /* 0x47ce47800800780b */ /* 0x000fe20003f06200 */
[----:B------:R-:W-:Y:S01]  /*59e0*/  BSSY.RECONVERGENT B0, `(.L_x_268) ;  /* 0x000003b000007945 */ /* 0x000fe20003800200 */
[----:B------:R-:W-:Y:S01]  /*59f0*/  FADD R11, R3, R2 ;  /* 0x00000002030b7221 */ /* 0x000fe20000000000 */
        /* <DEDUP_REMOVED lines=10> */
[----:B------:R-:W0:Y:S01]  /*5aa0*/  LDC.64 R16, c[0x4][RZ] ;  /* 0x01000000ff107b82 */ /* 0x000e220000000a00 */
[----:B------:R-:W-:Y:S01]  /*5ab0*/  SHF.L.U32 R2, R8, 0x8, RZ ;  /* 0x0000000808027819 */ /* 0x000fe200000006ff */
[----:B------:R-:W-:Y:S01]  /*5ac0*/  IMAD.MOV.U32 R12, RZ, RZ, RZ ;  /* 0x000000ffff0c7224 */ /* 0x000fe200078e00ff */
[----:B------:R-:W-:Y:S01]  /*5ad0*/  UMOV UR4, URZ ;  /* 0x000000ff00047c82 */ /* 0x000fe20008000000 */
[----:B------:R-:W-:Y:S01]  /*5ae0*/  IMAD.MOV.U32 R18, RZ, RZ, RZ ;  /* 0x000000ffff127224 */ /* 0x000fe200078e00ff */
[----:B------:R-:W-:-:S07]  /*5af0*/  LOP3.LUT R21, R2, 0x80000000, RZ, 0xfc, !PT ;  /* 0x8000000002157812 */ /* 0x000fce00078efcff */
.L_x_270:
[----:B0-----:R-:W-:-:S06]  /*5b00*/  IMAD.WIDE.U32 R4, R18, 0x4, R16 ;  /* 0x0000000412047825 */ /* 0x001fcc00078e0010 */
[----:B------:R-:W2:Y:S01]  /*5b10*/  LDG.E.CONSTANT R4, desc[UR12][R4.64] ;  /* 0x0000000c04047981 */ /* 0x000ea2000c1e9900 */
[C---:B-1----:R-:W-:Y:S01]  /*5b20*/  LEA R2, R18.reuse, R1, 0x2 ;  /* 0x0000000112027211 */ /* 0x042fe200078e10ff */
        /* <DEDUP_REMOVED lines=31> */
[----:B------:R-:W1:Y:S01]  /*5d20*/  I2F.F64.S64 R16, R16 ;  /* 0x0000001000107312 */ /* 0x000e620000301c00 */
[----:B------:R-:W-:-:S02]  /*5d30*/  ISETP.GE.AND P1, PT, R8, RZ, PT ;  /* 0x000000ff0800720c */ /* 0x000fc40003f26270 */
[----:B------:R-:W-:-:S04]  /*5d40*/  IMAD.MOV R2, RZ, RZ, -R15 ;  /* 0x000000ffff027224 */ /* 0x000fc800078e0a0f */
[----:B------:R-:W-:Y:S01]  /*5d50*/  @!P0 IMAD.MOV.U32 R15, RZ, RZ, R2 ;  /* 0x000000ffff0f8224 */ /* 0x000fe200078e0002 */
[----:B-1----:R-:W-:-:S10]  /*5d60*/  DMUL R4, R16, UR4 ;  /* 0x0000000410047c28 */ /* 0x002fd40008000000 */
[----:B------:R-:W0:Y:S02]  /*5d70*/  F2F.F32.F64 R4, R4 ;  /* 0x0000000400047310 */ /* 0x000e240000301000 */
[----:B0-----:R-:W-:-:S07]  /*5d80*/  FSEL R12, -R4, R4, !P1 ;  /* 0x00000004040c7208 */ /* 0x001fce0004800100 */
.L_x_269:
[----:B------:R-:W-:Y:S05]  /*5d90*/  BSYNC.RECONVERGENT B0 ;  /* 0x0000000000007941 */ /* 0x000fea0003800200 */
.L_x_268:
[----:B------:R-:W-:Y:S01]  /*5da0*/  MOV R5, 0x3c190000 ;  /* 0x3c19000000057802 */ /* 0x000fe20000000f00 */
[C---:B------:R-:W-:Y:S01]  /*5db0*/  FMUL R2, R12.reuse, R12 ;  /* 0x0000000c0c027220 */ /* 0x040fe20000400000 */
[----:B------:R-:W-:Y:S01]  /*5dc0*/  FSETP.NEU.AND P0, PT, |R12|, 0.00049096695147454738617, PT ;  /* 0x3a00b43c0c00780b */ /* 0x000fe20003f0d200 */
[----:B------:R-:W-:Y:S01]  /*5dd0*/  BSSY.RECONVERGENT B2, `(.L_x_271) ;  /* 0x0000017000027945 */ /* 0x000fe20003800200 */
[----:B------:R-:W-:Y:S01]  /*5de0*/  LOP3.LUT R15, R15, 0x1, RZ, 0xc0, !PT ;  /* 0x000000010f0f7812 */ /* 0x000fe200078ec0ff */
[----:B------:R-:W-:-:S03]  /*5df0*/  FFMA R5, R2, R5, 0.003265380859375 ;  /* 0x3b56000002057423 */ /* 0x000fc60000000005 */
[----:B------:R-:W-:Y:S01]  /*5e00*/  ISETP.NE.U32.AND P1, PT, R15, 0x1, PT ;  /* 0x000000010f00780c */ /* 0x000fe20003f25070 */
        /* <DEDUP_REMOVED lines=18> */
[----:B------:R-:W-:Y:S05]  /*5f30*/  CALL.REL.NOINC `($__internal_1_$__cuda_sm3x_div_rn_noftz_f32_slowpath) ;  /* 0x0000002400607944 */ /* 0x000fea0003c00000 */
.L_x_272:
[----:B------:R-:W-:Y:S05]  /*5f40*/  BSYNC.RECONVERGENT B2 ;  /* 0x0000000000027941 */ /* 0x000fea0003800200 */
.L_x_271:
[----:B------:R-:W-:Y:S01]  /*5f50*/  FADD R13, R0, -R13 ;  /* 0x8000000d000d7221 */ /* 0x000fe20000000000 */
[----:B------:R-:W-:Y:S01]  /*5f60*/  BSSY.RECONVERGENT B2, `(.L_x_273) ;  /* 0x000000e000027945 */ /* 0x000fe20003800200 */
[----:B------:R-:W-:Y:S02]  /*5f70*/  FADD R8, R3, R2 ;  /* 0x0000000203087221 */ /* 0x000fe40000000000 */
        /* <DEDUP_REMOVED lines=12> */
.L_x_274:
[----:B------:R-:W-:Y:S05]  /*6040*/  BSYNC.RECONVERGENT B2 ;  /* 0x0000000000027941 */ /* 0x000fea0003800200 */
.L_x_273:
        /* <DEDUP_REMOVED lines=18> */
[----:B------:R0:W-:Y:S04]  /*6170*/  STS [R13], R10 ;  /* 0x0000000a0d007388 */ /* 0x0001e80000000800 */
[----:B------:R1:W-:Y:S01]  /*6180*/  STS [R15], R2 ;  /* 0x000000020f007388 */ /* 0x0003e20000000800 */
[----:B------:R-:W0:Y:S01]  /*6190*/  LDCU.64 UR18, c[0x0][0x398] ;  /* 0x00007300ff1277ac */ /* 0x000e220008000a00 */
[----:B------:R-:W2:Y:S01]  /*61a0*/  LDCU UR5, c[0x0][0x3b4] ;  /* 0x00007680ff0577ac */ /* 0x000ea20008000800 */
[----:B------:R-:W3:Y:S01]  /*61b0*/  LDCU UR17, c[0x0][0x3d0] ;  /* 0x00007a00ff1177ac */ /* 0x000ee20008000800 */
[----:B0-----:R-:W0:Y:S01]  /*61c0*/  I2F.F64 R10, UR19 ;  /* 0x00000013000a7d12 */ /* 0x001e220008201c00 */
[----:B------:R-:W-:Y:S01]  /*61d0*/  BAR.SYNC.DEFER_BLOCKING 0x0 ;  /* 0x0000000000007b1d */ /* 0x000fe20000010000 */
[----:B------:R-:W-:Y:S01]  /*61e0*/  ISETP.NE.AND P0, PT, RZ, UR18, PT ;  /* 0x00000012ff007c0c */ /* 0x000fe2000bf05270 */
[----:B------:R-:W-:-:S05]  /*61f0*/  UIADD3 UR4, UPT, UPT, -UR19, URZ, URZ ;  /* 0x000000ff13047290 */ /* 0x000fca000fffe1ff */
[----:B--2---:R-:W2:Y:S01]  /*6200*/  F2F.F64.F32 R24, UR5 ;  /* 0x0000000500187d10 */ /* 0x004ea20008201800 */
[----:B0-----:R-:W-:-:S07]  /*6210*/  DMUL R10, R10, 0.5 ;  /* 0x3fe000000a0a7828 */ /* 0x001fce0000000000 */
[----:B------:R-:W0:Y:S08]  /*6220*/  I2F.F64 R4, UR4 ;  /* 0x0000000400047d12 */ /* 0x000e300008201c00 */
[----:B---3--:R-:W3:Y:S01]  /*6230*/  F2F.F64.F32 R12, UR17 ;  /* 0x00000011000c7d10 */ /* 0x008ee20008201800 */
[----:B-12---:R-:W-:Y:S05]  /*6240*/  @!P0 EXIT ;  /* 0x000000000000894d */ /* 0x006fea0003800000 */
[----:B------:R-:W1:Y:S01]  /*6250*/  LDCU UR5, c[0x0][0x3b8] ;  /* 0x00007700ff0577ac */ /* 0x000e620008000800 */
[----:B0-----:R-:W-:Y:S02]  /*6260*/  DMUL R4, R4, 0.5 ;  /* 0x3fe0000004047828 */ /* 0x001fe40000000000 */
[C-C-:B---3--:R-:W-:Y:S01]  /*6270*/  DFMA R10, R24.reuse, R10, R12.reuse ;  /* 0x0000000a180a722b */ /* 0x148fe2000000000c */
[----:B------:R-:W0:Y:S01]  /*6280*/  LDCU UR4, c[0x0][0x3a0] ;  /* 0x00007400ff0477ac */ /* 0x000e220008000800 */
[----:B------:R-:W2:Y:S04]  /*6290*/  LDCU UR11, c[0x0][0x3d4] ;  /* 0x00007a80ff0b77ac */ /* 0x000ea80008000800 */
[----:B------:R-:W-:Y:S01]  /*62a0*/  DFMA R4, R24, R4, R12 ;  /* 0x000000041804722b */ /* 0x000fe2000000000c */
[----:B------:R3:W-:Y:S08]  /*62b0*/  F2F.F32.F64 R27, R10 ;  /* 0x0000000a001b7310 */ /* 0x0007f00000301000 */
[----:B-1----:R-:W-:Y:S01]  /*62c0*/  F2F.F64.F32 R16, UR5 ;  /* 0x0000000500107d10 */ /* 0x002fe20008201800 */
[----:B---3--:R-:W-:Y:S01]  /*62d0*/  MOV R11, RZ ;  /* 0x000000ff000b7202 */ /* 0x008fe20000000f00 */
[----:B0-----:R-:W-:-:S06]  /*62e0*/  UIADD3 UR5, UPT, UPT, -UR4, URZ, URZ ;  /* 0x000000ff04057290 */ /* 0x001fcc000fffe1ff */
[----:B------:R-:W0:Y:S01]  /*62f0*/  I2F.F64 R20, UR4 ;  /* 0x0000000400147d12 */ /* 0x000e220008201c00 */
[----:B------:R-:W1:Y:S07]  /*6300*/  LDCU UR4, c[0x0][0x3a8] ;  /* 0x00007500ff0477ac */ /* 0x000e6e0008000800 */
[----:B------:R-:W3:Y:S01]  /*6310*/  I2F.F64 R14, UR5 ;  /* 0x00000005000e7d12 */ /* 0x000ee20008201c00 */
[----:B0-----:R-:W-:-:S07]  /*6320*/  DMUL R22, R20, 0.5 ;  /* 0x3fe0000014167828 */ /* 0x001fce0000000000 */
[----:B--2---:R-:W0:Y:S01]  /*6330*/  F2F.F64.F32 R18, UR11 ;  /* 0x0000000b00127d10 */ /* 0x004e220008201800 */
[----:B---3--:R-:W-:-:S07]  /*6340*/  DMUL R14, R14, 0.5 ;  /* 0x3fe000000e0e7828 */ /* 0x008fce0000000000 */
[----:B------:R2:W-:Y:S01]  /*6350*/  F2F.F32.F64 R29, R4 ;  /* 0x00000004001d7310 */ /* 0x0005e20000301000 */
[----:B0-----:R-:W-:-:S07]  /*6360*/  DFMA R14, R16, R14, R18 ;  /* 0x0000000e100e722b */ /* 0x001fce0000000012 */
[----:B------:R-:W-:Y:S01]  /*6370*/  I2F.F64.U32 R12, UR8 ;  /* 0x00000008000c7d12 */ /* 0x000fe20008201800 */
[----:B--2---:R-:W-:Y:S01]  /*6380*/  DFMA R4, R16, R22, R18 ;  /* 0x000000161004722b */ /* 0x004fe20000000012 */
[----:B------:R-:W-:-:S06]  /*6390*/  IMAD.MOV.U32 R17, RZ, RZ, RZ ;  /* 0x000000ffff117224 */ /* 0x000fcc00078e00ff */
[----:B-1----:R-:W0:Y:S08]  /*63a0*/  I2F.F64 R20, UR4 ;  /* 0x0000000400147d12 */ /* 0x002e300008201c00 */
[----:B------:R1:W2:Y:S01]  /*63b0*/  F2F.F32.F64 R9, R4 ;  /* 0x0000000400097310 */ /* 0x0002a20000301000 */
[----:B0-----:R-:W-:-:S07]  /*63c0*/  DFMA R20, R20, 0.5, -R12 ;  /* 0x3fe000001414782b */ /* 0x001fce000000080c */
[----:B------:R1:W0:Y:S01]  /*63d0*/  F2F.F32.F64 R10, R14 ;  /* 0x0000000e000a7310 */ /* 0x0002220000301000 */
[C---:B------:R-:W-:Y:S01]  /*63e0*/  FMUL R12, R0.reuse, R27 ;  /* 0x0000001b000c7220 */ /* 0x040fe20000400000 */
[----:B------:R-:W-:-:S06]  /*63f0*/  FMUL R13, R0, R29 ;  /* 0x0000001d000d7220 */ /* 0x000fcc0000400000 */
[----:B--2---:R1:W3:Y:S02]  /*6400*/  F2F.F64.F32 R22, R29 ;  /* 0x0000001d00167310 */ /* 0x0042e40000201800 */
.L_x_324:
        /* <DEDUP_REMOVED lines=11> */
[----:B----4-:R-:W-:-:S07]  /*64c0*/  DFMA R4, R16, -0.5, R4 ;  /* 0xbfe000001004782b */ /* 0x010fce0000000004 */
[----:B--2---:R-:W1:Y:S01]  /*64d0*/  F2F.F64.F32 R16, UR5 ;  /* 0x0000000500107d10 */ /* 0x004e620008201800 */
[----:B------:R-:W-:-:S08]  /*64e0*/  DADD R4, R4, 0.5 ;  /* 0x3fe0000004047429 */ /* 0x000fd00000000000 */
        /* <DEDUP_REMOVED lines=17> */
.L_x_278:
[----:B------:R-:W-:Y:S05]  /*6600*/  BSYNC.RECONVERGENT B3 ;  /* 0x0000000000037941 */ /* 0x000fea0003800200 */
.L_x_277:
        /* <DEDUP_REMOVED lines=15> */
.L_x_280:
[----:B------:R-:W-:Y:S05]  /*6700*/  BSYNC.RECONVERGENT B3 ;  /* 0x0000000000037941 */ /* 0x000fea0003800200 */
.L_x_279:
        /* <DEDUP_REMOVED lines=15> */
.L_x_282:
[----:B------:R-:W-:Y:S05]  /*6800*/  BSYNC.RECONVERGENT B3 ;  /* 0x0000000000037941 */ /* 0x000fea0003800200 */
.L_x_281:
        /* <DEDUP_REMOVED lines=17> */
.L_x_284:
[----:B------:R-:W-:Y:S05]  /*6920*/  BSYNC.RECONVERGENT B3 ;  /* 0x0000000000037941 */ /* 0x000fea0003800200 */
.L_x_283:
        /* <DEDUP_REMOVED lines=15> */
[----:B---3--:R-:W-:Y:S05]  /*6a20*/  CALL.REL.NOINC `($__internal_1_$__cuda_sm3x_div_rn_noftz_f32_slowpath) ;  /* 0x0000001800a47944 */ /* 0x008fea0003c00000 */
[----:B------:R-:W-:-:S07]  /*6a30*/  IMAD.MOV.U32 R17, RZ, RZ, R2 ;  /* 0x000000ffff117224 */ /* 0x000fce00078e0002 */
.L_x_286:
[----:B------:R-:W-:Y:S05]  /*6a40*/  BSYNC.RECONVERGENT B3 ;  /* 0x0000000000037941 */ /* 0x000fea0003800200 */
.L_x_285:
        /* <DEDUP_REMOVED lines=27> */
.L_x_289:
[----:B------:R0:W2:Y:S01]  /*6c00*/  LDG.E.CONSTANT R26, desc[UR12][R4.64] ;  /* 0x0000000c041a7981 */ /* 0x0000a2000c1e9900 */
[----:B------:R-:W-:-:S04]  /*6c10*/  IADD3 R29, PT, PT, R29, 0x1, RZ ;  /* 0x000000011d1d7810 */ /* 0x000fc80007ffe0ff */
[----:B------:R-:W-:Y:S02]  /*6c20*/  ISETP.NE.AND P0, PT, R29, 0x6, PT ;  /* 0x000000061d00780c */ /* 0x000fe40003f05270 */
[----:B0-----:R-:W-:-:S05]  /*6c30*/  IADD3 R4, P2, PT, R4, 0x4, RZ ;  /* 0x0000000404047810 */ /* 0x001fca0007f5e0ff */
        /* <DEDUP_REMOVED lines=8> */
.L_x_288:
        /* <DEDUP_REMOVED lines=12> */
[----:B------:R-:W-:Y:S01]  /*6d80*/  UMOV UR5, 0x3bf921fb ;  /* 0x3bf921fb00057882 */ /* 0x000fe20000000000 */
[----:B------:R-:W-:-:S02]  /*6d90*/  ISETP.GE.AND P1, PT, R30, RZ, PT ;  /* 0x000000ff1e00720c */ /* 0x000fc40003f26270 */
[-C--:B--2---:R-:W-:Y:S02]  /*6da0*/  @P0 SHF.L.W.U32.HI R2, R5, R26.reuse, R2 ;  /* 0x0000001a05020219 */ /* 0x084fe40000010e02 */
[----:B----4-:R-:W-:-:S04]  /*6db0*/  @P0 SHF.L.W.U32.HI R5, R4, R26, R5 ;  /* 0x0000001a04050219 */ /* 0x010fc80000010e05 */
[C-C-:B------:R-:W-:Y:S01]  /*6dc0*/  SHF.L.W.U32.HI R27, R5.reuse, 0x2, R2.reuse ;  /* 0x00000002051b7819 */ /* 0x140fe20000010e02 */
[----:B------:R-:W-:Y:S01]  /*6dd0*/  IMAD.SHL.U32 R5, R5, 0x4, RZ ;  /* 0x0000000405057824 */ /* 0x000fe200078e00ff */
[----:B------:R-:W-:Y:S02]  /*6de0*/  SHF.R.U32.HI R2, RZ, 0x1e, R2 ;  /* 0x0000001eff027819 */ /* 0x000fe40000011602 */
[----:B------:R-:W-:Y:S02]  /*6df0*/  SHF.R.S32.HI R26, RZ, 0x1f, R27 ;  /* 0x0000001fff1a7819 */ /* 0x000fe4000001141b */
[----:B------:R-:W-:Y:S02]  /*6e00*/  LOP3.LUT R30, R27, R30, RZ, 0x3c, !PT ;  /* 0x0000001e1b1e7212 */ /* 0x000fe400078e3cff */
[C---:B------:R-:W-:Y:S02]  /*6e10*/  LOP3.LUT R4, R26.reuse, R5, RZ, 0x3c, !PT ;  /* 0x000000051a047212 */ /* 0x040fe400078e3cff */
[----:B------:R-:W-:-:S02]  /*6e20*/  LOP3.LUT R5, R26, R27, RZ, 0x3c, !PT ;  /* 0x0000001b1a057212 */ /* 0x000fc400078e3cff */
[----:B------:R-:W-:Y:S02]  /*6e30*/  LEA.HI R27, R27, R2, RZ, 0x1 ;  /* 0x000000021b1b7211 */ /* 0x000fe400078f08ff */
[----:B------:R-:W-:Y:S02]  /*6e40*/  ISETP.GE.AND P0, PT, R30, RZ, PT ;  /* 0x000000ff1e00720c */ /* 0x000fe40003f06270 */
[----:B------:R-:W1:Y:S01]  /*6e50*/  I2F.F64.S64 R4, R4 ;  /* 0x0000000400047312 */ /* 0x000e620000301c00 */
[----:B------:R-:W-:-:S05]  /*6e60*/  IADD3 R2, PT, PT, -R27, RZ, RZ ;  /* 0x000000ff1b027210 */ /* 0x000fca0007ffe1ff */
[----:B------:R-:W-:Y:S01]  /*6e70*/  @!P1 IMAD.MOV.U32 R27, RZ, RZ, R2 ;  /* 0x000000ffff1b9224 */ /* 0x000fe200078e0002 */
[----:B-1----:R-:W-:-:S10]  /*6e80*/  DMUL R32, R4, UR4 ;  /* 0x0000000404207c28 */ /* 0x002fd40008000000 */
[----:B------:R-:W0:Y:S02]  /*6e90*/  F2F.F32.F64 R32, R32 ;  /* 0x0000002000207310 */ /* 0x000e240000301000 */
[----:B0-----:R-:W-:-:S07]  /*6ea0*/  FSEL R19, -R32, R32, !P0 ;  /* 0x0000002020137208 */ /* 0x001fce0004000100 */
.L_x_287:
[----:B------:R-:W0:Y:S01]  /*6eb0*/  MUFU.RCP R5, R0 ;  /* 0x0000000000057308 */ /* 0x000e220000001000 */
[----:B------:R-:W-:Y:S01]  /*6ec0*/  FADD R2, R3, -R28 ;  /* 0x8000001c03027221 */ /* 0x000fe20000000000 */
        /* <DEDUP_REMOVED lines=12> */
.L_x_291:
[----:B------:R-:W-:Y:S05]  /*6f90*/  BSYNC.RECONVERGENT B3 ;  /* 0x0000000000037941 */ /* 0x000fea0003800200 */
.L_x_290:
[----:B------:R-:W-:Y:S02]  /*6fa0*/  IMAD.MOV.U32 R5, RZ, RZ, 0x3c190000 ;  /* 0x3c190000ff057424 */ /* 0x000fe400078e00ff */
[C---:B------:R-:W-:Y:S01]  /*6fb0*/  FMUL R2, R19.reuse, R19 ;  /* 0x0000001313027220 */ /* 0x040fe20000400000 */
[----:B------:R-:W-:Y:S01]  /*6fc0*/  FSETP.NEU.AND P0, PT, |R19|, 0.00049096695147454738617, PT ;  /* 0x3a00b43c1300780b */ /* 0x000fe20003f0d200 */
[----:B------:R-:W-:Y:S01]  /*6fd0*/  UMOV UR4, 0x3f800000 ;  /* 0x3f80000000047882 */ /* 0x000fe20000000000 */
[----:B------:R-:W-:Y:S01]  /*6fe0*/  LOP3.LUT R27, R27, 0x1, RZ, 0xc0, !PT ;  /* 0x000000011b1b7812 */ /* 0x000fe200078ec0ff */
[C---:B------:R-:W-:Y:S01]  /*6ff0*/  FFMA R5, R2.reuse, R5, 0.003265380859375 ;  /* 0x3b56000002057423 */ /* 0x040fe20000000005 */
[----:B------:R-:W-:Y:S01]  /*7000*/  IMAD.U32 R30, RZ, RZ, UR4 ;  /* 0x00000004ff1e7e24 */ /* 0x000fe2000f8e00ff */
[----:B------:R-:W-:Y:S01]  /*7010*/  BSSY.RECONVERGENT B3, `(.L_x_292) ;  /* 0x0000015000037945 */ /* 0x000fe20003800200 */
        /* <DEDUP_REMOVED lines=20> */
.L_x_293:
[----:B------:R-:W-:Y:S05]  /*7160*/  BSYNC.RECONVERGENT B3 ;  /* 0x0000000000037941 */ /* 0x000fea0003800200 */
.L_x_292:
        /* <DEDUP_REMOVED lines=15> */
.L_x_295:
[----:B------:R-:W-:Y:S05]  /*7260*/  BSYNC.RECONVERGENT B3 ;  /* 0x0000000000037941 */ /* 0x000fea0003800200 */
.L_x_294:
        /* <DEDUP_REMOVED lines=34> */
[----:B---3--:R-:W-:Y:S05]  /*7490*/  CALL.REL.NOINC `($__internal_1_$__cuda_sm3x_div_rn_noftz_f32_slowpath) ;  /* 0x0000001000087944 */ /* 0x008fea0003c00000 */
.L_x_297:
[----:B------:R-:W-:Y:S05]  /*74a0*/  BSYNC.RECONVERGENT B3 ;  /* 0x0000000000037941 */ /* 0x000fea0003800200 */
.L_x_296:
        /* <DEDUP_REMOVED lines=26> */
.L_x_301:
[----:B------:R-:W-:Y:S05]  /*7650*/  BSYNC.RECONVERGENT B4 ;  /* 0x0000000000047941 */ /* 0x000fea0003800200 */
.L_x_300:
[----:B------:R0:W1:Y:S01]  /*7660*/  F2I.FLOOR.NTZ R26, R4 ;  /* 0x00000004001a7305 */ /* 0x0000620000207100 */
[----:B------:R-:W-:-:S07]  /*7670*/  HFMA2 R19, -RZ, RZ, 0, 0 ;  /* 0x00000000ff137431 */ /* 0x000fce00000001ff */
.L_x_299:
[----:B------:R-:W-:Y:S05]  /*7680*/  BSYNC.RECONVERGENT B3 ;  /* 0x0000000000037941 */ /* 0x000fea0003800200 */
.L_x_298:
[----:B------:R-:W-:Y:S01]  /*7690*/  ISETP.GE.AND P0, PT, R19, UR10, PT ;  /* 0x0000000a13007c0c */ /* 0x000fe2000bf06270 */
[----:B------:R-:W2:-:S12]  /*76a0*/  LDCU UR4, c[0x0][0x39c] ;  /* 0x00007380ff0477ac */ /* 0x000e980008000800 */
[----:B------:R-:W4:Y:S01]  /*76b0*/  @!P0 S2R R5, SR_CgaCtaId ;  /* 0x0000000000058919 */ /* 0x000f220000008800 */
[----:B------:R-:W-:-:S05]  /*76c0*/  @!P0 MOV R2, 0x400 ;  /* 0x0000040000028802 */ /* 0x000fca0000000f00 */
[----:B------:R-:W-:-:S05]  /*76d0*/  @!P0 VIADD R2, R2, 0xc00 ;  /* 0x00000c0002028836 */ /* 0x000fca0000000000 */
[----:B----4-:R-:W-:-:S05]  /*76e0*/  @!P0 LEA R2, R5, R2, 0x18 ;  /* 0x0000000205028211 */ /* 0x010fca00078ec0ff */
[----:B0-----:R-:W-:Y:S01]  /*76f0*/  @!P0 IMAD R4, R19, 0x4, R2 ;  /* 0x0000000413048824 */ /* 0x001fe200078e0202 */
[----:B-1----:R-:W-:-:S04]  /*7700*/  IADD3 R2, PT, PT, R26, 0x1, RZ ;  /* 0x000000011a027810 */ /* 0x002fc80007ffe0ff */
[----:B------:R1:W4:Y:S01]  /*7710*/  @!P0 LDS R8, [R4+0x4] ;  /* 0x0000040004088984 */ /* 0x0003220000000800 */
[----:B--2---:R-:W-:Y:S02]  /*7720*/  ISETP.GE.OR P0, PT, R26, UR4, P0 ;  /* 0x000000041a007c0c */ /* 0x004fe40008706670 */
[----:B------:R-:W-:-:S05]  /*7730*/  I2FP.F32.S32 R5, R2 ;  /* 0x0000000200057245 */ /* 0x000fca0000201400 */
[----:B------:R-:W-:-:S06]  /*7740*/  FFMA R29, R5, R16, R28 ;  /* 0x00000010051d7223 */ /* 0x000fcc000000001c */
[----:B-1----:R-:W-:Y:S05]  /*7750*/  @P0 BRA `(.L_x_276) ;  /* 0x0000000c00380947 */ /* 0x002fea0003800000 */
[----:B------:R-:W0:Y:S01]  /*7760*/  I2F.F64 R4, R26 ;  /* 0x0000001a00047312 */ /* 0x000e220000201c00 */
[----:B------:R-:W-:Y:S01]  /*7770*/  FMUL R30, R31, R31 ;  /* 0x0000001f1f1e7220 */ /* 0x000fe20000400000 */
[----:B0-----:R-:W-:-:S08]  /*7780*/  DADD R4, R4, 0.5 ;  /* 0x3fe0000004047429 */ /* 0x001fd00000000000 */
[----:B---3--:R-:W-:-:S06]  /*7790*/  DFMA R4, R24, R4, R22 ;  /* 0x000000041804722b */ /* 0x008fcc0000000016 */
[----:B------:R0:W1:Y:S05]  /*77a0*/  F2F.F32.F64 R28, R4 ;  /* 0x00000004001c7310 */ /* 0x00006a0000301000 */
.L_x_323:
        /* <DEDUP_REMOVED lines=11> */
[----:B01----:R-:W-:-:S04]  /*7860*/  LEA R4, R19, UR4, 0x2 ;  /* 0x0000000413047c11 */ /* 0x003fc8000f8e10ff */
        /* <DEDUP_REMOVED lines=20> */
.L_x_305:
[----:B------:R-:W-:Y:S05]  /*79b0*/  BSYNC.RECONVERGENT B4 ;  /* 0x0000000000047941 */ /* 0x000fea0003800200 */
.L_x_304:
[----:B------:R-:W0:Y:S02]  /*79c0*/  F2I.FLOOR.NTZ R34, R34 ;  /* 0x0000002200227305 */ /* 0x000e240000207100 */
.L_x_303:
[----:B------:R-:W-:Y:S05]  /*79d0*/  BSYNC.RECONVERGENT B3 ;  /* 0x0000000000037941 */ /* 0x000fea0003800200 */
.L_x_302:
        /* <DEDUP_REMOVED lines=18> */
.L_x_309:
[----:B------:R-:W-:Y:S05]  /*7b00*/  BSYNC.RECONVERGENT B4 ;  /* 0x0000000000047941 */ /* 0x000fea0003800200 */
.L_x_308:
        /* <DEDUP_REMOVED lines=15> */
.L_x_311:
[----:B------:R-:W-:Y:S05]  /*7c00*/  BSYNC.RECONVERGENT B4 ;  /* 0x0000000000047941 */ /* 0x000fea0003800200 */
.L_x_310:
        /* <DEDUP_REMOVED lines=8> */
[----:B------:R-:W-:Y:S02]  /*7c90*/  LOP3.LUT R39, RZ, R26, RZ, 0x33, !PT ;  /* 0x0000001aff277212 */ /* 0x000fe400078e33ff */
[----:B------:R-:W-:Y:S02]  /*7ca0*/  SHF.R.S32.HI R37, RZ, 0x1f, R14 ;  /* 0x0000001fff257819 */ /* 0x000fe4000001140e */
[----:B------:R-:W-:Y:S01]  /*7cb0*/  I2FP.F32.S32 R4, R4 ;  /* 0x0000000400047245 */ /* 0x000fe20000201400 */
[----:B------:R-:W1:Y:S04]  /*7cc0*/  LDC R36, c[0x0][0x39c] ;  /* 0x0000e700ff247b82 */ /* 0x000e680000000800 */
[----:B------:R-:W-:Y:S01]  /*7cd0*/  FFMA R40, R4, R17, R15 ;  /* 0x0000001104287223 */ /* 0x000fe2000000000f */
[----:B0-----:R-:W-:-:S06]  /*7ce0*/  ULEA UR4, UR5, UR4, 0x18 ;  /* 0x0000000405047291 */ /* 0x001fcc000f8ec0ff */
[----:B------:R-:W-:Y:S01]  /*7cf0*/  LEA R33, R19, UR4, 0x2 ;  /* 0x0000000413217c11 */ /* 0x000fe2000f8e10ff */
[----:B-1----:R-:W-:-:S05]  /*7d00*/  IMAD.IADD R39, R39, 0x1, R36 ;  /* 0x0000000127277824 */ /* 0x002fca00078e0224 */
[----:B------:R-:W0:Y:S02]  /*7d10*/  LDS R33, [R33] ;  /* 0x0000000021217984 */ /* 0x000e240000000800 */
.L_x_314:
[----:B------:R-:W-:Y:S05]  /*7d20*/  YIELD ;  /* 0x0000000000007946 */ /* 0x000fea0003800000 */
[----:B-1----:R-:W1:Y:S01]  /*7d30*/  LDCU UR4, c[0x0][0x398] ;  /* 0x00007300ff0477ac */ /* 0x002e620008000800 */
[----:B------:R-:W-:Y:S01]  /*7d40*/  IMAD R4, R27, UR9, R34 ;  /* 0x000000091b047c24 */ /* 0x000fe2000f8e0222 */
[----:B------:R-:W-:Y:S01]  /*7d50*/  FSETP.GT.AND P0, PT, R40, R35, PT ;  /* 0x000000232800720b */ /* 0x000fe20003f04000 */
[----:B------:R-:W2:Y:S02]  /*7d60*/  LDCU.64 UR14, c[0x0][0x380] ;  /* 0x00007000ff0e77ac */ /* 0x000ea40008000a00 */
[----:B------:R-:W-:Y:S01]  /*7d70*/  IMAD R4, R4, R36, R39 ;  /* 0x0000002404047224 */ /* 0x000fe200078e0227 */
[----:B------:R-:W-:-:S02]  /*7d80*/  FSEL R38, R35, R40, P0 ;  /* 0x0000002823267208 */ /* 0x000fc40000000000 */
[----:B------:R-:W-:-:S03]  /*7d90*/  IADD3 R34, PT, PT, R34, 0x1, RZ ;  /* 0x0000000122227810 */ /* 0x000fc60007ffe0ff */
[----:B------:R-:W-:Y:S01]  /*7da0*/  FADD R5, R38, -R32 ;  /* 0x8000002026057221 */ /* 0x000fe20000000000 */
[----:B-1----:R-:W-:-:S03]  /*7db0*/  IMAD R4, R4, UR4, RZ ;  /* 0x0000000404047c24 */ /* 0x002fc6000f8e02ff */
[----:B------:R-:W-:Y:S02]  /*7dc0*/  FMUL R32, R5, R2 ;  /* 0x0000000205207220 */ /* 0x000fe40000400000 */
        /* <DEDUP_REMOVED lines=9> */
[----:B------:R-:W-:-:S08]  /*7e60*/  IMAD.MOV.U32 R32, RZ, RZ, R38 ;  /* 0x000000ffff207224 */ /* 0x000fd000078e0026 */
[----:B------:R-:W-:Y:S05]  /*7e70*/  @!P0 BRA P1, `(.L_x_314) ;  /* 0xfffffffc00a88947 */ /* 0x000fea000083ffff */
.L_x_313:
[----:B------:R-:W-:Y:S05]  /*7e80*/  BSYNC B0 ;  /* 0x0000000000007941 */ /* 0x000fea0003800000 */
.L_x_312:
[----:B------:R-:W0:Y:S01]  /*7e90*/  LDCU UR4, c[0x0][0x3b4] ;  /* 0x00007680ff0477ac */ /* 0x000e220008000800 */
[----:B------:R-:W-:Y:S01]  /*7ea0*/  FADD R29, R29, R16 ;  /* 0x000000101d1d7221 */ /* 0x000fe20000000000 */
[----:B------:R-:W-:Y:S01]  /*7eb0*/  IMAD.MOV.U32 R27, RZ, RZ, R31 ;  /* 0x000000ffff1b7224 */ /* 0x000fe200078e001f */
[----:B------:R-:W-:Y:S01]  /*7ec0*/  IADD3 R26, PT, PT, R26, 0x1, RZ ;  /* 0x000000011a1a7810 */ /* 0x000fe20007ffe0ff */
[----:B0-----:R-:W-:Y:S01]  /*7ed0*/  FADD R28, R28, UR4 ;  /* 0x000000041c1c7e21 */ /* 0x001fe20008000000 */
[----:B------:R-:W-:Y:S06]  /*7ee0*/  BRA `(.L_x_315) ;  /* 0x0000000400407947 */ /* 0x000fec0003800000 */
.L_x_307:
        /* <DEDUP_REMOVED lines=11> */
[----:B------:R-:W-:Y:S01]  /*7fa0*/  IMAD.MOV.U32 R5, RZ, RZ, R31 ;  /* 0x000000ffff057224 */ /* 0x000fe200078e001f */
[----:B------:R-:W-:-:S07]  /*7fb0*/  MOV R4, 0x7fd0 ;  /* 0x00007fd000047802 */ /* 0x000fce0000000f00 */
[----:B01----:R-:W-:Y:S05]  /*7fc0*/  CALL.REL.NOINC `($__internal_1_$__cuda_sm3x_div_rn_noftz_f32_slowpath) ;  /* 0x00000004003c7944 */ /* 0x003fea0003c00000 */
[----:B------:R-:W-:-:S07]  /*7fd0*/  IMAD.MOV.U32 R5, RZ, RZ, R2 ;  /* 0x000000ffff057224 */ /* 0x000fce00078e0002 */
.L_x_317:
[----:B------:R-:W-:Y:S05]  /*7fe0*/  BSYNC.RECONVERGENT B4 ;  /* 0x0000000000047941 */ /* 0x000fea0003800200 */
.L_x_316:
        /* <DEDUP_REMOVED lines=14> */
[----:B0-----:R-:W-:Y:S05]  /*80d0*/  CALL.REL.NOINC `($__internal_1_$__cuda_sm3x_div_rn_noftz_f32_slowpath) ;  /* 0x0000000000f87944 */ /* 0x001fea0003c00000 */
.L_x_319:
[----:B------:R-:W-:Y:S05]  /*80e0*/  BSYNC.RECONVERGENT B4 ;  /* 0x0000000000047941 */ /* 0x000fea0003800200 */
.L_x_318:
[----:B------:R-:W0:Y:S01]  /*80f0*/  LDC R31, c[0x0][0x3a0] ;  /* 0x0000e800ff1f7b82 */ /* 0x000e220000000800 */
[----:B------:R-:W-:Y:S01]  /*8100*/  BSSY.RECONVERGENT B0, `(.L_x_320) ;  /* 0x0000025000007945 */ /* 0x000fe20003800200 */
        /* <DEDUP_REMOVED lines=12> */
[----:B------:R-:W-:Y:S02]  /*81d0*/  LEA R36, R19, UR4, 0x2 ;  /* 0x0000000413247c11 */ /* 0x000fe4000f8e10ff */
[----:B-1----:R-:W-:-:S04]  /*81e0*/  IADD3 R27, PT, PT, R27, R38, RZ ;  /* 0x000000261b1b7210 */ /* 0x002fc80007ffe0ff */
[----:B------:R-:W0:Y:S03]  /*81f0*/  LDS R36, [R36] ;  /* 0x0000000024247984 */ /* 0x000e260000000800 */
.L_x_322:
[----:B-1----:R-:W1:Y:S01]  /*8200*/  LDCU UR4, c[0x0][0x398] ;  /* 0x00007300ff0477ac */ /* 0x002e620008000800 */
[----:B------:R-:W-:Y:S01]  /*8210*/  IMAD R4, R31, UR9, R34 ;  /* 0x000000091f047c24 */ /* 0x000fe2000f8e0222 */
[----:B------:R-:W-:Y:S01]  /*8220*/  FSETP.GT.AND P0, PT, R42, R35, PT ;  /* 0x000000232a00720b */ /* 0x000fe20003f04000 */
[----:B------:R-:W2:Y:S02]  /*8230*/  LDCU.64 UR14, c[0x0][0x380] ;  /* 0x00007000ff0e77ac */ /* 0x000ea40008000a00 */
[----:B------:R-:W-:Y:S01]  /*8240*/  IMAD R4, R4, R38, R27 ;  /* 0x0000002604047224 */ /* 0x000fe200078e021b */
[----:B------:R-:W-:Y:S01]  /*8250*/  FSEL R40, R35, R42, P0 ;  /* 0x0000002a23287208 */ /* 0x000fe20000000000 */
[----:B------:R-:W-:-:S04]  /*8260*/  VIADD R34, R34, 0x1 ;  /* 0x0000000122227836 */ /* 0x000fc80000000000 */
[----:B------:R-:W-:Y:S01]  /*8270*/  FADD R5, R40, -R32 ;  /* 0x8000002028057221 */ /* 0x000fe20000000000 */
[----:B-1----:R-:W-:-:S03]  /*8280*/  IMAD R4, R4, UR4, RZ ;  /* 0x0000000404047c24 */ /* 0x002fc6000f8e02ff */
[----:B------:R-:W-:Y:S02]  /*8290*/  FMUL R39, R5, R2 ;  /* 0x0000000205277220 */ /* 0x000fe40000400000 */
[----:B------:R-:W-:Y:S02]  /*82a0*/  IADD3 R41, P0, PT, R14, R4, RZ ;  /* 0x000000040e297210 */ /* 0x000fe40007f1e0ff */
[----:B0-----:R-:W-:Y:S02]  /*82b0*/  FMUL R39, R39, R36 ;  /* 0x0000002427277220 */ /* 0x001fe40000400000 */
[----:B------:R-:W-:Y:S02]  /*82c0*/  LEA.HI.X.SX32 R32, R4, R37, 0x1, P0 ;  /* 0x0000002504207211 */ /* 0x000fe400000f0eff */
[----:B--2---:R-:W-:Y:S02]  /*82d0*/  LEA R4, P0, R41, UR14, 0x2 ;  /* 0x0000000e29047c11 */ /* 0x004fe4000f8010ff */
[----:B------:R-:W-:-:S02]  /*82e0*/  FSETP.LT.AND P1, PT, R40, R35, PT ;  /* 0x000000232800720b */ /* 0x000fc40003f21000 */
[----:B------:R-:W-:Y:S02]  /*82f0*/  LEA.HI.X R5, R41, UR15, R32, 0x2, P0 ;  /* 0x0000000f29057c11 */ /* 0x000fe400080f1420 */
[----:B------:R-:W-:-:S03]  /*8300*/  ISETP.GE.AND P0, PT, R34, R31, PT ;  /* 0x0000001f2200720c */ /* 0x000fc60003f06270 */
[----:B------:R1:W-:Y:S01]  /*8310*/  REDG.E.ADD.F32.FTZ.RN.STRONG.GPU desc[UR12][R4.64], R39 ;  /* 0x00000027040079a6 */ /* 0x0003e2000c12f30c */
[----:B------:R-:W-:Y:S01]  /*8320*/  FADD R42, R40, R17 ;  /* 0x00000011282a7221 */ /* 0x000fe20000000000 */
[----:B------:R-:W-:-:S08]  /*8330*/  IMAD.MOV.U32 R32, RZ, RZ, R40 ;  /* 0x000000ffff207224 */ /* 0x000fd000078e0028 */
[----:B------:R-:W-:Y:S05]  /*8340*/  @!P0 BRA P1, `(.L_x_322) ;  /* 0xfffffffc00ac8947 */ /* 0x000fea000083ffff */
.L_x_321:
[----:B------:R-:W-:Y:S05]  /*8350*/  BSYNC.RECONVERGENT B0 ;  /* 0x0000000000007941 */ /* 0x000fea0003800200 */
.L_x_320:
[----:B------:R-:W-:Y:S02]  /*8360*/  IADD3 R19, PT, PT, R19, 0x1, RZ ;  /* 0x0000000113137810 */ /* 0x000fe40007ffe0ff */
[----:B------:R-:W-:Y:S02]  /*8370*/  MOV R27, R8 ;  /* 0x00000008001b7202 */ /* 0x000fe40000000f00 */
[----:B------:R-:W-:-:S13]  /*8380*/  ISETP.GE.AND P0, PT, R19, UR10, PT ;  /* 0x0000000a13007c0c */ /* 0x000fda000bf06270 */
[----:B-1----:R-:W0:Y:S01]  /*8390*/  @!P0 S2R R5, SR_CgaCtaId ;  /* 0x0000000000058919 */ /* 0x002e220000008800 */
[----:B------:R-:W-:-:S05]  /*83a0*/  @!P0 MOV R2, 0x400 ;  /* 0x0000040000028802 */ /* 0x000fca0000000f00 */
[----:B------:R-:W-:-:S05]  /*83b0*/  @!P0 VIADD R2, R2, 0xc00 ;  /* 0x00000c0002028836 */ /* 0x000fca0000000000 */
[----:B0-----:R-:W-:-:S05]  /*83c0*/  @!P0 LEA R2, R5, R2, 0x18 ;  /* 0x0000000205028211 */ /* 0x001fca00078ec0ff */
[----:B------:R-:W-:-:S05]  /*83d0*/  @!P0 IMAD R2, R33, 0x4, R2 ;  /* 0x0000000421028824 */ /* 0x000fca00078e0202 */
[----:B------:R0:W2:Y:S02]  /*83e0*/  @!P0 LDS R8, [R2+0x8] ;  /* 0x0000080002088984 */ /* 0x0000a40000000800 */
.L_x_315:
[----:B------:R-:W-:Y:S05]  /*83f0*/  BSYNC B3 ;  /* 0x0000000000037941 */ /* 0x000fea0003800000 */
.L_x_306:
[----:B------:R-:W3:Y:S01]  /*8400*/  LDCU UR4, c[0x0][0x39c] ;  /* 0x00007380ff0477ac */ /* 0x000ee20008000800 */
[----:B------:R-:W-:Y:S02]  /*8410*/  ISETP.GE.AND P0, PT, R19, UR10, PT ;  /* 0x0000000a13007c0c */ /* 0x000fe4000bf06270 */
[----:B---3--:R-:W-:-:S13]  /*8420*/  ISETP.LT.AND P1, PT, R26, UR4, PT ;  /* 0x000000041a007c0c */ /* 0x008fda000bf21270 */
[----:B------:R-:W-:Y:S05]  /*8430*/  @!P0 BRA P1, `(.L_x_323) ;  /* 0xfffffff000dc8947 */ /* 0x000fea000083ffff */
.L_x_276:
[----:B------:R-:W-:Y:S05]  /*8440*/  BSYNC B2 ;  /* 0x0000000000027941 */ /* 0x000fea0003800000 */
.L_x_275:
[----:B0-----:R-:W0:Y:S01]  /*8450*/  LDC R2, c[0x0][0x360] ;  /* 0x0000d800ff027b82 */ /* 0x001e220000000800 */
[----:B------:R-:W5:Y:S01]  /*8460*/  LDCU UR4, c[0x0][0x398] ;  /* 0x00007300ff0477ac */ /* 0x000f620008000800 */
[----:B0-----:R-:W-:Y:S02]  /*8470*/  IMAD R17, R2, R11, R2 ;  /* 0x0000000b02117224 */ /* 0x001fe400078e0202 */
[----:B------:R-:W-:-:S03]  /*8480*/  VIADD R11, R11, 0x1 ;  /* 0x000000010b0b7836 */ /* 0x000fc60000000000 */
[----:B-----5:R-:W-:-:S13]  /*8490*/  ISETP.GE.U32.AND P0, PT, R17, UR4, PT ;  /* 0x0000000411007c0c */ /* 0x020fda000bf06070 */
[----:B------:R-:W-:Y:S05]  /*84a0*/  @!P0 BRA `(.L_x_324) ;  /* 0xffffffdc00d88947 */ /* 0x000fea000383ffff */
[----:B------:R-:W-:Y:S05]  /*84b0*/  EXIT ;  /* 0x000000000000794d */ /* 0x000fea0003800000 */
        .weak           $__internal_1_$__cuda_sm3x_div_rn_noftz_f32_slowpath
        .type           $__internal_1_$__cuda_sm3x_div_rn_noftz_f32_slowpath,@function
        .size           $__internal_1_$__cuda_sm3x_div_rn_noftz_f32_slowpath,($_Z30BackProjConeArcDisCUDA3dKernelILb1EEvPfPKfS2_iiiiiiffffffffffff$__internal_trig_reduction_slowpathd - $__internal_1_$__cuda_sm3x_div_rn_noftz_f32_slowpath)
$__internal_1_$__cuda_sm3x_div_rn_noftz_f32_slowpath:
[----:B------:R-:W-:Y:S01]  /*84c0*/  SHF.R.U32.HI R36, RZ, 0x17, R5 ;  /* 0x00000017ff247819 */ /* 0x000fe20000011605 */
[----:B------:R-:W-:Y:S01]  /*84d0*/  BSSY.RECONVERGENT B0, `(.L_x_325) ;  /* 0x0000062000007945 */ /* 0x000fe20003800200 */
[----:B------:R-:W-:Y:S02]  /*84e0*/  SHF.R.U32.HI R38, RZ, 0x17, R2 ;  /* 0x00000017ff267819 */ /* 0x000fe40000011602 */
[----:B------:R-:W-:Y:S02]  /*84f0*/  LOP3.LUT R36, R36, 0xff, RZ, 0xc0, !PT ;  /* 0x000000ff24247812 */ /* 0x000fe400078ec0ff */
[----:B------:R-:W-:-:S03]  /*8500*/  LOP3.LUT R38, R38, 0xff, RZ, 0xc0, !PT ;  /* 0x000000ff26267812 */ /* 0x000fc600078ec0ff */
[----:B------:R-:W-:Y:S01]  /*8510*/  VIADD R39, R36, 0xffffffff ;  /* 0xffffffff24277836 */ /* 0x000fe20000000000 */
[----:B------:R-:W-:-:S04]  /*8520*/  IADD3 R40, PT, PT, R38, -0x1, RZ ;  /* 0xffffffff26287810 */ /* 0x000fc80007ffe0ff */
[----:B------:R-:W-:-:S04]  /*8530*/  ISETP.GT.U32.AND P0, PT, R39, 0xfd, PT ;  /* 0x000000fd2700780c */ /* 0x000fc80003f04070 */
[----:B------:R-:W-:-:S13]  /*8540*/  ISETP.GT.U32.OR P0, PT, R40, 0xfd, P0 ;  /* 0x000000fd2800780c */ /* 0x000fda0000704470 */
[----:B------:R-:W-:Y:S01]  /*8550*/  @!P0 IMAD.MOV.U32 R37, RZ, RZ, RZ ;  /* 0x000000ffff258224 */ /* 0x000fe200078e00ff */
        /* <DEDUP_REMOVED lines=19> */
[----:B------:R-:W-:Y:S01]  /*8690*/  @P0 IMAD.MOV.U32 R37, RZ, RZ, RZ ;  /* 0x000000ffff250224 */ /* 0x000fe200078e00ff */
[----:B------:R-:W-:Y:S01]  /*86a0*/  @!P0 MOV R37, 0xffffffc0 ;  /* 0xffffffc000258802 */ /* 0x000fe20000000f00 */
[----:B------:R-:W-:Y:S01]  /*86b0*/  @!P0 FFMA R2, R2, 1.84467440737095516160e+19, RZ ;  /* 0x5f80000002028823 */ /* 0x000fe200000000ff */
[----:B------:R-:W-:-:S03]  /*86c0*/  @!P1 FFMA R5, R5, 1.84467440737095516160e+19, RZ ;  /* 0x5f80000005059823 */ /* 0x000fc600000000ff */
[----:B------:R-:W-:-:S07]  /*86d0*/  @!P1 VIADD R37, R37, 0x40 ;  /* 0x0000004025259836 */ /* 0x000fce0000000000 */
.L_x_326:
[----:B------:R-:W-:Y:S01]  /*86e0*/  LEA R42, R36, 0xc0800000, 0x17 ;  /* 0xc0800000242a7811 */ /* 0x000fe200078eb8ff */
[----:B------:R-:W-:Y:S01]  /*86f0*/  BSSY.RECONVERGENT B1, `(.L_x_331) ;  /* 0x0000036000017945 */ /* 0x000fe20003800200 */
[----:B------:R-:W-:-:S03]  /*8700*/  IADD3 R39, PT, PT, R38, -0x7f, RZ ;  /* 0xffffff8126277810 */ /* 0x000fc60007ffe0ff */
[----:B------:R-:W-:Y:S02]  /*8710*/  IMAD.IADD R42, R5, 0x1, -R42 ;  /* 0x00000001052a7824 */ /* 0x000fe400078e0a2a */
[----:B------:R-:W-:Y:S02]  /*8720*/  IMAD R2, R39, -0x800000, R2 ;  /* 0xff80000027027824 */ /* 0x000fe400078e0202 */
[----:B------:R-:W0:Y:S01]  /*8730*/  MUFU.RCP R40, R42 ;  /* 0x0000002a00287308 */ /* 0x000e220000001000 */
[----:B------:R-:W-:-:S04]  /*8740*/  FADD.FTZ R5, -R42, -RZ ;  /* 0x800000ff2a057221 */ /* 0x000fc80000010100 */
[----:B0-----:R-:W-:-:S04]  /*8750*/  FFMA R41, R40, R5, 1 ;  /* 0x3f80000028297423 */ /* 0x001fc80000000005 */
[----:B------:R-:W-:-:S04]  /*8760*/  FFMA R41, R40, R41, R40 ;  /* 0x0000002928297223 */ /* 0x000fc80000000028 */
[----:B------:R-:W-:-:S04]  /*8770*/  FFMA R38, R2, R41, RZ ;  /* 0x0000002902267223 */ /* 0x000fc800000000ff */
[----:B------:R-:W-:-:S04]  /*8780*/  FFMA R40, R5, R38, R2 ;  /* 0x0000002605287223 */ /* 0x000fc80000000002 */
[----:B------:R-:W-:Y:S01]  /*8790*/  FFMA R40, R41, R40, R38 ;  /* 0x0000002829287223 */ /* 0x000fe20000000026 */
[----:B------:R-:W-:-:S03]  /*87a0*/  IADD3 R38, PT, PT, R39, 0x7f, -R36 ;  /* 0x0000007f27267810 */ /* 0x000fc60007ffe824 */
[----:B------:R-:W-:Y:S02]  /*87b0*/  FFMA R5, R5, R40, R2 ;  /* 0x0000002805057223 */ /* 0x000fe40000000002 */
[----:B------:R-:W-:Y:S02]  /*87c0*/  IMAD.IADD R37, R38, 0x1, R37 ;  /* 0x0000000126257824 */ /* 0x000fe400078e0225 */
[----:B------:R-:W-:-:S05]  /*87d0*/  FFMA R2, R41, R5, R40 ;  /* 0x0000000529027223 */ /* 0x000fca0000000028 */
[----:B------:R-:W-:-:S04]  /*87e0*/  SHF.R.U32.HI R36, RZ, 0x17, R2 ;  /* 0x00000017ff247819 */ /* 0x000fc80000011602 */
[----:B------:R-:W-:-:S05]  /*87f0*/  LOP3.LUT R36, R36, 0xff, RZ, 0xc0, !PT ;  /* 0x000000ff24247812 */ /* 0x000fca00078ec0ff */
[----:B------:R-:W-:-:S05]  /*8800*/  IMAD.IADD R36, R36, 0x1, R37 ;  /* 0x0000000124247824 */ /* 0x000fca00078e0225 */
[----:B------:R-:W-:-:S04]  /*8810*/  IADD3 R38, PT, PT, R36, -0x1, RZ ;  /* 0xffffffff24267810 */ /* 0x000fc80007ffe0ff */
        /* <DEDUP_REMOVED lines=12> */
[C---:B------:R-:W-:Y:S01]  /*88e0*/  VIADD R5, R36.reuse, 0x20 ;  /* 0x0000002024057836 */ /* 0x040fe20000000000 */
[----:B------:R-:W-:Y:S02]  /*88f0*/  ISETP.NE.AND P2, PT, R36, RZ, PT ;  /* 0x000000ff2400720c */ /* 0x000fe40003f45270 */
[----:B------:R-:W-:Y:S02]  /*8900*/  LOP3.LUT R38, R38, 0x7fffff, RZ, 0xc0, !PT ;  /* 0x007fffff26267812 */ /* 0x000fe400078ec0ff */
[----:B------:R-:W-:Y:S01]  /*8910*/  ISETP.NE.AND P1, PT, R36, RZ, PT ;  /* 0x000000ff2400720c */ /* 0x000fe20003f25270 */
[----:B------:R-:W-:Y:S01]  /*8920*/  IMAD.MOV R36, RZ, RZ, -R36 ;  /* 0x000000ffff247224 */ /* 0x000fe200078e0a24 */
[----:B------:R-:W-:-:S02]  /*8930*/  LOP3.LUT R38, R38, 0x800000, RZ, 0xfc, !PT ;  /* 0x0080000026267812 */ /* 0x000fc400078efcff */
[----:B------:R-:W-:Y:S02]  /*8940*/  FSETP.NEU.FTZ.AND P0, PT, R37, R40, PT ;  /* 0x000000282500720b */ /* 0x000fe40003f1d000 */
[----:B------:R-:W-:Y:S02]  /*8950*/  SHF.L.U32 R5, R38, R5, RZ ;  /* 0x0000000526057219 */ /* 0x000fe400000006ff */
[----:B------:R-:W-:Y:S02]  /*8960*/  SEL R37, R36, RZ, P2 ;  /* 0x000000ff24257207 */ /* 0x000fe40001000000 */
[----:B------:R-:W-:Y:S02]  /*8970*/  ISETP.NE.AND P1, PT, R5, RZ, P1 ;  /* 0x000000ff0500720c */ /* 0x000fe40000f25270 */
[----:B------:R-:W-:Y:S02]  /*8980*/  SHF.R.U32.HI R38, RZ, R37, R38 ;  /* 0x00000025ff267219 */ /* 0x000fe40000011626 */
[----:B------:R-:W-:-:S02]  /*8990*/  PLOP3.LUT P0, PT, P0, P1, PT, 0xf8, 0x8f ;  /* 0x00000000008f781c */ /* 0x000fc40000703f70 */
[----:B------:R-:W-:Y:S02]  /*89a0*/  SHF.R.U32.HI R36, RZ, 0x1, R38 ;  /* 0x00000001ff247819 */ /* 0x000fe40000011626 */
[----:B------:R-:W-:-:S04]  /*89b0*/  SEL R5, RZ, 0x1, !P0 ;  /* 0x00000001ff057807 */ /* 0x000fc80004000000 */
[----:B------:R-:W-:-:S04]  /*89c0*/  LOP3.LUT R5, R5, 0x1, R36, 0xf8, !PT ;  /* 0x0000000105057812 */ /* 0x000fc800078ef824 */
[----:B------:R-:W-:-:S04]  /*89d0*/  LOP3.LUT R5, R5, R38, RZ, 0xc0, !PT ;  /* 0x0000002605057212 */ /* 0x000fc800078ec0ff */
[----:B------:R-:W-:-:S04]  /*89e0*/  IADD3 R5, PT, PT, R36, R5, RZ ;  /* 0x0000000524057210 */ /* 0x000fc80007ffe0ff */
[----:B------:R-:W-:Y:S01]  /*89f0*/  LOP3.LUT R2, R5, R2, RZ, 0xfc, !PT ;  /* 0x0000000205027212 */ /* 0x000fe200078efcff */
[----:B------:R-:W-:Y:S06]  /*8a00*/  BRA `(.L_x_334) ;  /* 0x0000000000107947 */ /* 0x000fec0003800000 */
.L_x_333:
[----:B------:R-:W-:-:S04]  /*8a10*/  LOP3.LUT R2, R2, 0x80000000, RZ, 0xc0, !PT ;  /* 0x8000000002027812 */ /* 0x000fc800078ec0ff */
[----:B------:R-:W-:Y:S01]  /*8a20*/  LOP3.LUT R2, R2, 0x7f800000, RZ, 0xfc, !PT ;  /* 0x7f80000002027812 */ /* 0x000fe200078efcff */
[----:B------:R-:W-:Y:S06]  /*8a30*/  BRA `(.L_x_334) ;  /* 0x0000000000047947 */ /* 0x000fec0003800000 */
.L_x_332:
[----:B------:R-:W-:-:S07]  /*8a40*/  IMAD R2, R37, 0x800000, R2 ;  /* 0x0080000025027824 */ /* 0x000fce00078e0202 */
.L_x_334:
[----:B------:R-:W-:Y:S05]  /*8a50*/  BSYNC.RECONVERGENT B1 ;  /* 0x0000000000017941 */ /* 0x000fea0003800200 */
.L_x_331:
[----:B------:R-:W-:Y:S05]  /*8a60*/  BRA `(.L_x_335) ;  /* 0x0000000000207947 */ /* 0x000fea0003800000 */
.L_x_330:
[----:B------:R-:W-:-:S04]  /*8a70*/  LOP3.LUT R2, R5, 0x80000000, R2, 0x48, !PT ;  /* 0x8000000005027812 */ /* 0x000fc800078e4802 */
[----:B------:R-:W-:Y:S01]  /*8a80*/  LOP3.LUT R2, R2, 0x7f800000, RZ, 0xfc, !PT ;  /* 0x7f80000002027812 */ /* 0x000fe200078efcff */
[----:B------:R-:W-:Y:S06]  /*8a90*/  BRA `(.L_x_335) ;  /* 0x0000000000147947 */ /* 0x000fec0003800000 */
.L_x_329:
[----:B------:R-:W-:Y:S01]  /*8aa0*/  LOP3.LUT R2, R5, 0x80000000, R2, 0x48, !PT ;  /* 0x8000000005027812 */ /* 0x000fe200078e4802 */
[----:B------:R-:W-:Y:S06]  /*8ab0*/  BRA `(.L_x_335) ;  /* 0x00000000000c7947 */ /* 0x000fec0003800000 */
.L_x_328:
[----:B------:R-:W0:Y:S01]  /*8ac0*/  MUFU.RSQ R2, -QNAN ;  /* 0xffc0000000027908 */ /* 0x000e220000001400 */
[----:B------:R-:W-:Y:S05]  /*8ad0*/  BRA `(.L_x_335) ;  /* 0x0000000000047947 */ /* 0x000fea0003800000 */
.L_x_327:
[----:B------:R-:W-:-:S07]  /*8ae0*/  FADD.FTZ R2, R2, R5 ;  /* 0x0000000502027221 */ /* 0x000fce0000010000 */
.L_x_335:
[----:B------:R-:W-:Y:S05]  /*8af0*/  BSYNC.RECONVERGENT B0 ;  /* 0x0000000000007941 */ /* 0x000fea0003800200 */
.L_x_325:
[----:B------:R-:W-:-:S04]  /*8b00*/  IMAD.MOV.U32 R5, RZ, RZ, 0x0 ;  /* 0x00000000ff057424 */ /* 0x000fc800078e00ff */
[----:B0-----:R-:W-:Y:S05]  /*8b10*/  RET.REL.NODEC R4 `(_Z30BackProjConeArcDisCUDA3dKernelILb1EEvPfPKfS2_iiiiiiffffffffffff) ;  /* 0xffffff7404387950 */ /* 0x001fea0003c3ffff */
        .type           $_Z30BackProjConeArcDisCUDA3dKernelILb1EEvPfPKfS2_iiiiiiffffffffffff$__internal_trig_reduction_slowpathd,@function
        .size           $_Z30BackProjConeArcDisCUDA3dKernelILb1EEvPfPKfS2_iiiiiiffffffffffff$__internal_trig_reduction_slowpathd,(.L_x_1002 - $_Z30BackProjConeArcDisCUDA3dKernelILb1EEvPfPKfS2_iiiiiiffffffffffff$__internal_trig_reduction_slowpathd)
$_Z30BackProjConeArcDisCUDA3dKernelILb1EEvPfPKfS2_iiiiiiffffffffffff$__internal_trig_reduction_slowpathd:
[--C-:B------:R-:W-:Y:S01]  /*8b20*/  SHF.R.U32.HI R2, RZ, 0x14, R23.reuse ;  /* 0x00000014ff027819 */ /* 0x100fe20000011617 */
[----:B------:R-:W-:Y:S01]  /*8b30*/  IMAD.MOV.U32 R5, RZ, RZ, R23 ;  /* 0x000000ffff057224 */ /* 0x000fe200078e0017 */
[----:B------:R-:W-:Y:S01]  /*8b40*/  MOV R16, R4 ;  /* 0x0000000400107202 */ /* 0x000fe20000000f00 */
[----:B------:R-:W-:Y:S01]  /*8b50*/  IMAD.MOV.U32 R12, RZ, RZ, RZ ;  /* 0x000000ffff0c7224 */ /* 0x000fe200078e00ff */
        /* <DEDUP_REMOVED lines=16> */
[----:B------:R-:W-:Y:S02]  /*8c60*/  IMAD.SHL.U32 R13, R16, 0x800, RZ ;  /* 0x00000800100d7824 */ /* 0x000fe400078e00ff */
[----:B------:R-:W-:Y:S01]  /*8c70*/  HFMA2 R16, -RZ, RZ, 0, 0 ;  /* 0x00000000ff107431 */ /* 0x000fe200000001ff */
[----:B------:R-:W-:Y:S01]  /*8c80*/  BSSY.RECONVERGENT B4, `(.L_x_339) ;  /* 0x0000020000047945 */ /* 0x000fe20003800200 */
[----:B------:R-:W-:Y:S02]  /*8c90*/  IADD3 R17, PT, PT, RZ, -R7, -R12 ;  /* 0x80000007ff117210 */ /* 0x000fe40007ffe80c */
[----:B------:R-:W-:Y:S02]  /*8ca0*/  CS2R R24, SRZ ;  /* 0x0000000000187805 */ /* 0x000fe4000001ff00 */
[----:B------:R-:W-:-:S07]  /*8cb0*/  LOP3.LUT R29, R29, 0x80000000, RZ, 0xfc, !PT ;  /* 0x800000001d1d7812 */ /* 0x000fce00078efcff */
.L_x_340:
[----:B------:R-:W1:Y:S01]  /*8cc0*/  LDC.64 R4, c[0x4][0x8] ;  /* 0x01000200ff047b82 */ /* 0x000e620000000a00 */
[----:B0-----:R-:W-:Y:S02]  /*8cd0*/  R2UR UR4, R14 ;  /* 0x000000000e0472ca */ /* 0x001fe400000e0000 */
[----:B------:R-:W-:Y:S01]  /*8ce0*/  R2UR UR5, R15 ;  /* 0x000000000f0572ca */ /* 0x000fe200000e0000 */
[----:B-1----:R-:W-:-:S12]  /*8cf0*/  IMAD.WIDE R4, R27, 0x8, R4 ;  /* 0x000000081b047825 */ /* 0x002fd800078e0204 */
[----:B------:R-:W2:Y:S01]  /*8d00*/  LDG.E.64.CONSTANT R4, desc[UR4][R4.64] ;  /* 0x0000000404047981 */ /* 0x000ea2000c1e9b00 */
[----:B------:R-:W-:Y:S01]  /*8d10*/  IADD3 R17, PT, PT, R17, 0x1, RZ ;  /* 0x0000000111117810 */ /* 0x000fe20007ffe0ff */
[----:B------:R-:W-:Y:S02]  /*8d20*/  VIADD R27, R27, 0x1 ;  /* 0x000000011b1b7836 */ /* 0x000fe40000000000 */
[----:B--2---:R-:W-:-:S04]  /*8d30*/  IMAD.WIDE.U32 R24, P2, R4, R13, R24 ;  /* 0x0000000d04187225 */ /* 0x004fc80007840018 */
[----:B------:R-:W-:Y:S02]  /*8d40*/  IMAD R31, R4, R29, RZ ;  /* 0x0000001d041f7224 */ /* 0x000fe400078e02ff */
[CC--:B------:R-:W-:Y:S02]  /*8d50*/  IMAD R18, R5.reuse, R13.reuse, RZ ;  /* 0x0000000d05127224 */ /* 0x0c0fe400078e02ff */
[----:B------:R-:W-:Y:S01]  /*8d60*/  IMAD.HI.U32 R33, R5, R13, RZ ;  /* 0x0000000d05217227 */ /* 0x000fe200078e00ff */
[----:B------:R-:W-:-:S03]  /*8d70*/  IADD3 R25, P0, PT, R31, R25, RZ ;  /* 0x000000191f197210 */ /* 0x000fc60007f1e0ff */
[----:B------:R-:W-:Y:S01]  /*8d80*/  IMAD R31, R16, 0x8, R11 ;  /* 0x00000008101f7824 */ /* 0x000fe200078e020b */
[----:B------:R-:W-:Y:S01]  /*8d90*/  IADD3 R25, P1, PT, R18, R25, RZ ;  /* 0x0000001912197210 */ /* 0x000fe20007f3e0ff */
[----:B------:R-:W-:Y:S01]  /*8da0*/  IMAD.HI.U32 R18, R4, R29, RZ ;  /* 0x0000001d04127227 */ /* 0x000fe200078e00ff */
[----:B------:R-:W-:-:S03]  /*8db0*/  IADD3 R16, PT, PT, R16, 0x1, RZ ;  /* 0x0000000110107810 */ /* 0x000fc60007ffe0ff */
        /* <DEDUP_REMOVED lines=8> */
[----:B------:R-:W-:Y:S02]  /*8e40*/  IMAD.X R4, RZ, RZ, R4, P1 ;  /* 0x000000ffff047224 */ /* 0x000fe400008e0604 */
[----:B0-----:R-:W-:-:S03]  /*8e50*/  IMAD.MOV.U32 R24, RZ, RZ, R5 ;  /* 0x000000ffff187224 */ /* 0x001fc600078e0005 */
[----:B------:R-:W-:-:S05]  /*8e60*/  MOV R25, R4 ;  /* 0x0000000400197202 */ /* 0x000fca0000000f00 */
[----:B------:R-:W-:Y:S05]  /*8e70*/  @P0 BRA `(.L_x_340) ;  /* 0xfffffffc00900947 */ /* 0x000fea000383ffff */
[----:B------:R-:W-:Y:S05]  /*8e80*/  BSYNC.RECONVERGENT B4 ;  /* 0x0000000000047941 */ /* 0x000fea0003800200 */
.L_x_339:
[----:B------:R-:W-:-:S07]  /*8e90*/  IMAD.MOV.U32 R27, RZ, RZ, R12 ;  /* 0x000000ffff1b7224 */ /* 0x000fce00078e000c */
.L_x_338:
[----:B------:R-:W-:Y:S05]  /*8ea0*/  BSYNC.RECONVERGENT B3 ;  /* 0x0000000000037941 */ /* 0x000fea0003800200 */
.L_x_337:
[----:B------:R-:W-:Y:S01]  /*8eb0*/  LOP3.LUT P0, R29, R2, 0x3f, RZ, 0xc0, !PT ;  /* 0x0000003f021d7812 */ /* 0x000fe2000780c0ff */
[----:B------:R-:W-:-:S05]  /*8ec0*/  IMAD.IADD R2, R7, 0x1, R27 ;  /* 0x0000000107027824 */ /* 0x000fca00078e021b */
[----:B------:R-:W-:-:S05]  /*8ed0*/  LEA R27, R2, R11, 0x3 ;  /* 0x0000000b021b7211 */ /* 0x000fca00078e18ff */
[----:B------:R0:W-:Y:S04]  /*8ee0*/  STL.64 [R27+-0x78], R24 ;  /* 0xffff88181b007387 */ /* 0x0001e80000100a00 */
[----:B------:R-:W2:Y:S04]  /*8ef0*/  @P0 LDL.64 R14, [R1+0x28] ;  /* 0x00002800010e0983 */ /* 0x000ea80000100a00 */
[----:B------:R-:W3:Y:S04]  /*8f00*/  LDL.64 R4, [R1+0x30] ;  /* 0x0000300001047983 */ /* 0x000ee80000100a00 */
[----:B------:R-:W4:Y:S01]  /*8f10*/  LDL.64 R12, [R1+0x38] ;  /* 0x00003800010c7983 */ /* 0x000f220000100a00 */
[----:B------:R-:W-:Y:S01]  /*8f20*/  @P0 LOP3.LUT R2, R29, 0x3f, RZ, 0x3c, !PT ;  /* 0x0000003f1d020812 */ /* 0x000fe200078e3cff */
[----:B------:R-:W-:Y:S01]  /*8f30*/  BSSY.RECONVERGENT B3, `(.L_x_341) ;  /* 0x0000034000037945 */ /* 0x000fe20003800200 */
[----:B--2---:R-:W-:-:S02]  /*8f40*/  @P0 SHF.R.U64 R7, R14, 0x1, R15 ;  /* 0x000000010e070819 */ /* 0x004fc4000000120f */
[----:B------:R-:W-:Y:S02]  /*8f50*/  @P0 SHF.R.U32.HI R11, RZ, 0x1, R15 ;  /* 0x00000001ff0b0819 */ /* 0x000fe4000001160f */
[CC--:B---3--:R-:W-:Y:S02]  /*8f60*/  @P0 SHF.L.U32 R14, R4.reuse, R29.reuse, RZ ;  /* 0x0000001d040e0219 */ /* 0x0c8fe400000006ff */
[----:B------:R-:W-:Y:S02]  /*8f70*/  @P0 SHF.R.U64 R7, R7, R2, R11 ;  /* 0x0000000207070219 */ /* 0x000fe4000000120b */
[--C-:B------:R-:W-:Y:S02]  /*8f80*/  @P0 SHF.R.U32.HI R17, RZ, 0x1, R5.reuse ;  /* 0x00000001ff110819 */ /* 0x100fe40000011605 */
[C-C-:B------:R-:W-:Y:S02]  /*8f90*/  @P0 SHF.R.U64 R15, R4.reuse, 0x1, R5.reuse ;  /* 0x00000001040f0819 */ /* 0x140fe40000001205 */
[----:B------:R-:W-:-:S02]  /*8fa0*/  @P0 SHF.L.U64.HI R16, R4, R29, R5 ;  /* 0x0000001d04100219 */ /* 0x000fc40000010205 */
[-C--:B------:R-:W-:Y:S02]  /*8fb0*/  @P0 SHF.R.U32.HI R11, RZ, R2.reuse, R11 ;  /* 0x00000002ff0b0219 */ /* 0x080fe4000001160b */
[----:B------:R-:W-:Y:S02]  /*8fc0*/  @P0 LOP3.LUT R4, R14, R7, RZ, 0xfc, !PT ;  /* 0x000000070e040212 */ /* 0x000fe400078efcff */
[----:B----4-:R-:W-:Y:S02]  /*8fd0*/  @P0 SHF.L.U32 R18, R12, R29, RZ ;  /* 0x0000001d0c120219 */ /* 0x010fe400000006ff */
[----:B------:R-:W-:Y:S01]  /*8fe0*/  @P0 SHF.R.U64 R15, R15, R2, R17 ;  /* 0x000000020f0f0219 */ /* 0x000fe20000001211 */
[----:B------:R-:W-:Y:S01]  /*8ff0*/  IMAD.SHL.U32 R14, R4, 0x4, RZ ;  /* 0x00000004040e7824 */ /* 0x000fe200078e00ff */
[----:B------:R-:W-:Y:S02]  /*9000*/  @P0 LOP3.LUT R5, R16, R11, RZ, 0xfc, !PT ;  /* 0x0000000b10050212 */ /* 0x000fe400078efcff */
[----:B------:R-:W-:-:S02]  /*9010*/  @P0 SHF.L.U64.HI R7, R12, R29, R13 ;  /* 0x0000001d0c070219 */ /* 0x000fc4000001020d */
[----:B------:R-:W-:Y:S02]  /*9020*/  @P0 LOP3.LUT R12, R18, R15, RZ, 0xfc, !PT ;  /* 0x0000000f120c0212 */ /* 0x000fe400078efcff */
[----:B------:R-:W-:Y:S02]  /*9030*/  @P0 SHF.R.U32.HI R2, RZ, R2, R17 ;  /* 0x00000002ff020219 */ /* 0x000fe40000011611 */
[----:B------:R-:W-:Y:S02]  /*9040*/  SHF.L.U64.HI R15, R4, 0x2, R5 ;  /* 0x00000002040f7819 */ /* 0x000fe40000010205 */
[----:B------:R-:W-:Y:S02]  /*9050*/  @P0 LOP3.LUT R13, R7, R2, RZ, 0xfc, !PT ;  /* 0x00000002070d0212 */ /* 0x000fe400078efcff */
[----:B------:R-:W-:Y:S02]  /*9060*/  SHF.L.W.U32.HI R5, R5, 0x2, R12 ;  /* 0x0000000205057819 */ /* 0x000fe40000010e0c */
[----:B------:R-:W-:-:S02]  /*9070*/  IADD3 RZ, P0, PT, RZ, -R14, RZ ;  /* 0x8000000effff7210 */ /* 0x000fc40007f1e0ff */
[----:B------:R-:W-:Y:S02]  /*9080*/  LOP3.LUT R2, RZ, R15, RZ, 0x33, !PT ;  /* 0x0000000fff027212 */ /* 0x000fe400078e33ff */
[----:B------:R-:W-:Y:S02]  /*9090*/  SHF.L.W.U32.HI R12, R12, 0x2, R13 ;  /* 0x000000020c0c7819 */ /* 0x000fe40000010e0d */
[----:B------:R-:W-:Y:S02]  /*90a0*/  LOP3.LUT R7, RZ, R5, RZ, 0x33, !PT ;  /* 0x00000005ff077212 */ /* 0x000fe400078e33ff */
[----:B------:R-:W-:Y:S02]  /*90b0*/  IADD3.X R4, P0, PT, RZ, R2, RZ, P0, !PT ;  /* 0x00000002ff047210 */ /* 0x000fe4000071e4ff */
[----:B------:R-:W-:Y:S02]  /*90c0*/  LOP3.LUT R11, RZ, R12, RZ, 0x33, !PT ;  /* 0x0000000cff0b7212 */ /* 0x000fe400078e33ff */
[----:B------:R-:W-:-:S02]  /*90d0*/  IADD3.X R2, P1, PT, RZ, R7, RZ, P0, !PT ;  /* 0x00000007ff027210 */ /* 0x000fc4000073e4ff */
        /* <DEDUP_REMOVED lines=9> */
[----:B------:R-:W1:Y:S02]  /*9170*/  FLO.U32 R5, R5 ;  /* 0x0000000500057300 */ /* 0x000e6400000e0000 */
[C---:B-1----:R-:W-:Y:S02]  /*9180*/  IADD3 R7, PT, PT, -R5.reuse, 0x1f, RZ ;  /* 0x0000001f05077810 */ /* 0x042fe40007ffe1ff */
[----:B------:R-:W-:Y:S02]  /*9190*/  IADD3 R2, PT, PT, -R5, 0x3f, RZ ;  /* 0x0000003f05027810 */ /* 0x000fe40007ffe1ff */
[----:B------:R-:W-:-:S04]  /*91a0*/  @P1 IADD3 R2, PT, PT, R7, RZ, RZ ;  /* 0x000000ff07021210 */ /* 0x000fc80007ffe0ff */
[----:B------:R-:W-:-:S13]  /*91b0*/  ISETP.NE.AND P1, PT, R2, RZ, PT ;  /* 0x000000ff0200720c */ /* 0x000fda0003f25270 */
[----:B0-----:R-:W-:Y:S05]  /*91c0*/  @!P1 BRA `(.L_x_342) ;  /* 0x0000000000289947 */ /* 0x001fea0003800000 */
[----:B------:R-:W-:Y:S02]  /*91d0*/  LOP3.LUT R4, R2, 0x3f, RZ, 0xc0, !PT ;  /* 0x0000003f02047812 */ /* 0x000fe400078ec0ff */
        /* <DEDUP_REMOVED lines=9> */
.L_x_342:
[----:B------:R-:W-:Y:S05]  /*9270*/  BSYNC.RECONVERGENT B3 ;  /* 0x0000000000037941 */ /* 0x000fea0003800200 */
.L_x_341:
[----:B------:R-:W-:Y:S01]  /*9280*/  IMAD.WIDE.U32 R14, R11, 0x2168c235, RZ ;  /* 0x2168c2350b0e7825 */ /* 0x000fe200078e00ff */
[----:B------:R-:W-:Y:S02]  /*9290*/  MOV R5, RZ ;  /* 0x000000ff00057202 */ /* 0x000fe40000000f00 */
[----:B------:R-:W-:Y:S01]  /*92a0*/  SHF.R.U32.HI R13, RZ, 0x1e, R13 ;  /* 0x0000001eff0d7819 */ /* 0x000fe2000001160d */
[----:B------:R-:W-:Y:S01]  /*92b0*/  IMAD.MOV.U32 R4, RZ, RZ, R15 ;  /* 0x000000ffff047224 */ /* 0x000fe200078e000f */
[----:B------:R-:W-:Y:S01]  /*92c0*/  IADD3 RZ, P1, PT, R14, R14, RZ ;  /* 0x0000000e0eff7210 */ /* 0x000fe20007f3e0ff */
[----:B------:R-:W-:Y:S01]  /*92d0*/  IMAD.HI.U32 R7, R18, -0x36f0255e, RZ ;  /* 0xc90fdaa212077827 */ /* 0x000fe200078e00ff */
[----:B------:R-:W-:-:S03]  /*92e0*/  LEA.HI R12, R12, R13, RZ, 0x1 ;  /* 0x0000000d0c0c7211 */ /* 0x000fc600078f08ff */
[----:B------:R-:W-:-:S04]  /*92f0*/  IMAD.WIDE.U32 R4, R11, -0x36f0255e, R4 ;  /* 0xc90fdaa20b047825 */ /* 0x000fc800078e0004 */
[C---:B------:R-:W-:Y:S02]  /*9300*/  IMAD R11, R18.reuse, -0x36f0255e, RZ ;  /* 0xc90fdaa2120b7824 */ /* 0x040fe400078e02ff */
[----:B------:R-:W-:-:S04]  /*9310*/  IMAD.WIDE.U32 R4, P2, R18, 0x2168c235, R4 ;  /* 0x2168c23512047825 */ /* 0x000fc80007840004 */
[----:B------:R-:W-:Y:S01]  /*9320*/  IMAD.X R7, RZ, RZ, R7, P2 ;  /* 0x000000ffff077224 */ /* 0x000fe200010e0607 */
[----:B------:R-:W-:Y:S02]  /*9330*/  IADD3 R5, P2, PT, R11, R5, RZ ;  /* 0x000000050b057210 */ /* 0x000fe40007f5e0ff */
[----:B------:R-:W-:Y:S02]  /*9340*/  IADD3.X RZ, P1, PT, R4, R4, RZ, P1, !PT ;  /* 0x0000000404ff7210 */ /* 0x000fe40000f3e4ff */
[C---:B------:R-:W-:Y:S01]  /*9350*/  ISETP.GT.U32.AND P3, PT, R5.reuse, RZ, PT ;  /* 0x000000ff0500720c */ /* 0x040fe20003f64070 */
[----:B------:R-:W-:Y:S01]  /*9360*/  IMAD.X R7, RZ, RZ, R7, P2 ;  /* 0x000000ffff077224 */ /* 0x000fe200010e0607 */
[----:B------:R-:W-:-:S04]  /*9370*/  IADD3.X R4, P2, PT, R5, R5, RZ, P1, !PT ;  /* 0x0000000505047210 */ /* 0x000fc80000f5e4ff */
[C---:B------:R-:W-:Y:S02]  /*9380*/  ISETP.GT.AND.EX P1, PT, R7.reuse, RZ, PT, P3 ;  /* 0x000000ff0700720c */ /* 0x040fe40003f24330 */
[----:B------:R-:W-:Y:S02]  /*9390*/  IADD3.X R14, PT, PT, R7, R7, RZ, P2, !PT ;  /* 0x00000007070e7210 */ /* 0x000fe400017fe4ff */
[----:B------:R-:W-:Y:S02]  /*93a0*/  SEL R4, R4, R5, P1 ;  /* 0x0000000504047207 */ /* 0x000fe40000800000 */
[----:B------:R-:W-:Y:S02]  /*93b0*/  SEL R5, R14, R7, P1 ;  /* 0x000000070e057207 */ /* 0x000fe40000800000 */
[----:B------:R-:W-:Y:S02]  /*93c0*/  IADD3 R4, P2, PT, R4, 0x1, RZ ;  /* 0x0000000104047810 */ /* 0x000fe40007f5e0ff */
[----:B------:R-:W-:-:S02]  /*93d0*/  SEL R7, RZ, 0xffffffff, !P1 ;  /* 0xffffffffff077807 */ /* 0x000fc40004800000 */
[----:B------:R-:W-:Y:S01]  /*93e0*/  LOP3.LUT P1, R23, R23, 0x80000000, RZ, 0xc0, !PT ;  /* 0x8000000017177812 */ /* 0x000fe2000782c0ff */
[----:B------:R-:W-:Y:S02]  /*93f0*/  IMAD.X R5, RZ, RZ, R5, P2 ;  /* 0x000000ffff057224 */ /* 0x000fe400010e0605 */
[----:B------:R-:W-:Y:S01]  /*9400*/  IMAD.IADD R2, R7, 0x1, -R2 ;  /* 0x0000000107027824 */ /* 0x000fe200078e0a02 */
[----:B------:R-:W-:Y:S02]  /*9410*/  @!P0 LOP3.LUT R23, R23, 0x80000000, RZ, 0x3c, !PT ;  /* 0x8000000017178812 */ /* 0x000fe400078e3cff */
[----:B------:R-:W-:Y:S02]  /*9420*/  SHF.R.U64 R4, R4, 0xa, R5 ;  /* 0x0000000a04047819 */ /* 0x000fe40000001205 */
[----:B------:R-:W-:Y:S02]  /*9430*/  SHF.L.U32 R2, R2, 0x14, RZ ;  /* 0x0000001402027819 */ /* 0x000fe400000006ff */
[----:B------:R-:W-:-:S03]  /*9440*/  IADD3 R4, P2, PT, R4, 0x1, RZ ;  /* 0x0000000104047810 */ /* 0x000fc60007f5e0ff */
[----:B------:R-:W-:Y:S01]  /*9450*/  @P1 IMAD.MOV R12, RZ, RZ, -R12 ;  /* 0x000000ffff0c1224 */ /* 0x000fe200078e0a0c */
[----:B------:R-:W-:-:S04]  /*9460*/  LEA.HI.X R5, R5, RZ, RZ, 0x16, P2 ;  /* 0x000000ff05057211 */ /* 0x000fc800010fb4ff */
[--C-:B------:R-:W-:Y:S02]  /*9470*/  SHF.R.U64 R4, R4, 0x1, R5.reuse ;  /* 0x0000000104047819 */ /* 0x100fe40000001205 */
[----:B------:R-:W-:Y:S02]  /*9480*/  SHF.R.U32.HI R5, RZ, 0x1, R5 ;  /* 0x00000001ff057819 */ /* 0x000fe40000011605 */
[----:B------:R-:W-:-:S04]  /*9490*/  IADD3 R16, P2, P3, RZ, RZ, R4 ;  /* 0x000000ffff107210 */ /* 0x000fc80007b5e004 */
[----:B------:R-:W-:-:S04]  /*94a0*/  IADD3.X R2, PT, PT, R2, 0x3fe00000, R5, P2, P3 ;  /* 0x3fe0000002027810 */ /* 0x000fc800017e6405 */
[----:B------:R-:W-:-:S07]  /*94b0*/  LOP3.LUT R5, R2, R23, RZ, 0xfc, !PT ;  /* 0x0000001702057212 */ /* 0x000fce00078efcff */
.L_x_336:
[----:B------:R-:W-:Y:S01]  /*94c0*/  IMAD.MOV.U32 R23, RZ, RZ, 0x0 ;  /* 0x00000000ff177424 */ /* 0x000fe200078e00ff */
[----:B------:R-:W-:Y:S01]  /*94d0*/  MOV R4, R16 ;  /* 0x0000001000047202 */ /* 0x000fe20000000f00 */
[----:B------:R-:W-:Y:S02]  /*94e0*/  IMAD.MOV.U32 R2, RZ, RZ, R12 ;  /* 0x000000ffff027224 */ /* 0x000fe400078e000c */
[----:B------:R-:W-:Y:S05]  /*94f0*/  RET.REL.NODEC R22 `(_Z30BackProjConeArcDisCUDA3dKernelILb1EEvPfPKfS2_iiiiiiffffffffffff) ;  /* 0xffffff6816c07950 */ /* 0x000fea0003c3ffff */
.L_x_343:
        /* <DEDUP_REMOVED lines=16> */
.L_x_1002:


//--------------------- .text._Z35BackProjTransConeArcDisCUDA3dKernelILb0EEvPfyPKfiiiiiiffffffffffff --------------------------
	.section	.text._Z35BackProjTransConeArcDisCUDA3dKernelILb0EEvPfyPKfiiiiiiffffffffffff,"ax",@progbits
	.align	128
        .global         _Z35BackProjTransConeArcDisCUDA3dKernelILb0EEvPfyPKfiiiiiiffffffffffff
        .type           _Z35BackProjTransConeArcDisCUDA3dKernelILb0EEvPfyPKfiiiiiiffffffffffff,@function
        .size           _Z35BackProjTransConeArcDisCUDA3dKernelILb0EEvPfyPKfiiiiiiffffffffffff,(.L_x_1004 - _Z35BackProjTransConeArcDisCUDA3dKernelILb0EEvPfyPKfiiiiiiffffffffffff)
        .other          _Z35BackProjTransConeArcDisCUDA3dKernelILb0EEvPfyPKfiiiiiiffffffffffff,@"STO_CUDA_ENTRY STV_DEFAULT"
_Z35BackProjTransConeArcDisCUDA3dKernelILb0EEvPfyPKfiiiiiiffffffffffff:
.text._Z35BackProjTransConeArcDisCUDA3dKernelILb0EEvPfyPKfiiiiiiffffffffffff:
        /* <DEDUP_REMOVED lines=45> */
[----:B-1----:R-:W-:Y:S01]  /*02d0*/  I2FP.F32.S32 R4, R0 ;  /* 0x0000000000047245 */ /* 0x002fe20000201400 */
[----:B------:R-:W-:-:S04]  /*02e0*/  IMAD.MOV.U32 R14, RZ, RZ, R0 ;  /* 0x000000ffff0e7224 */ /* 0x000fc800078e0000 */
[----:B------:R-:W-:-:S04]  /*02f0*/  FFMA R5, R4, -1.5707962512969970703, R15 ;  /* 0xbfc90fda04057823 */ /* 0x000fc8000000000f */
[----:B------:R-:W-:-:S04]  /*0300*/  FFMA R5, R4, -7.5497894158615963534e-08, R5 ;  /* 0xb3a2216804057823 */ /* 0x000fc80000000005 */
[----:B------:R-:W-:-:S04]  /*0310*/  FFMA R9, R4, -5.3903029534742383927e-15, R5 ;  /* 0xa7c234c504097823 */ /* 0x000fc80000000005 */
[----:B------:R-:W-:Y:S01]  /*0320*/  IMAD.MOV.U32 R2, RZ, RZ, R9 ;  /* 0x000000ffff027224 */ /* 0x000fe200078e0009 */
[----:B0-----:R-:W-:Y:S06]  /*0330*/  @!P0 BRA `(.L_x_344) ;  /* 0x0000000000dc8947 */ /* 0x001fec0003800000 */
        /* <DEDUP_REMOVED lines=11> */
.L_x_345:
        /* <DEDUP_REMOVED lines=44> */
.L_x_344:
[----:B------:R-:W-:Y:S02]  /*06b0*/  IMAD.MOV.U32 R5, RZ, RZ, 0x37cbac00 ;  /* 0x37cbac00ff057424 */ /* 0x000fe400078e00ff */
        /* <DEDUP_REMOVED lines=21> */
[----:B------:R-:W-:Y:S01]  /*0810*/  IMAD.SHL.U32 R2, R15, 0x100, RZ ;  /* 0x000001000f027824 */ /* 0x000fe200078e00ff */
[----:B------:R-:W-:Y:S01]  /*0820*/  CS2R R10, SRZ ;  /* 0x00000000000a7805 */ /* 0x000fe2000001ff00 */
[----:B------:R-:W-:Y:S01]  /*0830*/  IMAD.MOV.U32 R0, RZ, RZ, R1 ;  /* 0x000000ffff007224 */ /* 0x000fe200078e0001 */
[----:B------:R-:W0:Y:S02]  /*0840*/  LDCU.64 UR18, c[0x4][URZ] ;  /* 0x01000000ff1277ac */ /* 0x000e240008000a00 */
[----:B------:R-:W-:Y:S01]  /*0850*/  LOP3.LUT R17, R2, 0x80000000, RZ, 0xfc, !PT ;  /* 0x8000000002117812 */ /* 0x000fe200078efcff */
[----:B------:R-:W-:-:S06]  /*0860*/  UMOV UR4, URZ ;  /* 0x000000ff00047c82 */ /* 0x000fcc0008000000 */
.L_x_347:
        /* <DEDUP_REMOVED lines=29> */
[C---:B------:R-:W-:Y:S02]  /*0a40*/  SHF.L.W.U32.HI R2, R3.reuse, 0x2, R0 ;  /* 0x0000000203027819 */ /* 0x040fe40000010e00 */
[----:B------:R-:W-:Y:S02]  /*0a50*/  SHF.L.U32 R3, R3, 0x2, RZ ;  /* 0x0000000203037819 */ /* 0x000fe400000006ff */
        /* <DEDUP_REMOVED lines=8> */
[----:B------:R-:W-:-:S04]  /*0ae0*/  IMAD.MOV R0, RZ, RZ, -R14 ;  /* 0x000000ffff007224 */ /* 0x000fc800078e0a0e */
[----:B------:R-:W-:Y:S01]  /*0af0*/  @!P1 IMAD.MOV.U32 R14, RZ, RZ, R0 ;  /* 0x000000ffff0e9224 */ /* 0x000fe200078e0000 */
[----:B0-----:R-:W-:-:S10]  /*0b00*/  DMUL R10, R12, UR18 ;  /* 0x000000120c0a7c28 */ /* 0x001fd40008000000 */
[----:B------:R-:W0:Y:S02]  /*0b10*/  F2F.F32.F64 R10, R10 ;  /* 0x0000000a000a7310 */ /* 0x000e240000301000 */
[----:B0-----:R-:W-:-:S07]  /*0b20*/  FSEL R9, -R10, R10, !P0 ;  /* 0x0000000a0a097208 */ /* 0x001fce0004000100 */
.L_x_346:
[----:B------:R-:W0:Y:S01]  /*0b30*/  LDCU UR4, c[0x0][0x3ac] ;  /* 0x00007580ff0477ac */ /* 0x000e220008000800 */
[----:B------:R-:W-:Y:S01]  /*0b40*/  I2F.F64.U32 R12, UR5 ;  /* 0x00000005000c7d12 */ /* 0x000fe20008201800 */
[----:B------:R-:W-:Y:S01]  /*0b50*/  FMUL R0, R9, R9 ;  /* 0x0000000909007220 */ /* 0x000fe20000400000 */
[----:B------:R-:W-:Y:S01]  /*0b60*/  LOP3.LUT R2, R14, 0x1, RZ, 0xc0, !PT ;  /* 0x000000010e027812 */ /* 0x000fe200078ec0ff */
        /* <DEDUP_REMOVED lines=14> */
[C---:B------:R-:W-:Y:S02]  /*0c50*/  FFMA R11, R0.reuse, R11, R19 ;  /* 0x0000000b000b7223 */ /* 0x040fe40000000013 */
[----:B-1----:R-:W-:Y:S01]  /*0c60*/  F2F.F64.F32 R2, UR18 ;  /* 0x0000001200027d10 */ /* 0x002fe20008201800 */
[----:B------:R-:W-:-:S04]  /*0c70*/  FFMA R9, R0, R10, RZ ;  /* 0x0000000a00097223 */ /* 0x000fc800000000ff */
[----:B------:R-:W-:Y:S01]  /*0c80*/  FFMA R10, R9, R11, R10 ;  /* 0x0000000b090a7223 */ /* 0x000fe2000000000a */
[----:B0-----:R-:W-:Y:S02]  /*0c90*/  DFMA R12, R16, -0.5, R12 ;  /* 0xbfe00000100c782b */ /* 0x001fe4000000000c */
[----:B--2---:R-:W0:Y:S01]  /*0ca0*/  F2F.F64.F32 R4, UR5 ;  /* 0x0000000500047d10 */ /* 0x004e220008201800 */
[----:B------:R-:W-:-:S04]  /*0cb0*/  @P1 FADD R10, RZ, -R10 ;  /* 0x8000000aff0a1221 */ /* 0x000fc80000000000 */
[----:B------:R-:W-:-:S05]  /*0cc0*/  FMUL R0, R10, R10 ;  /* 0x0000000a0a007220 */ /* 0x000fca0000400000 */
[----:B------:R-:W-:Y:S01]  /*0cd0*/  FSETP.GT.AND P0, PT, R0, 0.5, PT ;  /* 0x3f0000000000780b */ /* 0x000fe20003f04000 */
[----:B------:R-:W-:Y:S01]  /*0ce0*/  FMUL R0, R10, UR19 ;  /* 0x000000130a007c20 */ /* 0x000fe20008400000 */
[----:B0-----:R-:W-:Y:S01]  /*0cf0*/  DFMA R4, R12, R2, R4 ;  /* 0x000000020c04722b */ /* 0x001fe20000000004 */
[----:B------:R-:W-:-:S05]  /*0d00*/  FMUL R3, R6, -UR19 ;  /* 0x8000001306037c20 */ /* 0x000fca0008400000 */
[----:B------:R0:W1:Y:S05]  /*0d10*/  F2F.F32.F64 R9, R4 ;  /* 0x0000000400097310 */ /* 0x00006a0000301000 */
[----:B------:R-:W-:Y:S05]  /*0d20*/  @!P0 BRA `(.L_x_348) ;  /* 0x0000003800308947 */ /* 0x000fea0003800000 */
[----:B------:R-:W2:Y:S01]  /*0d30*/  S2UR UR5, SR_CgaCtaId ;  /* 0x00000000000579c3 */ /* 0x000ea20000008800 */
[----:B------:R-:W-:Y:S01]  /*0d40*/  UMOV UR4, 0x400 ;  /* 0x0000040000047882 */ /* 0x000fe20000000000 */
[----:B------:R-:W-:Y:S01]  /*0d50*/  FSETP.GE.AND P0, PT, R10, RZ, PT ;  /* 0x000000ff0a00720b */ /* 0x000fe20003f06000 */
[----:B------:R-:W-:Y:S01]  /*0d60*/  BSSY.RECONVERGENT B0, `(.L_x_349) ;  /* 0x00000a4000007945 */ /* 0x000fe20003800200 */
[----:B--2---:R-:W-:-:S06]  /*0d70*/  ULEA UR4, UR5, UR4, 0x18 ;  /* 0x0000000405047291 */ /* 0x004fcc000f8ec0ff */
[----:B------:R-:W-:-:S05]  /*0d80*/  LEA R16, R8, UR4, 0x2 ;  /* 0x0000000408107c11 */ /* 0x000fca000f8e10ff */
[----:B------:R2:W-:Y:S01]  /*0d90*/  STS [R16], RZ ;  /* 0x000000ff10007388 */ /* 0x0005e20000000800 */
[----:B------:R-:W-:Y:S05]  /*0da0*/  @!P0 BRA `(.L_x_350) ;  /* 0x0000000400408947 */ /* 0x000fea0003800000 */
[----:B------:R-:W3:Y:S01]  /*0db0*/  LDCU UR4, c[0x0][0x3bc] ;  /* 0x00007780ff0477ac */ /* 0x000ee20008000800 */
[----:B------:R-:W-:Y:S01]  /*0dc0*/  VIADD R2, R7, 0x1 ;  /* 0x0000000107027836 */ /* 0x000fe20000000000 */
[----:B------:R-:W-:Y:S01]  /*0dd0*/  I2F.F64 R12, UR16 ;  /* 0x00000010000c7d12 */ /* 0x000fe20008201c00 */
[----:B------:R-:W-:Y:S01]  /*0de0*/  BSSY.RECONVERGENT B1, `(.L_x_351) ;  /* 0x0000029000017945 */ /* 0x000fe20003800200 */
[----:B------:R-:W4:Y:S06]  /*0df0*/  LDCU UR5, c[0x0][0x3d8] ;  /* 0x00007b00ff0577ac */ /* 0x000f2c0008000800 */
[----:B0-----:R-:W0:Y:S08]  /*0e00*/  I2F.F64.U32 R4, R2 ;  /* 0x0000000200047312 */ /* 0x001e300000201800 */
[----:B---3--:R-:W-:Y:S01]  /*0e10*/  F2F.F64.F32 R18, UR4 ;  /* 0x0000000400127d10 */ /* 0x008fe20008201800 */
[----:B0-----:R-:W-:-:S07]  /*0e20*/  DFMA R4, R12, -0.5, R4 ;  /* 0xbfe000000c04782b */ /* 0x001fce0000000004 */
[----:B----4-:R-:W0:Y:S08]  /*0e30*/  F2F.F64.F32 R20, UR5 ;  /* 0x0000000500147d10 */ /* 0x010e300008201800 */
[----:B------:R-:W3:Y:S01]  /*0e40*/  F2F.F64.F32 R14, R15 ;  /* 0x0000000f000e7310 */ /* 0x000ee20000201800 */
[----:B0-----:R-:W-:-:S08]  /*0e50*/  DFMA R4, R18, R4, R20 ;  /* 0x000000041204722b */ /* 0x001fd00000000014 */
[----:B---3--:R-:W-:Y:S02]  /*0e60*/  DADD R24, R14, R4 ;  /* 0x000000000e187229 */ /* 0x008fe40000000004 */
[----:B------:R-:W0:Y:S08]  /*0e70*/  I2F.F64.U32 R4, UR8 ;  /* 0x0000000800047d12 */ /* 0x000e300008201800 */
[----:B------:R-:W3:Y:S01]  /*0e80*/  F2F.F32.F64 R6, R24 ;  /* 0x0000001800067310 */ /* 0x000ee20000301000 */
[----:B0-----:R-:W-:-:S07]  /*0e90*/  DFMA R4, R12, -0.5, R4 ;  /* 0xbfe000000c04782b */ /* 0x001fce0000000004 */
[----:B---3--:R-:W0:Y:S01]  /*0ea0*/  F2F.F64.F32 R22, R6 ;  /* 0x0000000600167310 */ /* 0x008e220000201800 */
        /* <DEDUP_REMOVED lines=24> */
[----:B------:R-:W-:-:S07]  /*1030*/  MOV R26, 0x1050 ;  /* 0x00001050001a7802 */ /* 0x000fce0000000f00 */
[----:B-12---:R-:W-:Y:S05]  /*1040*/  CALL.REL.NOINC `($_Z35BackProjTransConeArcDisCUDA3dKernelILb0EEvPfyPKfiiiiiiffffffffffff$__internal_trig_reduction_slowpathd) ;  /* 0x0000007400987944 */ /* 0x006fea0003c00000 */
.L_x_354:
[----:B------:R-:W-:Y:S05]  /*1050*/  BSYNC.RECONVERGENT B2 ;  /* 0x0000000000027941 */ /* 0x000fea0003800200 */
.L_x_353:
[----:B------:R-:W-:-:S07]  /*1060*/  IADD3 R2, PT, PT, R2, 0x1, RZ ;  /* 0x0000000102027810 */ /* 0x000fce0007ffe0ff */
.L_x_352:
[----:B------:R-:W-:Y:S05]  /*1070*/  BSYNC.RECONVERGENT B1 ;  /* 0x0000000000017941 */ /* 0x000fea0003800200 */
.L_x_351:
[----:B------:R-:W0:Y:S01]  /*1080*/  LDCU.64 UR4, c[0x4][0x10] ;  /* 0x01000200ff0477ac */ /* 0x000e220008000a00 */
[----:B------:R-:W-:-:S05]  /*1090*/  IMAD.SHL.U32 R11, R2, 0x40, RZ ;  /* 0x00000040020b7824 */ /* 0x000fca00078e00ff */
[----:B------:R-:W-:-:S04]  /*10a0*/  LOP3.LUT R11, R11, 0x40, RZ, 0xc0, !PT ;  /* 0x000000400b0b7812 */ /* 0x000fc800078ec0ff */
[----:B0-----:R-:W-:Y:S01]  /*10b0*/  IADD3 R30, P0, PT, R11, UR4, RZ ;  /* 0x000000040b1e7c10 */ /* 0x001fe2000ff1e0ff */
[----:B------:R-:W-:Y:S01]  /*10c0*/  IMAD.MOV.U32 R32, RZ, RZ, 0x20fd8164 ;  /* 0x20fd8164ff207424 */ /* 0x000fe200078e00ff */
[----:B------:R-:W-:Y:S01]  /*10d0*/  LOP3.LUT R11, R2, 0x1, RZ, 0xc0, !PT ;  /* 0x00000001020b7812 */ /* 0x000fe200078ec0ff */
[----:B------:R-:W-:Y:S01]  /*10e0*/  DMUL R28, R18, R18 ;  /* 0x00000012121c7228 */ /* 0x000fe20000000000 */
[----:B------:R-:W0:Y:S01]  /*10f0*/  LDCU UR4, c[0x0][0x3c8] ;  /* 0x00007900ff0477ac */ /* 0x000e220008000800 */
[----:B------:R-:W-:-:S05]  /*1100*/  IMAD.X R31, RZ, RZ, UR5, P0 ;  /* 0x00000005ff1f7e24 */ /* 0x000fca00080e06ff */
[----:B------:R-:W3:Y:S04]  /*1110*/  LDG.E.128.CONSTANT R12, desc[UR12][R30.64] ;  /* 0x0000000c1e0c7981 */ /* 0x000ee8000c1e9d00 */
[----:B------:R-:W4:Y:S04]  /*1120*/  LDG.E.128.CONSTANT R20, desc[UR12][R30.64+0x10] ;  /* 0x0000100c1e147981 */ /* 0x000f28000c1e9d00 */
[----:B------:R-:W2:Y:S01]  /*1130*/  LDG.E.128.CONSTANT R24, desc[UR12][R30.64+0x20] ;  /* 0x0000200c1e187981 */ /* 0x000ea2000c1e9d00 */
[----:B------:R-:W-:Y:S02]  /*1140*/  ISETP.NE.U32.AND P0, PT, R11, 0x1, PT ;  /* 0x000000010b00780c */ /* 0x000fe40003f05070 */
[----:B------:R-:W-:-:S02]  /*1150*/  MOV R11, 0x3da8ff83 ;  /* 0x3da8ff83000b7802 */ /* 0x000fc40000000f00 */
[----:B------:R-:W-:Y:S02]  /*1160*/  FSEL R32, R32, -8.06006814911005101289e+34, !P0 ;  /* 0xf9785eba20207808 */ /* 0x000fe40004000000 */
[----:B------:R-:W-:-:S06]  /*1170*/  FSEL R33, -R11, 0.11223486810922622681, !P0 ;  /* 0x3de5db650b217808 */ /* 0x000fcc0004000100 */
[----:B---3--:R-:W-:-:S08]  /*1180*/  DFMA R12, R28, R32, R12 ;  /* 0x000000201c0c722b */ /* 0x008fd0000000000c */
[C---:B------:R-:W-:Y:S01]  /*1190*/  DFMA R12, R28.reuse, R12, R14 ;  /* 0x0000000c1c0c722b */ /* 0x040fe2000000000e */
[----:B0-----:R-:W-:Y:S07]  /*11a0*/  F2F.F64.F32 R14, UR4 ;  /* 0x00000004000e7d10 */ /* 0x001fee0008201800 */
[----:B----4-:R-:W-:-:S08]  /*11b0*/  DFMA R12, R28, R12, R20 ;  /* 0x0000000c1c0c722b */ /* 0x010fd00000000014 */
[----:B------:R-:W-:-:S08]  /*11c0*/  DFMA R12, R28, R12, R22 ;  /* 0x0000000c1c0c722b */ /* 0x000fd00000000016 */
[----:B--2---:R-:W-:-:S08]  /*11d0*/  DFMA R12, R28, R12, R24 ;  /* 0x0000000c1c0c722b */ /* 0x004fd00000000018 */
        /* <DEDUP_REMOVED lines=10> */
[----:B0-----:R-:W-:Y:S01]  /*1280*/  DFMA R18, R14, -R12, R18 ;  /* 0x8000000c0e12722b */ /* 0x001fe20000000012 */
[----:B------:R-:W-:Y:S01]  /*1290*/  IMAD.MOV.U32 R15, RZ, RZ, 0x3f800000 ;  /* 0x3f800000ff0f7424 */ /* 0x000fe200078e00ff */
[----:B------:R-:W-:Y:S09]  /*12a0*/  BRA `(.L_x_355) ;  /* 0x00000004003c7947 */ /* 0x000ff20003800000 */
.L_x_350:
[----:B------:R-:W3:Y:S01]  /*12b0*/  LDCU UR4, c[0x0][0x3bc] ;  /* 0x00007780ff0477ac */ /* 0x000ee20008000800 */
[----:B------:R-:W-:Y:S01]  /*12c0*/  I2F.F64 R18, UR16 ;  /* 0x0000001000127d12 */ /* 0x000fe20008201c00 */
[----:B------:R-:W-:Y:S01]  /*12d0*/  BSSY.RECONVERGENT B1, `(.L_x_356) ;  /* 0x000002a000017945 */ /* 0x000fe20003800200 */
[----:B------:R-:W4:Y:S06]  /*12e0*/  LDCU UR5, c[0x0][0x3d8] ;  /* 0x00007b00ff0577ac */ /* 0x000f2c0008000800 */
[----:B0-----:R-:W0:Y:S08]  /*12f0*/  I2F.F64.U32 R4, R7 ;  /* 0x0000000700047312 */ /* 0x001e300000201800 */
[----:B------:R-:W-:Y:S01]  /*1300*/  F2F.F64.F32 R14, R15 ;  /* 0x0000000f000e7310 */ /* 0x000fe20000201800 */
[----:B0-----:R-:W-:-:S07]  /*1310*/  DFMA R4, R18, 0.5, -R4 ;  /* 0x3fe000001204782b */ /* 0x001fce0000000804 */
[----:B---3--:R-:W-:Y:S01]  /*1320*/  F2F.F64.F32 R20, UR4 ;  /* 0x0000000400147d10 */ /* 0x008fe20008201800 */
[----:B------:R-:W-:-:S07]  /*1330*/  DADD R4, R4, -1 ;  /* 0xbff0000004047429 */ /* 0x000fce0000000000 */
[----:B----4-:R-:W0:Y:S02]  /*1340*/  F2F.F64.F32 R24, UR5 ;  /* 0x0000000500187d10 */ /* 0x010e240008201800 */
[----:B0-----:R-:W-:-:S08]  /*1350*/  DFMA R4, R20, R4, R24 ;  /* 0x000000041404722b */ /* 0x001fd00000000018 */
[----:B------:R-:W-:Y:S02]  /*1360*/  DADD R12, R14, R4 ;  /* 0x000000000e0c7229 */ /* 0x000fe40000000004 */
[----:B------:R-:W0:Y:S08]  /*1370*/  I2F.F64.U32 R4, UR8 ;  /* 0x0000000800047d12 */ /* 0x000e300008201800 */
[----:B------:R-:W3:Y:S01]  /*1380*/  F2F.F32.F64 R6, R12 ;  /* 0x0000000c00067310 */ /* 0x000ee20000301000 */
[----:B0-----:R-:W-:-:S07]  /*1390*/  DFMA R4, R18, 0.5, -R4 ;  /* 0x3fe000001204782b */ /* 0x001fce0000000804 */
[----:B---3--:R-:W0:Y:S01]  /*13a0*/  F2F.F64.F32 R22, R6 ;  /* 0x0000000600167310 */ /* 0x008e220000201800 */
[----:B------:R-:W-:-:S08]  /*13b0*/  DFMA R4, R20, R4, R24 ;  /* 0x000000041404722b */ /* 0x000fd00000000018 */
[----:B------:R-:W-:Y:S02]  /*13c0*/  DADD R4, R14, R4 ;  /* 0x000000000e047229 */ /* 0x000fe40000000004 */
[----:B0-----:R-:W-:-:S08]  /*13d0*/  DFMA R22, R20, 0.5, R22 ;  /* 0x3fe000001416782b */ /* 0x001fd00000000016 */
        /* <DEDUP_REMOVED lines=23> */
.L_x_359:
[----:B------:R-:W-:Y:S05]  /*1550*/  BSYNC.RECONVERGENT B2 ;  /* 0x0000000000027941 */ /* 0x000fea0003800200 */
.L_x_358:
[----:B------:R-:W-:-:S07]  /*1560*/  VIADD R2, R2, 0x1 ;  /* 0x0000000102027836 */ /* 0x000fce0000000000 */
.L_x_357:
[----:B------:R-:W-:Y:S05]  /*1570*/  BSYNC.RECONVERGENT B1 ;  /* 0x0000000000017941 */ /* 0x000fea0003800200 */
.L_x_356:
        /* <DEDUP_REMOVED lines=12> */
[----:B------:R-:W-:Y:S01]  /*1640*/  ISETP.NE.U32.AND P0, PT, R11, 0x1, PT ;  /* 0x000000010b00780c */ /* 0x000fe20003f05070 */
[----:B------:R-:W-:-:S03]  /*1650*/  IMAD.MOV.U32 R11, RZ, RZ, 0x3da8ff83 ;  /* 0x3da8ff83ff0b7424 */ /* 0x000fc600078e00ff */
[----:B------:R-:W-:Y:S02]  /*1660*/  FSEL R32, R32, -8.06006814911005101289e+34, !P0 ;  /* 0xf9785eba20207808 */ /* 0x000fe40004000000 */
[----:B------:R-:W-:-:S06]  /*1670*/  FSEL R33, -R11, 0.11223486810922622681, !P0 ;  /* 0x3de5db650b217808 */ /* 0x000fcc0004000100 */
[----:B---3--:R-:W-:-:S08]  /*1680*/  DFMA R12, R28, R32, R12 ;  /* 0x000000201c0c722b */ /* 0x008fd0000000000c */
[----:B------:R-:W-:-:S08]  /*1690*/  DFMA R12, R28, R12, R14 ;  /* 0x0000000c1c0c722b */ /* 0x000fd0000000000e */
[C---:B----4-:R-:W-:Y:S01]  /*16a0*/  DFMA R12, R28.reuse, R12, R20 ;  /* 0x0000000c1c0c722b */ /* 0x050fe20000000014 */
[----:B0-----:R-:W-:Y:S07]  /*16b0*/  F2F.F64.F32 R20, UR4 ;  /* 0x0000000400147d10 */ /* 0x001fee0008201800 */
[C---:B------:R-:W-:Y:S01]  /*16c0*/  DFMA R12, R28.reuse, R12, R22 ;  /* 0x0000000c1c0c722b */ /* 0x040fe20000000016 */
[----:B------:R-:W0:Y:S07]  /*16d0*/  F2F.F64.F32 R22, R0 ;  /* 0x0000000000167310 */ /* 0x000e2e0000201800 */
[----:B--2---:R-:W-:-:S08]  /*16e0*/  DFMA R12, R28, R12, R24 ;  /* 0x0000000c1c0c722b */ /* 0x004fd00000000018 */
        /* <DEDUP_REMOVED lines=8> */
[----:B------:R-:W-:Y:S02]  /*1770*/  FSEL R19, R15, R13, !P0 ;  /* 0x0000000d0f137208 */ /* 0x000fe40004000000 */
[----:B------:R-:W-:-:S04]  /*1780*/  MOV R15, 0xbf800000 ;  /* 0xbf800000000f7802 */ /* 0x000fc80000000f00 */
[----:B0-----:R-:W-:-:S11]  /*1790*/  DFMA R18, R20, -R18, R22 ;  /* 0x800000121412722b */ /* 0x001fd60000000016 */
.L_x_355:
[----:B------:R-:W-:Y:S05]  /*17a0*/  BSYNC.RECONVERGENT B0 ;  /* 0x0000000000007941 */ /* 0x000fea0003800200 */
.L_x_349:
[----:B------:R-:W0:Y:S01]  /*17b0*/  F2F.F32.F64 R17, R4 ;  /* 0x0000000400117310 */ /* 0x000e220000301000 */
[----:B------:R-:W-:Y:S07]  /*17c0*/  BSSY.RECONVERGENT B0, `(.L_x_360) ;  /* 0x0000041000007945 */ /* 0x000fee0003800200 */
[----:B------:R2:W3:Y:S01]  /*17d0*/  F2F.F32.F64 R13, R18 ;  /* 0x00000012000d7310 */ /* 0x0004e20000301000 */
[C---:B0-----:R-:W-:Y:S01]  /*17e0*/  FMUL R2, R17.reuse, 0.63661974668502807617 ;  /* 0x3f22f98311027820 */ /* 0x041fe20000400000 */
[----:B------:R-:W-:-:S06]  /*17f0*/  FSETP.GE.AND P0, PT, |R17|, 105615, PT ;  /* 0x47ce47801100780b */ /* 0x000fcc0003f06200 */
[----:B------:R-:W0:Y:S02]  /*1800*/  F2I.NTZ R2, R2 ;  /* 0x0000000200027305 */ /* 0x000e240000203100 */
[----:B0-----:R-:W-:-:S05]  /*1810*/  I2FP.F32.S32 R12, R2 ;  /* 0x00000002000c7245 */ /* 0x001fca0000201400 */
[----:B------:R-:W-:-:S04]  /*1820*/  FFMA R11, R12, -1.5707962512969970703, R17 ;  /* 0xbfc90fda0c0b7823 */ /* 0x000fc80000000011 */
[----:B------:R-:W-:-:S04]  /*1830*/  FFMA R11, R12, -7.5497894158615963534e-08, R11 ;  /* 0xb3a221680c0b7823 */ /* 0x000fc8000000000b */
[----:B------:R-:W-:Y:S01]  /*1840*/  FFMA R11, R12, -5.3903029534742383927e-15, R11 ;  /* 0xa7c234c50c0b7823 */ /* 0x000fe2000000000b */
[----:B--23--:R-:W-:Y:S06]  /*1850*/  @!P0 BRA `(.L_x_361) ;  /* 0x0000000000dc8947 */ /* 0x00cfec0003800000 */
[----:B------:R-:W-:-:S13]  /*1860*/  FSETP.NEU.AND P0, PT, |R17|, +INF , PT ;  /* 0x7f8000001100780b */ /* 0x000fda0003f0d200 */
[----:B------:R-:W-:Y:S01]  /*1870*/  @!P0 FMUL R11, RZ, R17 ;  /* 0x00000011ff0b8220 */ /* 0x000fe20000400000 */
[----:B------:R-:W-:Y:S01]  /*1880*/  @!P0 IMAD.MOV.U32 R2, RZ, RZ, RZ ;  /* 0x000000ffff028224 */ /* 0x000fe200078e00ff */
        /* <DEDUP_REMOVED lines=8> */
.L_x_362:
        /* <DEDUP_REMOVED lines=38> */
[----:B------:R-:W-:-:S05]  /*1b70*/  LEA.HI R2, R4, R5, RZ, 0x1 ;  /* 0x0000000504027211 */ /* 0x000fca00078f08ff */
[----:B------:R-:W-:-:S04]  /*1b80*/  IMAD.MOV R4, RZ, RZ, -R2 ;  /* 0x000000ffff047224 */ /* 0x000fc800078e0a02 */
[----:B------:R-:W-:Y:S01]  /*1b90*/  @!P0 IMAD.MOV.U32 R2, RZ, RZ, R4 ;  /* 0x000000ffff028224 */ /* 0x000fe200078e0004 */
[----:B--2---:R-:W-:-:S10]  /*1ba0*/  DMUL R20, R18, UR4 ;  /* 0x0000000412147c28 */ /* 0x004fd40008000000 */
[----:B------:R-:W2:Y:S02]  /*1bb0*/  F2F.F32.F64 R20, R20 ;  /* 0x0000001400147310 */ /* 0x000ea40000301000 */
[----:B0-2---:R-:W-:-:S07]  /*1bc0*/  FSEL R11, -R20, R20, !P1 ;  /* 0x00000014140b7208 */ /* 0x005fce0004800100 */
.L_x_361:
[----:B------:R-:W-:Y:S05]  /*1bd0*/  BSYNC.RECONVERGENT B0 ;  /* 0x0000000000007941 */ /* 0x000fea0003800200 */
.L_x_360:
[----:B------:R-:W-:Y:S01]  /*1be0*/  MOV R12, R11 ;  /* 0x0000000b000c7202 */ /* 0x000fe20000000f00 */
[----:B------:R-:W-:Y:S01]  /*1bf0*/  IMAD.MOV.U32 R17, RZ, RZ, 0x3c190000 ;  /* 0x3c190000ff117424 */ /* 0x000fe200078e00ff */
[----:B------:R-:W-:Y:S01]  /*1c00*/  LOP3.LUT R2, R2, 0x1, RZ, 0xc0, !PT ;  /* 0x0000000102027812 */ /* 0x000fe200078ec0ff */
[----:B------:R-:W-:Y:S01]  /*1c10*/  FMUL R11, R6, 0.63661974668502807617 ;  /* 0x3f22f983060b7820 */ /* 0x000fe20000400000 */
[C---:B------:R-:W-:Y:S01]  /*1c20*/  FSETP.NEU.AND P0, PT, |R12|.reuse, 0.00049096695147454738617, PT ;  /* 0x3a00b43c0c00780b */ /* 0x040fe20003f0d200 */
[----:B------:R-:W-:Y:S01]  /*1c30*/  FMUL R4, R12, R12 ;  /* 0x0000000c0c047220 */ /* 0x000fe20000400000 */
[----:B------:R-:W-:Y:S01]  /*1c40*/  ISETP.NE.U32.AND P1, PT, R2, 0x1, PT ;  /* 0x000000010200780c */ /* 0x000fe20003f25070 */
[----:B------:R-:W-:Y:S02]  /*1c50*/  BSSY.RECONVERGENT B0, `(.L_x_363) ;  /* 0x0000044000007945 */ /* 0x000fe40003800200 */
[C---:B------:R-:W-:Y:S01]  /*1c60*/  FFMA R5, R4.reuse, R17, 0.003265380859375 ;  /* 0x3b56000004057423 */ /* 0x040fe20000000011 */
[----:B------:R-:W0:Y:S03]  /*1c70*/  F2I.NTZ R11, R11 ;  /* 0x0000000b000b7305 */ /* 0x000e260000203100 */
[----:B------:R-:W-:-:S04]  /*1c80*/  FFMA R5, R4, R5, 0.0242919921875 ;  /* 0x3cc7000004057423 */ /* 0x000fc80000000005 */
[----:B------:R-:W-:-:S04]  /*1c90*/  FFMA R5, R4, R5, 0.053466796875 ;  /* 0x3d5b000004057423 */ /* 0x000fc80000000005 */
[----:B------:R-:W-:-:S04]  /*1ca0*/  FFMA R5, R4, R5, 0.13337790966033935547 ;  /* 0x3e08943804057423 */ /* 0x000fc80000000005 */
[C---:B------:R-:W-:Y:S01]  /*1cb0*/  FFMA R5, R4.reuse, R5, 0.33333230018615722656 ;  /* 0x3eaaaa8804057423 */ /* 0x040fe20000000005 */
[----:B------:R-:W-:-:S04]  /*1cc0*/  FMUL R4, R4, R12 ;  /* 0x0000000c04047220 */ /* 0x000fc80000400000 */
[----:B------:R-:W-:Y:S01]  /*1cd0*/  @P0 FFMA R12, R5, R4, R12 ;  /* 0x00000004050c0223 */ /* 0x000fe2000000000c */
[----:B------:R-:W-:Y:S02]  /*1ce0*/  FSETP.GE.AND P0, PT, |R6|, 105615, PT ;  /* 0x47ce47800600780b */ /* 0x000fe40003f06200 */
[----:B0-----:R-:W-:-:S03]  /*1cf0*/  I2FP.F32.S32 R5, R11 ;  /* 0x0000000b00057245 */ /* 0x001fc60000201400 */
[----:B------:R-:W0:Y:S02]  /*1d00*/  @!P1 MUFU.RCP R12, -R12 ;  /* 0x8000000c000c9308 */ /* 0x000e240000001000 */
[----:B------:R-:W-:-:S04]  /*1d10*/  FFMA R2, R5, -1.5707962512969970703, R6 ;  /* 0xbfc90fda05027823 */ /* 0x000fc80000000006 */
[----:B------:R-:W-:-:S04]  /*1d20*/  FFMA R2, R5, -7.5497894158615963534e-08, R2 ;  /* 0xb3a2216805027823 */ /* 0x000fc80000000002 */
[----:B------:R-:W-:Y:S01]  /*1d30*/  FFMA R2, R5, -5.3903029534742383927e-15, R2 ;  /* 0xa7c234c505027823 */ /* 0x000fe20000000002 */
[----:B0-----:R-:W-:Y:S01]  /*1d40*/  FFMA R4, R0, R12, R3 ;  /* 0x0000000c00047223 */ /* 0x001fe20000000003 */
[----:B------:R-:W-:Y:S06]  /*1d50*/  @!P0 BRA `(.L_x_364) ;  /* 0x0000000000cc8947 */ /* 0x000fec0003800000 */
        /* <DEDUP_REMOVED lines=10> */
.L_x_365:
[----:B0-----:R-:W-:-:S06]  /*1e00*/  IMAD.WIDE.U32 R20, R5, 0x4, R18 ;  /* 0x0000000405147825 */ /* 0x001fcc00078e0012 */
        /* <DEDUP_REMOVED lines=34> */
[----:B------:R-:W2:Y:S01]  /*2030*/  I2F.F64.S64 R18, R18 ;  /* 0x0000001200127312 */ /* 0x000ea20000301c00 */
[----:B------:R-:W-:-:S04]  /*2040*/  IMAD.MOV R2, RZ, RZ, -R11 ;  /* 0x000000ffff027224 */ /* 0x000fc800078e0a0b */
[----:B------:R-:W-:Y:S01]  /*2050*/  @!P0 IMAD.MOV.U32 R11, RZ, RZ, R2 ;  /* 0x000000ffff0b8224 */ /* 0x000fe200078e0002 */
[----:B--2---:R-:W-:-:S10]  /*2060*/  DMUL R20, R18, UR4 ;  /* 0x0000000412147c28 */ /* 0x004fd40008000000 */
[----:B------:R-:W2:Y:S02]  /*2070*/  F2F.F32.F64 R20, R20 ;  /* 0x0000001400147310 */ /* 0x000ea40000301000 */
[----:B0-2---:R-:W-:-:S07]  /*2080*/  FSEL R2, -R20, R20, !P1 ;  /* 0x0000001414027208 */ /* 0x005fce0004800100 */
.L_x_364:
[----:B------:R-:W-:Y:S05]  /*2090*/  BSYNC.RECONVERGENT B0 ;  /* 0x0000000000007941 */ /* 0x000fea0003800200 */
.L_x_363:
[----:B------:R-:W-:Y:S01]  /*20a0*/  MOV R12, R2 ;  /* 0x00000002000c7202 */ /* 0x000fe20000000f00 */
[----:B------:R-:W-:Y:S01]  /*20b0*/  FADD R13, R0, -R13 ;  /* 0x8000000d000d7221 */ /* 0x000fe20000000000 */
[----:B------:R-:W-:Y:S02]  /*20c0*/  LOP3.LUT R11, R11, 0x1, RZ, 0xc0, !PT ;  /* 0x000000010b0b7812 */ /* 0x000fe400078ec0ff */
[C---:B------:R-:W-:Y:S01]  /*20d0*/  FSETP.NEU.AND P0, PT, |R12|.reuse, 0.00049096695147454738617, PT ;  /* 0x3a00b43c0c00780b */ /* 0x040fe20003f0d200 */
[----:B------:R-:W-:Y:S01]  /*20e0*/  FMUL R2, R12, R12 ;  /* 0x0000000c0c027220 */ /* 0x000fe20000400000 */
[----:B------:R-:W0:Y:S01]  /*20f0*/  MUFU.RCP R5, R13 ;  /* 0x0000000d00057308 */ /* 0x000e220000001000 */
[----:B------:R-:W-:Y:S02]  /*2100*/  ISETP.NE.U32.AND P1, PT, R11, 0x1, PT ;  /* 0x000000010b00780c */ /* 0x000fe40003f25070 */
        /* <DEDUP_REMOVED lines=8> */
[----:B0-----:R-:W-:-:S04]  /*2190*/  FFMA R2, -R13, R5, 1 ;  /* 0x3f8000000d027423 */ /* 0x001fc80000000105 */
[----:B------:R-:W-:-:S03]  /*21a0*/  FFMA R5, R5, R2, R5 ;  /* 0x0000000205057223 */ /* 0x000fc60000000005 */
[----:B------:R-:W0:Y:S01]  /*21b0*/  @!P1 MUFU.RCP R12, -R12 ;  /* 0x8000000c000c9308 */ /* 0x000e220000001000 */
[----:B------:R-:W-:-:S04]  /*21c0*/  FFMA R2, R0, R5, RZ ;  /* 0x0000000500027223 */ /* 0x000fc800000000ff */
[----:B------:R-:W-:-:S04]  /*21d0*/  FFMA R6, -R13, R2, R0 ;  /* 0x000000020d067223 */ /* 0x000fc80000000100 */
[----:B------:R-:W-:Y:S01]  /*21e0*/  FFMA R2, R5, R6, R2 ;  /* 0x0000000605027223 */ /* 0x000fe20000000002 */
[----:B0-----:R-:W-:Y:S01]  /*21f0*/  FFMA R11, R0, R12, R3 ;  /* 0x0000000c000b7223 */ /* 0x001fe20000000003 */
[----:B------:R-:W-:Y:S06]  /*2200*/  @!P0 BRA `(.L_x_366) ;  /* 0x0000000000108947 */ /* 0x000fec0003800000 */
[----:B------:R-:W-:Y:S01]  /*2210*/  IMAD.MOV.U32 R2, RZ, RZ, R13 ;  /* 0x000000ffff027224 */ /* 0x000fe200078e000d */
[----:B------:R-:W-:Y:S01]  /*2220*/  MOV R28, 0x2250 ;  /* 0x00002250001c7802 */ /* 0x000fe20000000f00 */
[----:B------:R-:W-:-:S07]  /*2230*/  IMAD.MOV.U32 R5, RZ, RZ, R0 ;  /* 0x000000ffff057224 */ /* 0x000fce00078e0000 */
[----:B-1----:R-:W-:Y:S05]  /*2240*/  CALL.REL.NOINC `($__internal_2_$__cuda_sm3x_div_rn_noftz_f32_slowpath) ;  /* 0x0000005c00807944 */ /* 0x002fea0003c00000 */
.L_x_366:
[----:B------:R-:W1:Y:S01]  /*2250*/  LDCU UR4, c[0x0][0x3c0] ;  /* 0x00007800ff0477ac */ /* 0x000e620008000800 */
[----:B------:R-:W0:Y:S01]  /*2260*/  S2R R25, SR_CgaCtaId ;  /* 0x0000000000197919 */ /* 0x000e220000008800 */
[----:B------:R-:W-:Y:S02]  /*2270*/  ISETP.NE.AND P0, PT, R8, RZ, PT ;  /* 0x000000ff0800720c */ /* 0x000fe40003f05270 */
[----:B------:R-:W-:-:S04]  /*2280*/  MOV R22, 0x400 ;  /* 0x0000040000167802 */ /* 0x000fc80000000f00 */
[C---:B------:R-:W-:Y:S01]  /*2290*/  IADD3 R14, PT, PT, R22.reuse, 0x400, RZ ;  /* 0x00000400160e7810 */ /* 0x040fe20007ffe0ff */
[C---:B------:R-:W-:Y:S02]  /*22a0*/  VIADD R6, R22.reuse, 0xc00 ;  /* 0x00000c0016067836 */ /* 0x040fe40000000000 */
[----:B-1----:R-:W-:Y:S01]  /*22b0*/  FADD R5, R9, UR4 ;  /* 0x0000000409057e21 */ /* 0x002fe20008000000 */
[----:B------:R-:W-:Y:S05]  /*22c0*/  WARPSYNC.ALL ;  /* 0x0000000000007948 */ /* 0x000fea0003800000 */
[----:B------:R-:W1:Y:S01]  /*22d0*/  LDCU UR4, c[0x0][0x3b0] ;  /* 0x00007600ff0477ac */ /* 0x000e620008000800 */
[----:B------:R-:W2:Y:S01]  /*22e0*/  LDCU.64 UR18, c[0x0][0x398] ;  /* 0x00007300ff1277ac */ /* 0x000ea20008000a00 */
[----:B------:R-:W3:Y:S01]  /*22f0*/  LDCU UR5, c[0x0][0x3cc] ;  /* 0x00007980ff0577ac */ /* 0x000ee20008000800 */
[C---:B0-----:R-:W-:Y:S01]  /*2300*/  @!P0 LEA R27, R25.reuse, R22, 0x18 ;  /* 0x00000016191b8211 */ /* 0x041fe200078ec0ff */
[----:B------:R-:W-:Y:S01]  /*2310*/  VIADD R22, R22, 0x800 ;  /* 0x0000080016167836 */ /* 0x000fe20000000000 */
[----:B------:R-:W-:Y:S01]  /*2320*/  LEA R17, R25, R6, 0x18 ;  /* 0x0000000619117211 */ /* 0x000fe200078ec0ff */
[----:B------:R-:W-:Y:S01]  /*2330*/  FMUL R6, R9, R2 ;  /* 0x0000000209067220 */ /* 0x000fe20000400000 */
[----:B------:R-:W-:Y:S01]  /*2340*/  LEA R23, R25, R14, 0x18 ;  /* 0x0000000e19177211 */ /* 0x000fe200078ec0ff */
[----:B------:R-:W-:Y:S01]  /*2350*/  FMUL R14, R5, R2 ;  /* 0x00000002050e7220 */ /* 0x000fe20000400000 */
[----:B------:R-:W-:Y:S01]  /*2360*/  LEA R25, R25, R22, 0x18 ;  /* 0x0000001619197211 */ /* 0x000fe200078ec0ff */
[C---:B------:R-:W-:Y:S01]  /*2370*/  IMAD R2, R8.reuse, 0x4, R17 ;  /* 0x0000000408027824 */ /* 0x040fe200078e0211 */
[----:B------:R0:W-:Y:S01]  /*2380*/  @!P0 STS [R27+0xc00], R4 ;  /* 0x000c00041b008388 */ /* 0x0001e20000000800 */
[----:B-1----:R-:W-:Y:S01]  /*2390*/  F2F.F64.F32 R12, UR4 ;  /* 0x00000004000c7d10 */ /* 0x002fe20008201800 */
[C---:B------:R-:W-:Y:S01]  /*23a0*/  IMAD R5, R8.reuse, 0x4, R23 ;  /* 0x0000000408057824 */ /* 0x040fe200078e0217 */
[----:B------:R-:W-:Y:S01]  /*23b0*/  LEA R25, R8, R25, 0x2 ;  /* 0x0000001908197211 */ /* 0x000fe200078e10ff */
[----:B------:R0:W-:Y:S01]  /*23c0*/  STS [R2+0x4], R11 ;  /* 0x0000040b02007388 */ /* 0x0001e20000000800 */
[----:B--2---:R-:W-:-:S02]  /*23d0*/  UIADD3 UR4, UPT, UPT, -UR18, URZ, URZ ;  /* 0x000000ff12047290 */ /* 0x004fc4000fffe1ff */
[----:B------:R-:W-:Y:S01]  /*23e0*/  UISETP.NE.AND UP0, UPT, UR19, URZ, UPT ;  /* 0x000000ff1300728c */ /* 0x000fe2000bf05270 */
[----:B------:R0:W-:Y:S01]  /*23f0*/  STS [R5], R6 ;  /* 0x0000000605007388 */ /* 0x0001e20000000800 */
[----:B------:R-:W1:Y:S03]  /*2400*/  I2F.F64 R18, UR18 ;  /* 0x0000001200127d12 */ /* 0x000e660008201c00 */
[----:B------:R0:W-:Y:S05]  /*2410*/  STS [R25], R14 ;  /* 0x0000000e19007388 */ /* 0x0001ea0000000800 */
[----:B------:R-:W2:Y:S01]  /*2420*/  I2F.F64 R20, UR4 ;  /* 0x0000000400147d12 */ /* 0x000ea20008201c00 */
[----:B-1----:R-:W-:-:S07]  /*2430*/  DMUL R18, R18, 0.5 ;  /* 0x3fe0000012127828 */ /* 0x002fce0000000000 */
[----:B---3--:R-:W1:Y:S01]  /*2440*/  F2F.F64.F32 R22, UR5 ;  /* 0x0000000500167d10 */ /* 0x008e620008201800 */
[----:B--2---:R-:W-:Y:S02]  /*2450*/  DMUL R20, R20, 0.5 ;  /* 0x3fe0000014147828 */ /* 0x004fe40000000000 */
[----:B-1----:R-:W-:-:S06]  /*2460*/  DFMA R18, R12, R18, R22 ;  /* 0x000000120c12722b */ /* 0x002fcc0000000016 */
[----:B------:R-:W-:Y:S01]  /*2470*/  DFMA R20, R20, R12, R22 ;  /* 0x0000000c1414722b */ /* 0x000fe20000000016 */
[----:B------:R-:W-:Y:S06]  /*2480*/  BAR.SYNC.DEFER_BLOCKING 0x0 ;  /* 0x0000000000007b1d */ /* 0x000fec0000010000 */
[----:B0-----:R-:W-:Y:S05]  /*2490*/  BRA.U !UP0, `(.L_x_367) ;  /* 0x0000001d08f87547 */ /* 0x001fea000b800000 */
[----:B------:R-:W0:Y:S01]  /*24a0*/  LDCU UR4, c[0x0][0x3a0] ;  /* 0x00007400ff0477ac */ /* 0x000e220008000800 */
[----:B------:R-:W-:Y:S01]  /*24b0*/  I2F.F64.U32 R26, UR8 ;  /* 0x00000008001a7d12 */ /* 0x000fe20008201800 */
[----:B------:R-:W-:Y:S01]  /*24c0*/  IMAD.MOV.U32 R30, RZ, RZ, RZ ;  /* 0x000000ffff1e7224 */ /* 0x000fe200078e00ff */
[----:B------:R-:W1:Y:S01]  /*24d0*/  LDCU UR5, c[0x0][0x3b8] ;  /* 0x00007700ff0577ac */ /* 0x000e620008000800 */
[----:B------:R-:W2:Y:S05]  /*24e0*/  LDCU UR11, c[0x0][0x3d4] ;  /* 0x00007a80ff0b77ac */ /* 0x000eaa0008000800 */
[----:B------:R-:W3:Y:S08]  /*24f0*/  F2F.F32.F64 R17, R18 ;  /* 0x0000001200117310 */ /* 0x000ef00000301000 */
[----:B------:R-:W4:Y:S01]  /*2500*/  F2F.F32.F64 R9, R20 ;  /* 0x0000001400097310 */ /* 0x000f220000301000 */
[----:B---3--:R-:W-:-:S07]  /*2510*/  FMUL R17, R0, R17 ;  /* 0x0000001100117220 */ /* 0x008fce0000400000 */
[----:B0-----:R-:W0:Y:S01]  /*2520*/  I2F.F64 R22, UR4 ;  /* 0x0000000400167d12 */ /* 0x001e220008201c00 */
[----:B------:R-:W-:Y:S01]  /*2530*/  UIADD3 UR4, UPT, UPT, -UR4, URZ, URZ ;  /* 0x000000ff04047290 */ /* 0x000fe2000fffe1ff */
[----:B----4-:R-:W-:-:S06]  /*2540*/  FMUL R19, R0, R9 ;  /* 0x0000000900137220 */ /* 0x010fcc0000400000 */
[----:B-1----:R-:W-:Y:S01]  /*2550*/  F2F.F64.F32 R4, UR5 ;  /* 0x0000000500047d10 */ /* 0x002fe20008201800 */
[----:B------:R-:W1:Y:S01]  /*2560*/  LDCU UR5, c[0x0][0x3a8] ;  /* 0x00007500ff0577ac */ /* 0x000e620008000800 */
[----:B0-----:R-:W-:-:S06]  /*2570*/  DMUL R22, R22, 0.5 ;  /* 0x3fe0000016167828 */ /* 0x001fcc0000000000 */
[----:B------:R-:W0:Y:S08]  /*2580*/  I2F.F64 R24, UR4 ;  /* 0x0000000400187d12 */ /* 0x000e300008201c00 */
[----:B--2---:R-:W2:Y:S01]  /*2590*/  F2F.F64.F32 R12, UR11 ;  /* 0x0000000b000c7d10 */ /* 0x004ea20008201800 */
[----:B0-----:R-:W-:-:S07]  /*25a0*/  DMUL R24, R24, 0.5 ;  /* 0x3fe0000018187828 */ /* 0x001fce0000000000 */
[----:B-1----:R-:W0:Y:S01]  /*25b0*/  I2F.F64 R40, UR5 ;  /* 0x0000000500287d12 */ /* 0x002e220008201c00 */
[C-C-:B--2---:R-:W-:Y:S02]  /*25c0*/  DFMA R22, R4.reuse, R22, R12.reuse ;  /* 0x000000160416722b */ /* 0x144fe4000000000c */
[----:B------:R-:W-:Y:S01]  /*25d0*/  DFMA R24, R4, R24, R12 ;  /* 0x000000180418722b */ /* 0x000fe2000000000c */
[----:B------:R-:W-:-:S04]  /*25e0*/  IMAD.MOV.U32 R13, RZ, RZ, RZ ;  /* 0x000000ffff0d7224 */ /* 0x000fc800078e00ff */
[----:B------:R1:W2:Y:S01]  /*25f0*/  F2F.F32.F64 R21, R22 ;  /* 0x0000001600157310 */ /* 0x0002a20000301000 */
[----:B0-----:R-:W-:-:S07]  /*2600*/  DFMA R40, R40, 0.5, -R26 ;  /* 0x3fe000002828782b */ /* 0x001fce000000081a */
[----:B------:R1:W0:Y:S04]  /*2610*/  F2F.F32.F64 R20, R24 ;  /* 0x0000001800147310 */ /* 0x0002280000301000 */
.L_x_416:
[----:B0-----:R-:W3:Y:S01]  /*2620*/  LDC R2, c[0x0][0x39c] ;  /* 0x0000e700ff027b82 */ /* 0x001ee20000000800 */
[----:B------:R-:W-:Y:S01]  /*2630*/  IMAD.IADD R13, R8, 0x1, R13 ;  /* 0x00000001080d7824 */ /* 0x000fe200078e020d */
[----:B------:R-:W-:Y:S05]  /*2640*/  YIELD ;  /* 0x0000000000007946 */ /* 0x000fea0003800000 */
[----:B------:R-:W-:Y:S01]  /*2650*/  BSSY B0, `(.L_x_368) ;  /* 0x00001dc000007945 */ /* 0x000fe20003800000 */
[----:B---3--:R-:W-:-:S13]  /*2660*/  ISETP.GE.AND P0, PT, R13, R2, PT ;  /* 0x000000020d00720c */ /* 0x008fda0003f06270 */
[----:B-1----:R-:W-:Y:S05]  /*2670*/  @P0 BRA `(.L_x_369) ;  /* 0x0000001c00640947 */ /* 0x002fea0003800000 */
[----:B------:R-:W3:Y:S01]  /*2680*/  LDCU UR4, c[0x0][0x3b4] ;  /* 0x00007680ff0477ac */ /* 0x000ee20008000800 */
[----:B-1----:R-:W-:Y:S01]  /*2690*/  I2F.F64 R22, R2 ;  /* 0x0000000200167312 */ /* 0x002fe20000201c00 */
[----:B------:R-:W-:Y:S01]  /*26a0*/  BSSY.RECONVERGENT B3, `(.L_x_370) ;  /* 0x0000018000037945 */ /* 0x000fe20003800200 */
[----:B------:R-:W1:Y:S06]  /*26b0*/  LDCU UR5, c[0x0][0x3d0] ;  /* 0x00007a00ff0577ac */ /* 0x000e6c0008000800 */
[----:B------:R-:W4:Y:S08]  /*26c0*/  I2F.F64 R4, R13 ;  /* 0x0000000d00047312 */ /* 0x000f300000201c00 */
[----:B---3--:R-:W-:Y:S01]  /*26d0*/  F2F.F64.F32 R24, UR4 ;  /* 0x0000000400187d10 */ /* 0x008fe20008201800 */
[----:B----4-:R-:W-:-:S07]  /*26e0*/  DFMA R4, R22, 0.5, -R4 ;  /* 0x3fe000001604782b */ /* 0x010fce0000000804 */
[----:B-1----:R-:W1:Y:S01]  /*26f0*/  F2F.F64.F32 R22, UR5 ;  /* 0x0000000500167d10 */ /* 0x002e620008201800 */
[----:B------:R-:W-:-:S08]  /*2700*/  DADD R4, R4, -0.5 ;  /* 0xbfe0000004047429 */ /* 0x000fd00000000000 */
        /* <DEDUP_REMOVED lines=13> */
[----:B------:R-:W-:Y:S02]  /*27e0*/  MOV R2, R6 ;  /* 0x0000000600027202 */ /* 0x000fe40000000f00 */
[----:B------:R-:W-:-:S07]  /*27f0*/  MOV R28, 0x2810 ;  /* 0x00002810001c7802 */ /* 0x000fce0000000f00 */
[----:B0-2---:R-:W-:Y:S05]  /*2800*/  CALL.REL.NOINC `($__internal_2_$__cuda_sm3x_div_rn_noftz_f32_slowpath) ;  /* 0x0000005800107944 */ /* 0x005fea0003c00000 */
[----:B------:R-:W-:-:S07]  /*2810*/  IMAD.MOV.U32 R23, RZ, RZ, R2 ;  /* 0x000000ffff177224 */ /* 0x000fce00078e0002 */
.L_x_371:
[----:B------:R-:W-:Y:S05]  /*2820*/  BSYNC.RECONVERGENT B3 ;  /* 0x0000000000037941 */ /* 0x000fea0003800200 */
.L_x_370:
        /* <DEDUP_REMOVED lines=11> */
[----:B------:R-:W-:Y:S01]  /*28e0*/  MOV R28, 0x2910 ;  /* 0x00002910001c7802 */ /* 0x000fe20000000f00 */
[----:B------:R-:W-:-:S07]  /*28f0*/  IMAD.MOV.U32 R2, RZ, RZ, R6 ;  /* 0x000000ffff027224 */ /* 0x000fce00078e0006 */
[----:B0-2---:R-:W-:Y:S05]  /*2900*/  CALL.REL.NOINC `($__internal_2_$__cuda_sm3x_div_rn_noftz_f32_slowpath) ;  /* 0x0000005400d07944 */ /* 0x005fea0003c00000 */
[----:B------:R-:W-:-:S07]  /*2910*/  MOV R4, R2 ;  /* 0x0000000200047202 */ /* 0x000fce0000000f00 */
.L_x_373:
[----:B------:R-:W-:Y:S05]  /*2920*/  BSYNC.RECONVERGENT B3 ;  /* 0x0000000000037941 */ /* 0x000fea0003800200 */
.L_x_372:
        /* <DEDUP_REMOVED lines=14> */
.L_x_375:
[----:B------:R-:W-:Y:S05]  /*2a10*/  BSYNC.RECONVERGENT B3 ;  /* 0x0000000000037941 */ /* 0x000fea0003800200 */
.L_x_374:
        /* <DEDUP_REMOVED lines=12> */
[----:B--2---:R-:W-:Y:S01]  /*2ae0*/  FMUL R9, R2, R21 ;  /* 0x0000001502097220 */ /* 0x004fe20000400000 */
[----:B-1----:R-:W-:Y:S06]  /*2af0*/  @!P0 BRA `(.L_x_377) ;  /* 0x0000000000108947 */ /* 0x002fec0003800000 */
[----:B------:R-:W-:Y:S01]  /*2b00*/  IMAD.MOV.U32 R2, RZ, RZ, R6 ;  /* 0x000000ffff027224 */ /* 0x000fe200078e0006 */
[----:B------:R-:W-:-:S07]  /*2b10*/  MOV R28, 0x2b30 ;  /* 0x00002b30001c7802 */ /* 0x000fce0000000f00 */
[----:B------:R-:W-:Y:S05]  /*2b20*/  CALL.REL.NOINC `($__internal_2_$__cuda_sm3x_div_rn_noftz_f32_slowpath) ;  /* 0x0000005400487944 */ /* 0x000fea0003c00000 */
[----:B------:R-:W-:-:S07]  /*2b30*/  MOV R26, R2 ;  /* 0x00000002001a7202 */ /* 0x000fce0000000f00 */
.L_x_377:
[----:B------:R-:W-:Y:S05]  /*2b40*/  BSYNC.RECONVERGENT B3 ;  /* 0x0000000000037941 */ /* 0x000fea0003800200 */
.L_x_376:
        /* <DEDUP_REMOVED lines=13> */
[----:B------:R-:W-:Y:S05]  /*2c20*/  CALL.REL.NOINC `($__internal_2_$__cuda_sm3x_div_rn_noftz_f32_slowpath) ;  /* 0x0000005400087944 */ /* 0x000fea0003c00000 */
[----:B------:R-:W-:-:S07]  /*2c30*/  IMAD.MOV.U32 R27, RZ, RZ, R2 ;  /* 0x000000ffff1b7224 */ /* 0x000fce00078e0002 */
.L_x_379:
[----:B------:R-:W-:Y:S05]  /*2c40*/  BSYNC.RECONVERGENT B3 ;  /* 0x0000000000037941 */ /* 0x000fea0003800200 */
.L_x_378:
[----:B------:R-:W-:Y:S01]  /*2c50*/  IMAD.U32 R24, RZ, RZ, UR6 ;  /* 0x00000006ff187e24 */ /* 0x000fe2000f8e00ff */
[----:B------:R-:W0:Y:S01]  /*2c60*/  LDCU UR4, c[0x0][0x3d8] ;  /* 0x00007b00ff0477ac */ /* 0x000e220008000800 */
[----:B------:R-:W-:-:S05]  /*2c70*/  IMAD.U32 R25, RZ, RZ, UR7 ;  /* 0x00000007ff197e24 */ /* 0x000fca000f8e00ff */
[----:B------:R-:W0:Y:S01]  /*2c80*/  LDG.E.CONSTANT R24, desc[UR12][R24.64] ;  /* 0x0000000c18187981 */ /* 0x000e22000c1e9900 */
[----:B------:R-:W-:Y:S02]  /*2c90*/  HFMA2 R4, -RZ, RZ, 32.65625, 4.5359134674072265625e-05 ;  /* 0x501502f9ff047431 */ /* 0x000fe400000001ff */
        /* <DEDUP_REMOVED lines=16> */
[----:B------:R-:W-:Y:S01]  /*2da0*/  IMAD.SHL.U32 R4, R31, 0x100, RZ ;  /* 0x000001001f047824 */ /* 0x000fe200078e00ff */
[----:B------:R-:W-:Y:S01]  /*2db0*/  BSSY.RECONVERGENT B1, `(.L_x_382) ;  /* 0x0000014000017945 */ /* 0x000fe20003800200 */
[----:B------:R-:W-:Y:S01]  /*2dc0*/  IMAD.MOV.U32 R6, RZ, RZ, RZ ;  /* 0x000000ffff067224 */ /* 0x000fe200078e00ff */
[----:B------:R-:W-:Y:S01]  /*2dd0*/  MOV R2, R1 ;  /* 0x0000000100027202 */ /* 0x000fe20000000f00 */
[----:B------:R-:W-:Y:S01]  /*2de0*/  IMAD.MOV.U32 R35, RZ, RZ, RZ ;  /* 0x000000ffff237224 */ /* 0x000fe200078e00ff */
[----:B------:R-:W-:Y:S01]  /*2df0*/  LOP3.LUT R29, R4, 0x80000000, RZ, 0xfc, !PT ;  /* 0x80000000041d7812 */ /* 0x000fe200078efcff */
[----:B------:R-:W-:Y:S02]  /*2e00*/  IMAD.MOV.U32 R12, RZ, RZ, RZ ;  /* 0x000000ffff0c7224 */ /* 0x000fe400078e00ff */
[----:B0-----:R-:W-:Y:S01]  /*2e10*/  IMAD.U32 R14, RZ, RZ, UR4 ;  /* 0x00000004ff0e7e24 */ /* 0x001fe2000f8e00ff */
[----:B------:R-:W-:-:S07]  /*2e20*/  MOV R5, UR5 ;  /* 0x0000000500057c02 */ /* 0x000fce0008000f00 */
.L_x_383:
[----:B------:R-:W-:-:S05]  /*2e30*/  IMAD.MOV.U32 R4, RZ, RZ, R14 ;  /* 0x000000ffff047224 */ /* 0x000fca00078e000e */
        /* <DEDUP_REMOVED lines=12> */
.L_x_382:
        /* <DEDUP_REMOVED lines=26> */
[----:B0-----:R-:W-:-:S05]  /*30a0*/  IADD3 R6, PT, PT, -R2, RZ, RZ ;  /* 0x000000ff02067210 */ /* 0x001fca0007ffe1ff */
[----:B------:R-:W-:Y:S01]  /*30b0*/  @!P0 IMAD.MOV.U32 R2, RZ, RZ, R6 ;  /* 0x000000ffff028224 */ /* 0x000fe200078e0006 */
[----:B-1----:R-:W-:-:S10]  /*30c0*/  DMUL R28, R4, UR4 ;  /* 0x00000004041c7c28 */ /* 0x002fd40008000000 */
[----:B------:R-:W0:Y:S02]  /*30d0*/  F2F.F32.F64 R28, R28 ;  /* 0x0000001c001c7310 */ /* 0x000e240000301000 */
[----:B0-----:R-:W-:-:S07]  /*30e0*/  FSEL R4, -R28, R28, !P1 ;  /* 0x0000001c1c047208 */ /* 0x001fce0004800100 */
.L_x_381:
[----:B------:R-:W-:Y:S01]  /*30f0*/  IMAD.MOV.U32 R6, RZ, RZ, R4 ;  /* 0x000000ffff067224 */ /* 0x000fe200078e0004 */
[----:B------:R-:W-:Y:S01]  /*3100*/  LOP3.LUT R2, R2, 0x1, RZ, 0xc0, !PT ;  /* 0x0000000102027812 */ /* 0x000fe200078ec0ff */
[----:B------:R-:W-:Y:S01]  /*3110*/  IMAD.MOV.U32 R5, RZ, RZ, 0x3c190000 ;  /* 0x3c190000ff057424 */ /* 0x000fe200078e00ff */
[----:B------:R-:W-:Y:S01]  /*3120*/  UMOV UR4, 0x3f800000 ;  /* 0x3f80000000047882 */ /* 0x000fe20000000000 */
[C---:B------:R-:W-:Y:S01]  /*3130*/  FMUL R4, R6.reuse, R6 ;  /* 0x0000000606047220 */ /* 0x040fe20000400000 */
[----:B------:R-:W-:Y:S01]  /*3140*/  FSETP.NEU.AND P0, PT, |R6|, 0.00049096695147454738617, PT ;  /* 0x3a00b43c0600780b */ /* 0x000fe20003f0d200 */
[----:B------:R-:W-:Y:S01]  /*3150*/  BSSY.RECONVERGENT B3, `(.L_x_380) ;  /* 0x0000018000037945 */ /* 0x000fe20003800200 */
[----:B------:R-:W-:Y:S01]  /*3160*/  ISETP.NE.U32.AND P1, PT, R2, 0x1, PT ;  /* 0x000000010200780c */ /* 0x000fe20003f25070 */
[----:B------:R-:W-:Y:S01]  /*3170*/  FFMA R5, R4, R5, 0.003265380859375 ;  /* 0x3b56000004057423 */ /* 0x000fe20000000005 */
[----:B------:R-:W-:-:S03]  /*3180*/  MOV R25, UR4 ;  /* 0x0000000400197c02 */ /* 0x000fc60008000f00 */
        /* <DEDUP_REMOVED lines=16> */
[----:B------:R-:W-:Y:S01]  /*3290*/  MOV R28, 0x32c0 ;  /* 0x000032c0001c7802 */ /* 0x000fe20000000f00 */
[----:B------:R-:W-:-:S07]  /*32a0*/  IMAD.MOV.U32 R5, RZ, RZ, -0x40800000 ;  /* 0xbf800000ff057424 */ /* 0x000fce00078e00ff */
[----:B------:R-:W-:Y:S05]  /*32b0*/  CALL.REL.NOINC `($__internal_2_$__cuda_sm3x_div_rn_noftz_f32_slowpath) ;  /* 0x0000004c00647944 */ /* 0x000fea0003c00000 */
[----:B------:R-:W-:-:S07]  /*32c0*/  IMAD.MOV.U32 R4, RZ, RZ, R2 ;  /* 0x000000ffff047224 */ /* 0x000fce00078e0002 */
.L_x_384:
[----:B------:R-:W-:Y:S05]  /*32d0*/  BSYNC.RECONVERGENT B3 ;  /* 0x0000000000037941 */ /* 0x000fea0003800200 */
.L_x_380:
        /* <DEDUP_REMOVED lines=13> */
[----:B------:R-:W-:Y:S05]  /*33b0*/  CALL.REL.NOINC `($__internal_2_$__cuda_sm3x_div_rn_noftz_f32_slowpath) ;  /* 0x0000004c00247944 */ /* 0x000fea0003c00000 */
.L_x_386:
[----:B------:R-:W-:Y:S05]  /*33c0*/  BSYNC.RECONVERGENT B3 ;  /* 0x0000000000037941 */ /* 0x000fea0003800200 */
.L_x_385:
        /* <DEDUP_REMOVED lines=15> */
[----:B------:R-:W-:Y:S05]  /*34c0*/  CALL.REL.NOINC `($__internal_2_$__cuda_sm3x_div_rn_noftz_f32_slowpath) ;  /* 0x0000004800e07944 */ /* 0x000fea0003c00000 */
.L_x_388:
[----:B------:R-:W-:Y:S05]  /*34d0*/  BSYNC.RECONVERGENT B3 ;  /* 0x0000000000037941 */ /* 0x000fea0003800200 */
.L_x_387:
        /* <DEDUP_REMOVED lines=16> */
[----:B------:R-:W-:Y:S01]  /*35e0*/  FMUL R4, R4, R25 ;  /* 0x0000001904047220 */ /* 0x000fe20000400000 */
[----:B0-----:R-:W-:-:S03]  /*35f0*/  FFMA R25, R6, -R14, 1 ;  /* 0x3f80000006197423 */ /* 0x001fc6000000080e */
[----:B------:R-:W-:Y:S01]  /*3600*/  FFMA R5, R5, R4, R5 ;  /* 0x0000000405057223 */ /* 0x000fe20000000005 */
[----:B------:R-:W-:-:S03]  /*3610*/  FFMA R6, R6, R25, R6 ;  /* 0x0000001906067223 */ /* 0x000fc60000000006 */
[----:B------:R-:W-:Y:S01]  /*3620*/  @P0 FFMA R5, R12, 1.6832555532455444336, -R5 ;  /* 0x3fd774eb0c050823 */ /* 0x000fe20000000805 */
[----:B------:R-:W-:-:S04]  /*3630*/  FSETP.NAN.AND P0, PT, |R2|, |R2|, PT ;  /* 0x400000020200720b */ /* 0x000fc80003f08200 */
[----:B------:R-:W-:-:S04]  /*3640*/  LOP3.LUT R2, R5, 0x80000000, R2, 0xb8, !PT ;  /* 0x8000000005027812 */ /* 0x000fc800078eb802 */
[----:B------:R-:W-:-:S05]  /*3650*/  FSEL R2, R2, R5, !P0 ;  /* 0x0000000502027208 */ /* 0x000fca0004000000 */
[----:B------:R-:W-:-:S04]  /*3660*/  FMUL R5, R2, R15 ;  /* 0x0000000f02057220 */ /* 0x000fc80000400000 */
        /* <DEDUP_REMOVED lines=8> */
[----:B------:R-:W-:Y:S05]  /*36f0*/  CALL.REL.NOINC `($__internal_2_$__cuda_sm3x_div_rn_noftz_f32_slowpath) ;  /* 0x0000004800547944 */ /* 0x000fea0003c00000 */
.L_x_390:
[----:B------:R-:W-:Y:S05]  /*3700*/  BSYNC.RECONVERGENT B3 ;  /* 0x0000000000037941 */ /* 0x000fea0003800200 */
.L_x_389:
[----:B------:R-:W0:Y:S01]  /*3710*/  F2F.F64.F32 R4, R2 ;  /* 0x0000000200047310 */ /* 0x000e220000201800 */
[----:B------:R-:W-:Y:S01]  /*3720*/  BSSY.RECONVERGENT B3, `(.L_x_391) ;  /* 0x000001b000037945 */ /* 0x000fe20003800200 */
[----:B------:R-:W-:Y:S01]  /*3730*/  MOV R24, RZ ;  /* 0x000000ff00187202 */ /* 0x000fe20000000f00 */
        /* <DEDUP_REMOVED lines=21> */
[----:B------:R-:W-:Y:S05]  /*3890*/  CALL.REL.NOINC `($__internal_2_$__cuda_sm3x_div_rn_noftz_f32_slowpath) ;  /* 0x0000004400ec7944 */ /* 0x000fea0003c00000 */
.L_x_394:
[----:B------:R-:W-:Y:S05]  /*38a0*/  BSYNC.RECONVERGENT B4 ;  /* 0x0000000000047941 */ /* 0x000fea0003800200 */
.L_x_393:
[----:B------:R0:W1:Y:S01]  /*38b0*/  F2I.FLOOR.NTZ R24, R2 ;  /* 0x0000000200187305 */ /* 0x0000620000207100 */
[----:B------:R-:W-:-:S07]  /*38c0*/  HFMA2 R25, -RZ, RZ, 0, 0 ;  /* 0x00000000ff197431 */ /* 0x000fce00000001ff */
.L_x_392:
[----:B------:R-:W-:Y:S05]  /*38d0*/  BSYNC.RECONVERGENT B3 ;  /* 0x0000000000037941 */ /* 0x000fea0003800200 */
.L_x_391:
[----:B------:R-:W-:Y:S01]  /*38e0*/  ISETP.GE.AND P0, PT, R25, UR10, PT ;  /* 0x0000000a19007c0c */ /* 0x000fe2000bf06270 */
[----:B------:R-:W2:Y:S01]  /*38f0*/  LDCU UR4, c[0x0][0x398] ;  /* 0x00007300ff0477ac */ /* 0x000ea20008000800 */
[----:B------:R-:W-:Y:S11]  /*3900*/  BSSY B3, `(.L_x_395) ;  /* 0x00000a6000037945 */ /* 0x000ff60003800000 */
[----:B------:R-:W3:Y:S01]  /*3910*/  @!P0 S2R R5, SR_CgaCtaId ;  /* 0x0000000000058919 */ /* 0x000ee20000008800 */
[----:B0-----:R-:W-:-:S05]  /*3920*/  @!P0 MOV R2, 0x400 ;  /* 0x0000040000028802 */ /* 0x001fca0000000f00 */
[----:B------:R-:W-:-:S05]  /*3930*/  @!P0 VIADD R2, R2, 0xc00 ;  /* 0x00000c0002028836 */ /* 0x000fca0000000000 */
[----:B---3--:R-:W-:-:S05]  /*3940*/  @!P0 LEA R2, R5, R2, 0x18 ;  /* 0x0000000205028211 */ /* 0x008fca00078ec0ff */
[----:B------:R-:W-:Y:S01]  /*3950*/  @!P0 IMAD R4, R25, 0x4, R2 ;  /* 0x0000000419048824 */ /* 0x000fe200078e0202 */
[----:B-1----:R-:W-:-:S04]  /*3960*/  IADD3 R2, PT, PT, R24, 0x1, RZ ;  /* 0x0000000118027810 */ /* 0x002fc80007ffe0ff */
[----:B------:R0:W1:Y:S01]  /*3970*/  @!P0 LDS R11, [R4+0x4] ;  /* 0x00000400040b8984 */ /* 0x0000620000000800 */
[----:B--2---:R-:W-:Y:S02]  /*3980*/  ISETP.GE.OR P0, PT, R24, UR4, P0 ;  /* 0x0000000418007c0c */ /* 0x004fe40008706670 */
[----:B------:R-:W-:-:S05]  /*3990*/  I2FP.F32.S32 R2, R2 ;  /* 0x0000000200027245 */ /* 0x000fca0000201400 */
[----:B------:R-:W-:Y:S01]  /*39a0*/  FFMA R22, R2, R26, R23 ;  /* 0x0000001a02167223 */ /* 0x000fe20000000017 */
[----:B------:R-:W-:-:S05]  /*39b0*/  IMAD.MOV.U32 R23, RZ, RZ, RZ ;  /* 0x000000ffff177224 */ /* 0x000fca00078e00ff */
[----:B0-----:R-:W-:Y:S05]  /*39c0*/  @P0 BRA `(.L_x_396) ;  /* 0x0000000800640947 */ /* 0x001fea0003800000 */
[----:B------:R-:W-:Y:S01]  /*39d0*/  IMAD.MOV.U32 R23, RZ, RZ, RZ ;  /* 0x000000ffff177224 */ /* 0x000fe200078e00ff */
[----:B------:R-:W-:-:S07]  /*39e0*/  I2FP.F32.S32 R13, R13 ;  /* 0x0000000d000d7245 */ /* 0x000fce0000201400 */
.L_x_414:
        /* <DEDUP_REMOVED lines=11> */
[----:B------:R-:W-:-:S03]  /*3aa0*/  LEA R5, R25, UR4, 0x2 ;  /* 0x0000000419057c11 */ /* 0x000fc6000f8e10ff */
        /* <DEDUP_REMOVED lines=18> */
[----:B-1----:R-:W-:Y:S05]  /*3bd0*/  CALL.REL.NOINC `($__internal_2_$__cuda_sm3x_div_rn_noftz_f32_slowpath) ;  /* 0x00000044001c7944 */ /* 0x002fea0003c00000 */
.L_x_400:
[----:B------:R-:W-:Y:S05]  /*3be0*/  BSYNC.RECONVERGENT B5 ;  /* 0x0000000000057941 */ /* 0x000fea0003800200 */
.L_x_399:
[----:B------:R0:W2:Y:S02]  /*3bf0*/  F2I.FLOOR.NTZ R36, R2 ;  /* 0x0000000200247305 */ /* 0x0000a40000207100 */
.L_x_398:
[----:B------:R-:W-:Y:S05]  /*3c00*/  BSYNC.RECONVERGENT B4 ;  /* 0x0000000000047941 */ /* 0x000fea0003800200 */
.L_x_397:
[----:B-1----:R-:W-:Y:S01]  /*3c10*/  FSETP.GEU.AND P0, PT, R22, R11, PT ;  /* 0x0000000b1600720b */ /* 0x002fe20003f0e000 */
[----:B------:R-:W-:Y:S01]  /*3c20*/  BSSY.RECONVERGENT B4, `(.L_x_401) ;  /* 0x000006f000047945 */ /* 0x000fe20003800200 */
[----:B0-2---:R-:W-:-:S04]  /*3c30*/  IADD3 R2, PT, PT, R36, 0x1, RZ ;  /* 0x0000000124027810 */ /* 0x005fc80007ffe0ff */
[----:B------:R-:W-:-:S05]  /*3c40*/  I2FP.F32.S32 R35, R2 ;  /* 0x0000000200237245 */ /* 0x000fca0000201400 */
[----:B------:R-:W-:Y:S02]  /*3c50*/  FFMA R35, R35, R27, R18 ;  /* 0x0000001b23237223 */ /* 0x000fe40000000012 */
[----:B------:R-:W-:Y:S05]  /*3c60*/  @P0 BRA `(.L_x_402) ;  /* 0x0000000000b40947 */ /* 0x000fea0003800000 */
[----:B------:R-:W0:Y:S01]  /*3c70*/  LDCU UR4, c[0x0][0x3a0] ;  /* 0x00007400ff0477ac */ /* 0x000e220008000800 */
[----:B------:R-:W-:Y:S01]  /*3c80*/  BSSY.RECONVERGENT B5, `(.L_x_403) ;  /* 0x0000027000057945 */ /* 0x000fe20003800200 */
[----:B0-----:R-:W-:-:S04]  /*3c90*/  ISETP.GE.AND P0, PT, R36, UR4, PT ;  /* 0x0000000424007c0c */ /* 0x001fc8000bf06270 */
[----:B------:R-:W-:-:S13]  /*3ca0*/  FSETP.GEU.OR P0, PT, R37, R34, P0 ;  /* 0x000000222500720b */ /* 0x000fda000070e400 */
[----:B------:R-:W-:Y:S05]  /*3cb0*/  @P0 BRA `(.L_x_404) ;  /* 0x00000000008c0947 */ /* 0x000fea0003800000 */
[----:B------:R-:W-:Y:S01]  /*3cc0*/  FMUL R14, R27, R26 ;  /* 0x0000001a1b0e7220 */ /* 0x000fe20000400000 */
[----:B------:R-:W-:Y:S01]  /*3cd0*/  FADD R5, R22, -R6 ;  /* 0x8000000616057221 */ /* 0x000fe20000000000 */
[----:B------:R-:W-:Y:S01]  /*3ce0*/  BSSY.RECONVERGENT B6, `(.L_x_405) ;  /* 0x000000d000067945 */ /* 0x000fe20003800200 */
[----:B------:R-:W-:Y:S01]  /*3cf0*/  I2FP.F32.S32 R12, R24 ;  /* 0x00000018000c7245 */ /* 0x000fe20000201400 */
        /* <DEDUP_REMOVED lines=11> */
.L_x_406:
[----:B------:R-:W-:Y:S05]  /*3db0*/  BSYNC.RECONVERGENT B6 ;  /* 0x0000000000067941 */ /* 0x000fea0003800200 */
.L_x_405:
[----:B------:R-:W0:Y:S01]  /*3dc0*/  LDCU UR11, c[0x0][0x3a0] ;  /* 0x00007400ff0b77ac */ /* 0x000e220008000800 */
[----:B------:R-:W-:Y:S01]  /*3dd0*/  HFMA2 R29, -RZ, RZ, -3, 0 ;  /* 0xc2000000ff1d7431 */ /* 0x000fe200000001ff */
[----:B------:R-:W1:Y:S01]  /*3de0*/  LDCU UR4, c[0x0][0x388] ;  /* 0x00007100ff0477ac */ /* 0x000e620008000800 */
[----:B------:R-:W-:Y:S01]  /*3df0*/  UMOV UR5, URZ ;  /* 0x000000ff00057c82 */ /* 0x000fe20008000000 */
[----:B0-----:R-:W-:-:S04]  /*3e00*/  IMAD.U32 R5, RZ, RZ, UR11 ;  /* 0x0000000bff057e24 */ /* 0x001fc8000f8e00ff */
[----:B------:R-:W-:-:S05]  /*3e10*/  IMAD R14, R5, UR9, R36 ;  /* 0x00000009050e7c24 */ /* 0x000fca000f8e0224 */
[----:B------:R-:W-:-:S06]  /*3e20*/  I2FP.F32.S32 R14, R14 ;  /* 0x0000000e000e7245 */ /* 0x000fcc0000201400 */
[----:B-1----:R-:W5:Y:S01]  /*3e30*/  TEX.LL RZ, R14, R12, R29, UR4, 3D, 0x1 ;  /* 0x48ff041d0c0e7f60 */ /* 0x002f6200089e01ff */
[----:B------:R-:W-:Y:S01]  /*3e40*/  FSETP.GT.AND P0, PT, R35, R34, PT ;  /* 0x000000222300720b */ /* 0x000fe20003f04000 */
[----:B------:R-:W-:-:S03]  /*3e50*/  VIADD R36, R36, 0x1 ;  /* 0x0000000124247836 */ /* 0x000fc60000000000 */
[----:B------:R-:W-:Y:S02]  /*3e60*/  FSEL R6, R34, R35, P0 ;  /* 0x0000002322067208 */ /* 0x000fe40000000000 */
[----:B------:R-:W-:Y:S02]  /*3e70*/  ISETP.GE.AND P0, PT, R36, UR11, PT ;  /* 0x0000000b24007c0c */ /* 0x000fe4000bf06270 */
[C---:B------:R-:W-:Y:S01]  /*3e80*/  FSETP.LT.AND P1, PT, R6.reuse, R34, PT ;  /* 0x000000220600720b */ /* 0x040fe20003f21000 */
[C---:B------:R-:W-:Y:S01]  /*3e90*/  FADD R5, R6.reuse, -R37 ;  /* 0x8000002506057221 */ /* 0x040fe20000000000 */
[----:B------:R-:W-:Y:S01]  /*3ea0*/  FADD R35, R6, R27 ;  /* 0x0000001b06237221 */ /* 0x000fe20000000000 */
[----:B------:R-:W-:Y:S02]  /*3eb0*/  IMAD.MOV.U32 R37, RZ, RZ, R6 ;  /* 0x000000ffff257224 */ /* 0x000fe400078e0006 */
[----:B------:R-:W-:-:S04]  /*3ec0*/  FMUL R28, R2, R5 ;  /* 0x00000005021c7220 */ /* 0x000fc80000400000 */
[----:B-----5:R-:W-:-:S04]  /*3ed0*/  FFMA R23, R28, R14, R23 ;  /* 0x0000000e1c177223 */ /* 0x020fc80000000017 */
[----:B------:R-:W-:Y:S05]  /*3ee0*/  @!P0 BRA P1, `(.L_x_405) ;  /* 0xfffffffc00b48947 */ /* 0x000fea000083ffff */
.L_x_404:
[----:B------:R-:W-:Y:S05]  /*3ef0*/  BSYNC.RECONVERGENT B5 ;  /* 0x0000000000057941 */ /* 0x000fea0003800200 */
.L_x_403:
[----:B------:R-:W-:Y:S01]  /*3f00*/  IADD3 R24, PT, PT, R24, 0x1, RZ ;  /* 0x0000000118187810 */ /* 0x000fe20007ffe0ff */
[----:B------:R-:W-:Y:S01]  /*3f10*/  FADD R22, R22, R26 ;  /* 0x0000001a16167221 */ /* 0x000fe20000000000 */
[----:B------:R-:W-:Y:S01]  /*3f20*/  IMAD.MOV.U32 R6, RZ, RZ, R4 ;  /* 0x000000ffff067224 */ /* 0x000fe200078e0004 */
[----:B------:R-:W-:Y:S06]  /*3f30*/  BRA `(.L_x_407) ;  /* 0x0000000000f47947 */ /* 0x000fec0003800000 */
.L_x_402:
        /* <DEDUP_REMOVED lines=20> */
.L_x_411:
[----:B------:R-:W-:Y:S05]  /*4080*/  BSYNC.RECONVERGENT B6 ;  /* 0x0000000000067941 */ /* 0x000fea0003800200 */
.L_x_410:
[----:B------:R-:W0:Y:S01]  /*4090*/  LDCU UR11, c[0x0][0x3a0] ;  /* 0x00007400ff0b77ac */ /* 0x000e220008000800 */
[----:B------:R-:W-:Y:S01]  /*40a0*/  IMAD.MOV.U32 R31, RZ, RZ, -0x3e000000 ;  /* 0xc2000000ff1f7424 */ /* 0x000fe200078e00ff */
[----:B------:R-:W1:Y:S01]  /*40b0*/  LDCU UR4, c[0x0][0x388] ;  /* 0x00007100ff0477ac */ /* 0x000e620008000800 */
[----:B------:R-:W-:Y:S01]  /*40c0*/  UMOV UR5, URZ ;  /* 0x000000ff00057c82 */ /* 0x000fe20008000000 */
[----:B0-----:R-:W-:-:S05]  /*40d0*/  MOV R5, UR11 ;  /* 0x0000000b00057c02 */ /* 0x001fca0008000f00 */
[----:B------:R-:W-:Y:S02]  /*40e0*/  IMAD R6, R5, UR9, R36 ;  /* 0x0000000905067c24 */ /* 0x000fe4000f8e0224 */
[----:B------:R-:W-:-:S03]  /*40f0*/  IMAD.MOV.U32 R5, RZ, RZ, R13 ;  /* 0x000000ffff057224 */ /* 0x000fc600078e000d */
[----:B------:R-:W-:-:S06]  /*4100*/  I2FP.F32.S32 R6, R6 ;  /* 0x0000000600067245 */ /* 0x000fcc0000201400 */
[----:B-1----:R-:W5:Y:S01]  /*4110*/  TEX.LL RZ, R6, R4, R31, UR4, 3D, 0x1 ;  /* 0x48ff041f04067f60 */ /* 0x002f6200089e01ff */
[-C--:B------:R-:W-:Y:S02]  /*4120*/  FSETP.GT.AND P0, PT, R35, R34.reuse, PT ;  /* 0x000000222300720b */ /* 0x080fe40003f04000 */
[----:B------:R-:W-:Y:S02]  /*4130*/  IADD3 R36, PT, PT, R36, 0x1, RZ ;  /* 0x0000000124247810 */ /* 0x000fe40007ffe0ff */
[----:B------:R-:W-:Y:S02]  /*4140*/  FSEL R14, R34, R35, P0 ;  /* 0x00000023220e7208 */ /* 0x000fe40000000000 */
[----:B------:R-:W-:Y:S02]  /*4150*/  ISETP.GE.AND P0, PT, R36, UR11, PT ;  /* 0x0000000b24007c0c */ /* 0x000fe4000bf06270 */
[C---:B------:R-:W-:Y:S01]  /*4160*/  FSETP.LT.AND P1, PT, R14.reuse, R34, PT ;  /* 0x000000220e00720b */ /* 0x040fe20003f21000 */
[C---:B------:R-:W-:Y:S01]  /*4170*/  FADD R29, R14.reuse, -R37 ;  /* 0x800000250e1d7221 */ /* 0x040fe20000000000 */
[----:B------:R-:W-:Y:S01]  /*4180*/  FADD R35, R14, R27 ;  /* 0x0000001b0e237221 */ /* 0x000fe20000000000 */
[----:B------:R-:W-:-:S02]  /*4190*/  IMAD.MOV.U32 R37, RZ, RZ, R14 ;  /* 0x000000ffff257224 */ /* 0x000fc400078e000e */
[----:B------:R-:W-:-:S04]  /*41a0*/  FMUL R12, R29, R2 ;  /* 0x000000021d0c7220 */ /* 0x000fc80000400000 */
[----:B-----5:R-:W-:-:S04]  /*41b0*/  FFMA R23, R12, R6, R23 ;  /* 0x000000060c177223 */ /* 0x020fc80000000017 */
[----:B------:R-:W-:Y:S05]  /*41c0*/  @!P0 BRA P1, `(.L_x_410) ;  /* 0xfffffffc00b08947 */ /* 0x000fea000083ffff */
.L_x_409:
[----:B------:R-:W-:Y:S05]  /*41d0*/  BSYNC.RECONVERGENT B5 ;  /* 0x0000000000057941 */ /* 0x000fea0003800200 */
.L_x_408:
[----:B------:R-:W0:Y:S01]  /*41e0*/  S2R R29, SR_CgaCtaId ;  /* 0x00000000001d7919 */ /* 0x000e220000008800 */
[----:B------:R-:W-:Y:S01]  /*41f0*/  MOV R12, 0x400 ;  /* 0x00000400000c7802 */ /* 0x000fe20000000f00 */
[----:B------:R-:W-:Y:S01]  /*4200*/  BSSY.RECONVERGENT B1, `(.L_x_412) ;  /* 0x0000008000017945 */ /* 0x000fe20003800200 */
[----:B------:R-:W-:Y:S02]  /*4210*/  IMAD.MOV.U32 R2, RZ, RZ, R25 ;  /* 0x000000ffff027224 */ /* 0x000fe400078e0019 */
[----:B0-----:R-:W-:-:S04]  /*4220*/  LEA R6, R29, R12, 0x18 ;  /* 0x0000000c1d067211 */ /* 0x001fc800078ec0ff */
[----:B------:R-:W-:-:S07]  /*4230*/  LEA R6, R25, R6, 0x2 ;  /* 0x0000000619067211 */ /* 0x000fce00078e10ff */
.L_x_413:
[----:B------:R-:W0:Y:S02]  /*4240*/  LDS R4, [R6] ;  /* 0x0000000006047984 */ /* 0x000e240000000800 */
[----:B0-----:R-:W-:-:S05]  /*4250*/  FADD R5, R23, R4 ;  /* 0x0000000417057221 */ /* 0x001fca0000000000 */
[----:B------:R-:W0:Y:S02]  /*4260*/  ATOMS.CAST.SPIN P0, [R6], R4, R5 ;  /* 0x000000040600758d */ /* 0x000e240001800005 */
[----:B0-----:R-:W-:Y:S05]  /*4270*/  @!P0 BRA `(.L_x_413) ;  /* 0xfffffffc00f08947 */ /* 0x001fea000383ffff */
[----:B------:R-:W-:Y:S05]  /*4280*/  BSYNC.RECONVERGENT B1 ;  /* 0x0000000000017941 */ /* 0x000fea0003800200 */
.L_x_412:
[----:B------:R-:W-:Y:S02]  /*4290*/  VIADD R25, R25, 0x1 ;  /* 0x0000000119197836 */ /* 0x000fe40000000000 */
[----:B------:R-:W-:Y:S02]  /*42a0*/  IMAD.MOV.U32 R6, RZ, RZ, R11 ;  /* 0x000000ffff067224 */ /* 0x000fe400078e000b */
[----:B------:R-:W-:Y:S01]  /*42b0*/  IMAD.MOV.U32 R23, RZ, RZ, RZ ;  /* 0x000000ffff177224 */ /* 0x000fe200078e00ff */
[----:B------:R-:W-:-:S13]  /*42c0*/  ISETP.GE.AND P0, PT, R25, UR10, PT ;  /* 0x0000000a19007c0c */ /* 0x000fda000bf06270 */
[----:B------:R-:W-:-:S05]  /*42d0*/  @!P0 VIADD R12, R12, 0xc00 ;  /* 0x00000c000c0c8836 */ /* 0x000fca0000000000 */
[----:B------:R-:W-:-:S04]  /*42e0*/  @!P0 LEA R29, R29, R12, 0x18 ;  /* 0x0000000c1d1d8211 */ /* 0x000fc800078ec0ff */
[----:B------:R-:W-:-:S05]  /*42f0*/  @!P0 LEA R2, R2, R29, 0x2 ;  /* 0x0000001d02028211 */ /* 0x000fca00078e10ff */
[----:B------:R0:W1:Y:S02]  /*4300*/  @!P0 LDS R11, [R2+0x8] ;  /* 0x00000800020b8984 */ /* 0x0000640000000800 */
.L_x_407:
[----:B------:R-:W-:Y:S05]  /*4310*/  BSYNC.RECONVERGENT B4 ;  /* 0x0000000000047941 */ /* 0x000fea0003800200 */
.L_x_401:
[----:B------:R-:W2:Y:S01]  /*4320*/  LDCU UR4, c[0x0][0x398] ;  /* 0x00007300ff0477ac */ /* 0x000ea20008000800 */
[----:B------:R-:W-:Y:S02]  /*4330*/  ISETP.GE.AND P0, PT, R25, UR10, PT ;  /* 0x0000000a19007c0c */ /* 0x000fe4000bf06270 */
[----:B--2---:R-:W-:-:S13]  /*4340*/  ISETP.LT.AND P1, PT, R24, UR4, PT ;  /* 0x0000000418007c0c */ /* 0x004fda000bf21270 */
[----:B------:R-:W-:Y:S05]  /*4350*/  @!P0 BRA P1, `(.L_x_414) ;  /* 0xfffffff400a48947 */ /* 0x000fea000083ffff */
.L_x_396:
[----:B------:R-:W-:Y:S05]  /*4360*/  BSYNC B3 ;  /* 0x0000000000037941 */ /* 0x000fea0003800000 */
.L_x_395:
[----:B------:R-:W-:-:S13]  /*4370*/  FSETP.NEU.AND P0, PT, R23, RZ, PT ;  /* 0x000000ff1700720b */ /* 0x000fda0003f0d000 */
[----:B------:R-:W-:Y:S05]  /*4380*/  @!P0 BRA `(.L_x_369) ;  /* 0x0000000000208947 */ /* 0x000fea0003800000 */
[----:B------:R-:W2:Y:S01]  /*4390*/  S2UR UR5, SR_CgaCtaId ;  /* 0x00000000000579c3 */ /* 0x000ea20000008800 */
[----:B------:R-:W-:Y:S02]  /*43a0*/  UMOV UR4, 0x400 ;  /* 0x0000040000047882 */ /* 0x000fe40000000000 */
[----:B--2---:R-:W-:-:S06]  /*43b0*/  ULEA UR4, UR5, UR4, 0x18 ;  /* 0x0000000405047291 */ /* 0x004fcc000f8ec0ff */
[----:B------:R-:W-:-:S07]  /*43c0*/  LEA R25, R25, UR4, 0x2 ;  /* 0x0000000419197c11 */ /* 0x000fce000f8e10ff */
.L_x_415:
[----:B------:R-:W2:Y:S02]  /*43d0*/  LDS R4, [R25] ;  /* 0x0000000019047984 */ /* 0x000ea40000000800 */
[----:B--2---:R-:W-:-:S05]  /*43e0*/  FADD R5, R23, R4 ;  /* 0x0000000417057221 */ /* 0x004fca0000000000 */
[----:B------:R-:W2:Y:S02]  /*43f0*/  ATOMS.CAST.SPIN P0, [R25], R4, R5 ;  /* 0x000000041900758d */ /* 0x000ea40001800005 */
[----:B--2---:R-:W-:Y:S05]  /*4400*/  @!P0 BRA `(.L_x_415) ;  /* 0xfffffffc00f08947 */ /* 0x004fea000383ffff */
.L_x_369:
[----:B------:R-:W-:Y:S05]  /*4410*/  BSYNC B0 ;  /* 0x0000000000007941 */ /* 0x000fea0003800000 */
.L_x_368:
[----:B------:R-:W3:Y:S01]  /*4420*/  LDCU UR4, c[0x0][0x39c] ;  /* 0x00007380ff0477ac */ /* 0x000ee20008000800 */
[----:B------:R-:W-:-:S05]  /*4430*/  MOV R13, UR15 ;  /* 0x0000000f000d7c02 */ /* 0x000fca0008000f00 */
[C---:B------:R-:W-:Y:S02]  /*4440*/  IMAD R13, R30.reuse, R13, UR15 ;  /* 0x0000000f1e0d7e24 */ /* 0x040fe4000f8e020d */
[----:B------:R-:W-:-:S03]  /*4450*/  VIADD R30, R30, 0x1 ;  /* 0x000000011e1e7836 */ /* 0x000fc60000000000 */
[----:B---3--:R-:W-:-:S13]  /*4460*/  ISETP.GE.U32.AND P0, PT, R13, UR4, PT ;  /* 0x000000040d007c0c */ /* 0x008fda000bf06070 */
[----:B------:R-:W-:Y:S05]  /*4470*/  @!P0 BRA `(.L_x_416) ;  /* 0xffffffe000688947 */ /* 0x000fea000383ffff */
.L_x_367:
[----:B------:R-:W-:Y:S05]  /*4480*/  WARPSYNC.ALL ;  /* 0x0000000000007948 */ /* 0x000fea0003800000 */
[----:B------:R-:W3:Y:S01]  /*4490*/  LDCU UR4, c[0x0][0x3a8] ;  /* 0x00007500ff0477ac */ /* 0x000ee20008000800 */
[----:B------:R-:W-:Y:S01]  /*44a0*/  BAR.SYNC.DEFER_BLOCKING 0x0 ;  /* 0x0000000000007b1d */ /* 0x000fe20000010000 */
[----:B---3--:R-:W-:-:S13]  /*44b0*/  ISETP.GE.AND P0, PT, R7, UR4, PT ;  /* 0x0000000407007c0c */ /* 0x008fda000bf06270 */
[----:B------:R-:W-:Y:S05]  /*44c0*/  @P0 EXIT ;  /* 0x000000000000094d */ /* 0x000fea0003800000 */
[----:B------:R-:W3:Y:S01]  /*44d0*/  LDS R0, [R16] ;  /* 0x0000000010007984 */ /* 0x000ee20000000800 */
[----:B------:R-:W4:Y:S01]  /*44e0*/  LDC R9, c[0x0][0x3ac] ;  /* 0x0000eb00ff097b82 */ /* 0x000f220000000800 */
[----:B------:R-:W1:Y:S01]  /*44f0*/  LDCU UR5, c[0x0][0x3bc] ;  /* 0x00007780ff0577ac */ /* 0x000e620008000800 */
[----:B------:R-:W-:Y:S01]  /*4500*/  LOP3.LUT R4, RZ, R7, RZ, 0x33, !PT ;  /* 0x00000007ff047212 */ /* 0x000fe200078e33ff */
[----:B------:R-:W4:Y:S01]  /*4510*/  S2R R6, SR_CTAID.Y ;  /* 0x0000000000067919 */ /* 0x000f220000002600 */
[----:B------:R-:W-:-:S03]  /*4520*/  FSETP.GE.AND P0, PT, R10, RZ, PT ;  /* 0x000000ff0a00720b */ /* 0x000fc60003f06000 */
[----:B------:R-:W-:Y:S01]  /*4530*/  VIADD R4, R4, UR4 ;  /* 0x0000000404047c36 */ /* 0x000fe20008000000 */
[----:B------:R-:W1:Y:S04]  /*4540*/  LDC R5, c[0x0][0x3c4] ;  /* 0x0000f100ff057b82 */ /* 0x000e680000000800 */
[----:B------:R-:W-:-:S04]  /*4550*/  SEL R4, R7, R4, P0 ;  /* 0x0000000407047207 */ /* 0x000fc80000000000 */
[----:B0-----:R-:W0:Y:S01]  /*4560*/  LDC.64 R2, c[0x0][0x380] ;  /* 0x0000e000ff027b82 */ /* 0x001e220000000a00 */
[----:B-1----:R-:W-:Y:S01]  /*4570*/  FMUL R5, R5, UR5 ;  /* 0x0000000505057c20 */ /* 0x002fe20008400000 */
[----:B----4-:R-:W-:-:S04]  /*4580*/  IMAD R7, R9, UR14, R6 ;  /* 0x0000000e09077c24 */ /* 0x010fc8000f8e0206 */
[----:B------:R-:W-:Y:S02]  /*4590*/  IMAD R7, R7, UR4, R4 ;  /* 0x0000000407077c24 */ /* 0x000fe4000f8e0204 */
[----:B---3--:R-:W-:Y:S02]  /*45a0*/  FMUL R5, R0, R5 ;  /* 0x0000000500057220 */ /* 0x008fe40000400000 */
[----:B0-----:R-:W-:-:S03]  /*45b0*/  IMAD.WIDE.U32 R2, R7, 0x4, R2 ;  /* 0x0000000407027825 */ /* 0x001fc600078e0002 */
[----:B------:R-:W-:Y:S04]  /*45c0*/  STS [R16], R5 ;  /* 0x0000000510007388 */ /* 0x000fe80000000800 */
[----:B------:R-:W-:Y:S01]  /*45d0*/  STG.E desc[UR12][R2.64], R5 ;  /* 0x0000000502007986 */ /* 0x000fe2000c10190c */
[----:B------:R-:W-:Y:S05]  /*45e0*/  EXIT ;  /* 0x000000000000794d */ /* 0x000fea0003800000 */
.L_x_348:
[----:B------:R-:W2:Y:S01]  /*45f0*/  S2UR UR5, SR_CgaCtaId ;  /* 0x00000000000579c3 */ /* 0x000ea20000008800 */
[----:B------:R-:W-:Y:S01]  /*4600*/  UMOV UR4, 0x400 ;  /* 0x0000040000047882 */ /* 0x000fe20000000000 */
[----:B------:R-:W-:Y:S01]  /*4610*/  FSETP.GE.AND P0, PT, R6, RZ, PT ;  /* 0x000000ff0600720b */ /* 0x000fe20003f06000 */
[----:B------:R-:W-:Y:S01]  /*4620*/  BSSY.RECONVERGENT B0, `(.L_x_417) ;  /* 0x00000a2000007945 */ /* 0x000fe20003800200 */
[----:B--2---:R-:W-:-:S06]  /*4630*/  ULEA UR4, UR5, UR4, 0x18 ;  /* 0x0000000405047291 */ /* 0x004fcc000f8ec0ff */
[----:B0-----:R-:W-:-:S05]  /*4640*/  LEA R4, R8, UR4, 0x2 ;  /* 0x0000000408047c11 */ /* 0x001fca000f8e10ff */
[----:B------:R0:W-:Y:S01]  /*4650*/  STS [R4], RZ ;  /* 0x000000ff04007388 */ /* 0x0001e20000000800 */
[----:B------:R-:W-:Y:S05]  /*4660*/  @!P0 BRA `(.L_x_418) ;  /* 0x00000004003c8947 */ /* 0x000fea0003800000 */
[----:B------:R-:W2:Y:S01]  /*4670*/  LDCU UR4, c[0x0][0x3bc] ;  /* 0x00007780ff0477ac */ /* 0x000ea20008000800 */
[----:B------:R-:W-:Y:S01]  /*4680*/  IADD3 R2, PT, PT, R7, 0x1, RZ ;  /* 0x0000000107027810 */ /* 0x000fe20007ffe0ff */
[----:B------:R-:W-:Y:S01]  /*4690*/  I2F.F64 R16, UR16 ;  /* 0x0000001000107d12 */ /* 0x000fe20008201c00 */
[----:B------:R-:W-:Y:S01]  /*46a0*/  BSSY.RECONVERGENT B1, `(.L_x_419) ;  /* 0x0000028000017945 */ /* 0x000fe20003800200 */
[----:B------:R-:W3:Y:S06]  /*46b0*/  LDCU UR5, c[0x0][0x3d8] ;  /* 0x00007b00ff0577ac */ /* 0x000eec0008000800 */
[----:B------:R-:W4:Y:S08]  /*46c0*/  I2F.F64.U32 R10, R2 ;  /* 0x00000002000a7312 */ /* 0x000f300000201800 */
[----:B--2---:R-:W-:Y:S01]  /*46d0*/  F2F.F64.F32 R18, UR4 ;  /* 0x0000000400127d10 */ /* 0x004fe20008201800 */
[----:B----4-:R-:W-:-:S07]  /*46e0*/  DFMA R10, R16, -0.5, R10 ;  /* 0xbfe00000100a782b */ /* 0x010fce000000000a */
[----:B---3--:R-:W2:Y:S08]  /*46f0*/  F2F.F64.F32 R20, UR5 ;  /* 0x0000000500147d10 */ /* 0x008eb00008201800 */
[----:B------:R-:W3:Y:S01]  /*4700*/  F2F.F64.F32 R24, R15 ;  /* 0x0000000f00187310 */ /* 0x000ee20000201800 */
[----:B--2---:R-:W-:-:S07]  /*4710*/  DFMA R10, R18, R10, R20 ;  /* 0x0000000a120a722b */ /* 0x004fce0000000014 */
[----:B------:R-:W2:Y:S01]  /*4720*/  I2F.F64.U32 R12, UR8 ;  /* 0x00000008000c7d12 */ /* 0x000ea20008201800 */
[----:B---3--:R-:W-:Y:S02]  /*4730*/  DADD R10, R24, R10 ;  /* 0x00000000180a7229 */ /* 0x008fe4000000000a */
[----:B--2---:R-:W-:-:S08]  /*4740*/  DFMA R12, R16, -0.5, R12 ;  /* 0xbfe00000100c782b */ /* 0x004fd0000000000c */
[----:B------:R-:W2:Y:S01]  /*4750*/  F2F.F32.F64 R10, R10 ;  /* 0x0000000a000a7310 */ /* 0x000ea20000301000 */
[----:B------:R-:W-:-:S08]  /*4760*/  DFMA R12, R12, R18, R20 ;  /* 0x000000120c0c722b */ /* 0x000fd00000000014 */
[----:B------:R-:W-:Y:S01]  /*4770*/  DADD R24, R12, R24 ;  /* 0x000000000c187229 */ /* 0x000fe20000000018 */
[----:B--2---:R-:W2:Y:S02]  /*4780*/  F2F.F64.F32 R22, R10 ;  /* 0x0000000a00167310 */ /* 0x004ea40000201800 */
[----:B--2---:R-:W-:-:S08]  /*4790*/  DFMA R22, R18, -0.5, R22 ;  /* 0xbfe000001216782b */ /* 0x004fd00000000016 */
        /* <DEDUP_REMOVED lines=10> */
[----:B------:R-:W2:Y:S08]  /*4840*/  F2I.F64 R2, R12 ;  /* 0x0000000c00027311 */ /* 0x000eb00000301100 */
[----:B--2---:R-:W2:Y:S02]  /*4850*/  I2F.F64 R26, R2 ;  /* 0x00000002001a7312 */ /* 0x004ea40000201c00 */
[----:B--2---:R-:W-:Y:S01]  /*4860*/  DFMA R14, R26, -UR4, R22 ;  /* 0x800000041a0e7c2b */ /* 0x004fe20008000016 */
        /* <DEDUP_REMOVED lines=8> */
[----:B01----:R-:W-:Y:S05]  /*48f0*/  CALL.REL.NOINC `($_Z35BackProjTransConeArcDisCUDA3dKernelILb0EEvPfyPKfiiiiiiffffffffffff$__internal_trig_reduction_slowpathd) ;  /* 0x0000003c006c7944 */ /* 0x003fea0003c00000 */
[----:B------:R-:W-:Y:S01]  /*4900*/  IMAD.MOV.U32 R26, RZ, RZ, R18 ;  /* 0x000000ffff1a7224 */ /* 0x000fe200078e0012 */
[----:B------:R-:W-:-:S07]  /*4910*/  MOV R27, R19 ;  /* 0x00000013001b7202 */ /* 0x000fce0000000f00 */
.L_x_420:
[----:B------:R-:W-:Y:S05]  /*4920*/  BSYNC.RECONVERGENT B1 ;  /* 0x0000000000017941 */ /* 0x000fea0003800200 */
.L_x_419:
[----:B------:R-:W2:Y:S01]  /*4930*/  LDCU.64 UR4, c[0x4][0x10] ;  /* 0x01000200ff0477ac */ /* 0x000ea20008000a00 */
[----:B------:R-:W-:-:S05]  /*4940*/  IMAD.SHL.U32 R5, R2, 0x40, RZ ;  /* 0x0000004002057824 */ /* 0x000fca00078e00ff */
[----:B------:R-:W-:-:S04]  /*4950*/  LOP3.LUT R5, R5, 0x40, RZ, 0xc0, !PT ;  /* 0x0000004005057812 */ /* 0x000fc800078ec0ff */
[----:B--2---:R-:W-:Y:S01]  /*4960*/  IADD3 R30, P0, PT, R5, UR4, RZ ;  /* 0x00000004051e7c10 */ /* 0x004fe2000ff1e0ff */
[----:B------:R-:W-:Y:S01]  /*4970*/  HFMA2 R32, -RZ, RZ, 0.00974273681640625, -2.12192535400390625e-05 ;  /* 0x20fd8164ff207431 */ /* 0x000fe200000001ff */
[----:B------:R-:W-:Y:S01]  /*4980*/  LOP3.LUT R5, R2, 0x1, RZ, 0xc0, !PT ;  /* 0x0000000102057812 */ /* 0x000fe200078ec0ff */
[----:B------:R-:W-:Y:S01]  /*4990*/  DMUL R28, R26, R26 ;  /* 0x0000001a1a1c7228 */ /* 0x000fe20000000000 */
[----:B------:R-:W2:Y:S01]  /*49a0*/  LDCU UR4, c[0x0][0x3c8] ;  /* 0x00007900ff0477ac */ /* 0x000ea20008000800 */
[----:B------:R-:W-:-:S05]  /*49b0*/  IMAD.X R31, RZ, RZ, UR5, P0 ;  /* 0x00000005ff1f7e24 */ /* 0x000fca00080e06ff */
[----:B------:R-:W3:Y:S04]  /*49c0*/  LDG.E.128.CONSTANT R12, desc[UR12][R30.64] ;  /* 0x0000000c1e0c7981 */ /* 0x000ee8000c1e9d00 */
[----:B------:R-:W4:Y:S04]  /*49d0*/  LDG.E.128.CONSTANT R16, desc[UR12][R30.64+0x10] ;  /* 0x0000100c1e107981 */ /* 0x000f28000c1e9d00 */
[----:B------:R-:W2:Y:S01]  /*49e0*/  LDG.E.128.CONSTANT R20, desc[UR12][R30.64+0x20] ;  /* 0x0000200c1e147981 */ /* 0x000ea2000c1e9d00 */
[----:B------:R-:W-:Y:S01]  /*49f0*/  ISETP.NE.U32.AND P0, PT, R5, 0x1, PT ;  /* 0x000000010500780c */ /* 0x000fe20003f05070 */
[----:B------:R-:W-:-:S02]  /*4a00*/  IMAD.MOV.U32 R5, RZ, RZ, 0x3da8ff83 ;  /* 0x3da8ff83ff057424 */ /* 0x000fc400078e00ff */
[----:B------:R-:W-:Y:S01]  /*4a10*/  IMAD.MOV.U32 R11, RZ, RZ, 0x3f800000 ;  /* 0x3f800000ff0b7424 */ /* 0x000fe200078e00ff */
[----:B------:R-:W-:Y:S02]  /*4a20*/  FSEL R32, R32, -8.06006814911005101289e+34, !P0 ;  /* 0xf9785eba20207808 */ /* 0x000fe40004000000 */
[----:B------:R-:W-:-:S06]  /*4a30*/  FSEL R33, -R5, 0.11223486810922622681, !P0 ;  /* 0x3de5db6505217808 */ /* 0x000fcc0004000100 */
[----:B---3--:R-:W-:-:S08]  /*4a40*/  DFMA R12, R28, R32, R12 ;  /* 0x000000201c0c722b */ /* 0x008fd0000000000c */
[C---:B------:R-:W-:Y:S01]  /*4a50*/  DFMA R12, R28.reuse, R12, R14 ;  /* 0x0000000c1c0c722b */ /* 0x040fe2000000000e */
[----:B------:R-:W-:Y:S07]  /*4a60*/  F2F.F64.F32 R14, R3 ;  /* 0x00000003000e7310 */ /* 0x000fee0000201800 */
[----:B----4-:R-:W-:-:S08]  /*4a70*/  DFMA R12, R28, R12, R16 ;  /* 0x0000000c1c0c722b */ /* 0x010fd00000000010 */
[C---:B------:R-:W-:Y:S01]  /*4a80*/  DFMA R12, R28.reuse, R12, R18 ;  /* 0x0000000c1c0c722b */ /* 0x040fe20000000012 */
[----:B--2---:R-:W2:Y:S07]  /*4a90*/  F2F.F64.F32 R18, UR4 ;  /* 0x0000000400127d10 */ /* 0x004eae0008201800 */
[----:B------:R-:W-:-:S08]  /*4aa0*/  DFMA R12, R28, R12, R20 ;  /* 0x0000000c1c0c722b */ /* 0x000fd00000000014 */
        /* <DEDUP_REMOVED lines=9> */
[----:B--2---:R-:W-:Y:S01]  /*4b40*/  DFMA R16, R18, R16, R14 ;  /* 0x000000101210722b */ /* 0x004fe2000000000e */
[----:B------:R-:W-:Y:S10]  /*4b50*/  BRA `(.L_x_421) ;  /* 0x0000000400387947 */ /* 0x000ff40003800000 */
.L_x_418:
[----:B------:R-:W2:Y:S01]  /*4b60*/  LDCU UR4, c[0x0][0x3bc] ;  /* 0x00007780ff0477ac */ /* 0x000ea20008000800 */
[----:B------:R-:W-:Y:S01]  /*4b70*/  I2F.F64 R12, UR16 ;  /* 0x00000010000c7d12 */ /* 0x000fe20008201c00 */
[----:B------:R-:W-:Y:S01]  /*4b80*/  BSSY.RECONVERGENT B1, `(.L_x_422) ;  /* 0x0000029000017945 */ /* 0x000fe20003800200 */
[----:B------:R-:W3:Y:S06]  /*4b90*/  LDCU UR5, c[0x0][0x3d8] ;  /* 0x00007b00ff0577ac */ /* 0x000eec0008000800 */
[----:B------:R-:W4:Y:S08]  /*4ba0*/  I2F.F64.U32 R10, R7 ;  /* 0x00000007000a7312 */ /* 0x000f300000201800 */
[----:B------:R-:W-:Y:S01]  /*4bb0*/  F2F.F64.F32 R24, R15 ;  /* 0x0000000f00187310 */ /* 0x000fe20000201800 */
[----:B----4-:R-:W-:-:S07]  /*4bc0*/  DFMA R10, R12, 0.5, -R10 ;  /* 0x3fe000000c0a782b */ /* 0x010fce000000080a */
[----:B--2---:R-:W-:Y:S01]  /*4bd0*/  F2F.F64.F32 R18, UR4 ;  /* 0x0000000400127d10 */ /* 0x004fe20008201800 */
[----:B------:R-:W-:-:S07]  /*4be0*/  DADD R10, R10, -1 ;  /* 0xbff000000a0a7429 */ /* 0x000fce0000000000 */
[----:B---3--:R-:W2:Y:S08]  /*4bf0*/  F2F.F64.F32 R20, UR5 ;  /* 0x0000000500147d10 */ /* 0x008eb00008201800 */
[----:B------:R-:W3:Y:S01]  /*4c00*/  I2F.F64.U32 R16, UR8 ;  /* 0x0000000800107d12 */ /* 0x000ee20008201800 */
[----:B--2---:R-:W-:-:S08]  /*4c10*/  DFMA R10, R18, R10, R20 ;  /* 0x0000000a120a722b */ /* 0x004fd00000000014 */
[----:B------:R-:W-:Y:S02]  /*4c20*/  DADD R10, R24, R10 ;  /* 0x00000000180a7229 */ /* 0x000fe4000000000a */
[----:B---3--:R-:W-:-:S08]  /*4c30*/  DFMA R16, R12, 0.5, -R16 ;  /* 0x3fe000000c10782b */ /* 0x008fd00000000810 */
[----:B------:R-:W2:Y:S01]  /*4c40*/  F2F.F32.F64 R10, R10 ;  /* 0x0000000a000a7310 */ /* 0x000ea20000301000 */
[----:B------:R-:W-:-:S08]  /*4c50*/  DFMA R16, R18, R16, R20 ;  /* 0x000000101210722b */ /* 0x000fd00000000014 */
[----:B------:R-:W-:Y:S01]  /*4c60*/  DADD R24, R24, R16 ;  /* 0x0000000018187229 */ /* 0x000fe20000000010 */
[----:B--2---:R-:W2:Y:S02]  /*4c70*/  F2F.F64.F32 R22, R10 ;  /* 0x0000000a00167310 */ /* 0x004ea40000201800 */
[----:B--2---:R-:W-:-:S08]  /*4c80*/  DFMA R22, R18, 0.5, R22 ;  /* 0x3fe000001216782b */ /* 0x004fd00000000016 */
        /* <DEDUP_REMOVED lines=22> */
[----:B------:R-:W-:Y:S02]  /*4df0*/  IMAD.MOV.U32 R26, RZ, RZ, R18 ;  /* 0x000000ffff1a7224 */ /* 0x000fe400078e0012 */
[----:B------:R-:W-:-:S07]  /*4e00*/  IMAD.MOV.U32 R27, RZ, RZ, R19 ;  /* 0x000000ffff1b7224 */ /* 0x000fce00078e0013 */
.L_x_423:
[----:B------:R-:W-:Y:S05]  /*4e10*/  BSYNC.RECONVERGENT B1 ;  /* 0x0000000000017941 */ /* 0x000fea0003800200 */
.L_x_422:
[----:B------:R-:W2:Y:S01]  /*4e20*/  LDCU.64 UR4, c[0x4][0x10] ;  /* 0x01000200ff0477ac */ /* 0x000ea20008000a00 */
[----:B------:R-:W-:-:S04]  /*4e30*/  SHF.L.U32 R5, R2, 0x6, RZ ;  /* 0x0000000602057819 */ /* 0x000fc800000006ff */
[----:B------:R-:W-:-:S04]  /*4e40*/  LOP3.LUT R5, R5, 0x40, RZ, 0xc0, !PT ;  /* 0x0000004005057812 */ /* 0x000fc800078ec0ff */
[----:B--2---:R-:W-:Y:S01]  /*4e50*/  IADD3 R30, P0, PT, R5, UR4, RZ ;  /* 0x00000004051e7c10 */ /* 0x004fe2000ff1e0ff */
[----:B------:R-:W-:Y:S01]  /*4e60*/  IMAD.MOV.U32 R32, RZ, RZ, 0x20fd8164 ;  /* 0x20fd8164ff207424 */ /* 0x000fe200078e00ff */
        /* <DEDUP_REMOVED lines=8> */
[----:B------:R-:W-:Y:S01]  /*4ef0*/  IMAD.MOV.U32 R11, RZ, RZ, -0x40800000 ;  /* 0xbf800000ff0b7424 */ /* 0x000fe200078e00ff */
[----:B------:R-:W-:-:S02]  /*4f00*/  MOV R5, 0x3da8ff83 ;  /* 0x3da8ff8300057802 */ /* 0x000fc40000000f00 */
[----:B------:R-:W-:Y:S02]  /*4f10*/  FSEL R32, R32, -8.06006814911005101289e+34, !P0 ;  /* 0xf9785eba20207808 */ /* 0x000fe40004000000 */
[----:B------:R-:W-:-:S06]  /*4f20*/  FSEL R33, -R5, 0.11223486810922622681, !P0 ;  /* 0x3de5db6505217808 */ /* 0x000fcc0004000100 */
[----:B---3--:R-:W-:-:S08]  /*4f30*/  DFMA R12, R28, R32, R12 ;  /* 0x000000201c0c722b */ /* 0x008fd0000000000c */
[----:B------:R-:W-:-:S08]  /*4f40*/  DFMA R12, R28, R12, R14 ;  /* 0x0000000c1c0c722b */ /* 0x000fd0000000000e */
[----:B----4-:R-:W-:-:S08]  /*4f50*/  DFMA R12, R28, R12, R16 ;  /* 0x0000000c1c0c722b */ /* 0x010fd00000000010 */
[C---:B------:R-:W-:Y:S01]  /*4f60*/  DFMA R12, R28.reuse, R12, R18 ;  /* 0x0000000c1c0c722b */ /* 0x040fe20000000012 */
[----:B--2---:R-:W-:Y:S07]  /*4f70*/  F2F.F64.F32 R18, UR4 ;  /* 0x0000000400127d10 */ /* 0x004fee0008201800 */
[C---:B------:R-:W-:Y:S01]  /*4f80*/  DFMA R12, R28.reuse, R12, R20 ;  /* 0x0000000c1c0c722b */ /* 0x040fe20000000014 */
[----:B------:R-:W2:Y:S07]  /*4f90*/  F2F.F64.F32 R20, R3 ;  /* 0x0000000300147310 */ /* 0x000eae0000201800 */
        /* <DEDUP_REMOVED lines=9> */
[----:B--2---:R-:W-:-:S11]  /*5030*/  DFMA R16, R18, R16, R20 ;  /* 0x000000101210722b */ /* 0x004fd60000000014 */
.L_x_421:
[----:B------:R-:W-:Y:S05]  /*5040*/  BSYNC.RECONVERGENT B0 ;  /* 0x0000000000007941 */ /* 0x000fea0003800200 */
.L_x_417:
[----:B------:R-:W2:Y:S01]  /*5050*/  F2F.F32.F64 R25, R24 ;  /* 0x0000001800197310 */ /* 0x000ea20000301000 */
[----:B------:R-:W-:Y:S07]  /*5060*/  BSSY.RECONVERGENT B0, `(.L_x_424) ;  /* 0x0000041000007945 */ /* 0x000fee0003800200 */
[----:B------:R3:W0:Y:S01]  /*5070*/  F2F.F32.F64 R16, R16 ;  /* 0x0000001000107310 */ /* 0x0006220000301000 */
[C---:B--2---:R-:W-:Y:S01]  /*5080*/  FMUL R2, R25.reuse, 0.63661974668502807617 ;  /* 0x3f22f98319027820 */ /* 0x044fe20000400000 */
[----:B------:R-:W-:-:S06]  /*5090*/  FSETP.GE.AND P0, PT, |R25|, 105615, PT ;  /* 0x47ce47801900780b */ /* 0x000fcc0003f06200 */
[----:B------:R-:W2:Y:S02]  /*50a0*/  F2I.NTZ R2, R2 ;  /* 0x0000000200027305 */ /* 0x000ea40000203100 */
[----:B--2---:R-:W-:-:S05]  /*50b0*/  I2FP.F32.S32 R12, R2 ;  /* 0x00000002000c7245 */ /* 0x004fca0000201400 */
[----:B------:R-:W-:-:S04]  /*50c0*/  FFMA R5, R12, -1.5707962512969970703, R25 ;  /* 0xbfc90fda0c057823 */ /* 0x000fc80000000019 */
[----:B------:R-:W-:-:S04]  /*50d0*/  FFMA R5, R12, -7.5497894158615963534e-08, R5 ;  /* 0xb3a221680c057823 */ /* 0x000fc80000000005 */
[----:B------:R-:W-:Y:S01]  /*50e0*/  FFMA R5, R12, -5.3903029534742383927e-15, R5 ;  /* 0xa7c234c50c057823 */ /* 0x000fe20000000005 */
[----:B0--3--:R-:W-:Y:S06]  /*50f0*/  @!P0 BRA `(.L_x_425) ;  /* 0x0000000000dc8947 */ /* 0x009fec0003800000 */
        /* <DEDUP_REMOVED lines=11> */
.L_x_426:
        /* <DEDUP_REMOVED lines=38> */
[----:B------:R-:W-:-:S05]  /*5410*/  LEA.HI R2, R12, R5, RZ, 0x1 ;  /* 0x000000050c027211 */ /* 0x000fca00078f08ff */
[----:B------:R-:W-:-:S05]  /*5420*/  IMAD.MOV R5, RZ, RZ, -R2 ;  /* 0x000000ffff057224 */ /* 0x000fca00078e0a02 */
[----:B------:R-:W-:Y:S01]  /*5430*/  @!P0 MOV R2, R5 ;  /* 0x0000000500028202 */ /* 0x000fe20000000f00 */
[----:B0-----:R-:W-:-:S10]  /*5440*/  DMUL R14, R18, UR4 ;  /* 0x00000004120e7c28 */ /* 0x001fd40008000000 */
[----:B------:R-:W0:Y:S02]  /*5450*/  F2F.F32.F64 R14, R14 ;  /* 0x0000000e000e7310 */ /* 0x000e240000301000 */
[----:B0-----:R-:W-:-:S07]  /*5460*/  FSEL R5, -R14, R14, !P1 ;  /* 0x0000000e0e057208 */ /* 0x001fce0004800100 */
.L_x_425:
[----:B------:R-:W-:Y:S05]  /*5470*/  BSYNC.RECONVERGENT B0 ;  /* 0x0000000000007941 */ /* 0x000fea0003800200 */
.L_x_424:
        /* <DEDUP_REMOVED lines=26> */
[----:B-1----:R-:W-:Y:S05]  /*5620*/  CALL.REL.NOINC `($__internal_2_$__cuda_sm3x_div_rn_noftz_f32_slowpath) ;  /* 0x0000002800887944 */ /* 0x002fea0003c00000 */
.L_x_428:
[----:B------:R-:W-:Y:S05]  /*5630*/  BSYNC.RECONVERGENT B0 ;  /* 0x0000000000007941 */ /* 0x000fea0003800200 */
.L_x_427:
[C---:B------:R-:W-:Y:S01]  /*5640*/  FMUL R5, R10.reuse, 0.63661974668502807617 ;  /* 0x3f22f9830a057820 */ /* 0x040fe20000400000 */
[----:B------:R-:W-:Y:S01]  /*5650*/  FSETP.GE.AND P0, PT, |R10|, 105615, PT ;  /* 0x47ce47800a00780b */ /* 0x000fe20003f06200 */
[----:B------:R-:W-:Y:S04]  /*5660*/  BSSY.RECONVERGENT B0, `(.L_x_429) ;  /* 0x000003b000007945 */ /* 0x000fe80003800200 */
[----:B------:R-:W0:Y:S02]  /*5670*/  F2I.NTZ R5, R5 ;  /* 0x0000000500057305 */ /* 0x000e240000203100 */
[----:B0-----:R-:W-:-:S05]  /*5680*/  I2FP.F32.S32 R13, R5 ;  /* 0x00000005000d7245 */ /* 0x001fca0000201400 */
[----:B------:R-:W-:-:S04]  /*5690*/  FFMA R12, R13, -1.5707962512969970703, R10 ;  /* 0xbfc90fda0d0c7823 */ /* 0x000fc8000000000a */
[----:B------:R-:W-:Y:S01]  /*56a0*/  FFMA R14, R13, -7.5497894158615963534e-08, R12 ;  /* 0xb3a221680d0e7823 */ /* 0x000fe2000000000c */
[----:B------:R-:W-:-:S03]  /*56b0*/  FADD R12, R0, R2 ;  /* 0x00000002000c7221 */ /* 0x000fc60000000000 */
        /* <DEDUP_REMOVED lines=12> */
.L_x_431:
[----:B0-----:R-:W-:-:S06]  /*5780*/  IMAD.WIDE.U32 R14, R5, 0x4, R22 ;  /* 0x00000004050e7825 */ /* 0x001fcc00078e0016 */
[----:B--2---:R-:W2:Y:S01]  /*5790*/  LDG.E.CONSTANT R14, desc[UR12][R14.64] ;  /* 0x0000000c0e0e7981 */ /* 0x004ea2000c1e9900 */
[C---:B------:R-:W-:Y:S01]  /*57a0*/  LEA R2, R5.reuse, R1, 0x2 ;  /* 0x0000000105027211 */ /* 0x040fe200078e10ff */
        /* <DEDUP_REMOVED lines=29> */
[C---:B------:R-:W-:Y:S02]  /*5980*/  LEA.HI R5, R13.reuse, R2, RZ, 0x1 ;  /* 0x000000020d057211 */ /* 0x040fe400078f08ff */
[----:B------:R-:W-:Y:S02]  /*5990*/  LOP3.LUT R10, R13, R10, RZ, 0x3c, !PT ;  /* 0x0000000a0d0a7212 */ /* 0x000fe400078e3cff */
[----:B------:R-:W2:Y:S01]  /*59a0*/  I2F.F64.S64 R20, R20 ;  /* 0x0000001400147312 */ /* 0x000ea20000301c00 */
[----:B------:R-:W-:Y:S01]  /*59b0*/  IMAD.MOV R2, RZ, RZ, -R5 ;  /* 0x000000ffff027224 */ /* 0x000fe200078e0a05 */
[----:B------:R-:W-:-:S03]  /*59c0*/  ISETP.GE.AND P1, PT, R10, RZ, PT ;  /* 0x000000ff0a00720c */ /* 0x000fc60003f26270 */
[----:B------:R-:W-:Y:S01]  /*59d0*/  @!P0 IMAD.MOV.U32 R5, RZ, RZ, R2 ;  /* 0x000000ffff058224 */ /* 0x000fe200078e0002 */
[----:B--2---:R-:W-:-:S10]  /*59e0*/  DMUL R14, R20, UR4 ;  /* 0x00000004140e7c28 */ /* 0x004fd40008000000 */
[----:B------:R-:W2:Y:S02]  /*59f0*/  F2F.F32.F64 R14, R14 ;  /* 0x0000000e000e7310 */ /* 0x000ea40000301000 */
[----:B0-2---:R-:W-:-:S07]  /*5a00*/  FSEL R13, -R14, R14, !P1 ;  /* 0x0000000e0e0d7208 */ /* 0x005fce0004800100 */
.L_x_430:
[----:B------:R-:W-:Y:S05]  /*5a10*/  BSYNC.RECONVERGENT B0 ;  /* 0x0000000000007941 */ /* 0x000fea0003800200 */
.L_x_429:
[----:B------:R-:W-:Y:S01]  /*5a20*/  MOV R14, R13 ;  /* 0x0000000d000e7202 */ /* 0x000fe20000000f00 */
[----:B------:R-:W-:Y:S01]  /*5a30*/  IMAD.MOV.U32 R13, RZ, RZ, 0x3c190000 ;  /* 0x3c190000ff0d7424 */ /* 0x000fe200078e00ff */
[----:B------:R-:W-:Y:S01]  /*5a40*/  LOP3.LUT R5, R5, 0x1, RZ, 0xc0, !PT ;  /* 0x0000000105057812 */ /* 0x000fe200078ec0ff */
[----:B------:R-:W-:Y:S01]  /*5a50*/  BSSY.RECONVERGENT B0, `(.L_x_432) ;  /* 0x0000018000007945 */ /* 0x000fe20003800200 */
[C---:B------:R-:W-:Y:S01]  /*5a60*/  FSETP.NEU.AND P0, PT, |R14|.reuse, 0.00049096695147454738617, PT ;  /* 0x3a00b43c0e00780b */ /* 0x040fe20003f0d200 */
[----:B------:R-:W-:Y:S01]  /*5a70*/  FMUL R2, R14, R14 ;  /* 0x0000000e0e027220 */ /* 0x000fe20000400000 */
[----:B------:R-:W-:-:S03]  /*5a80*/  ISETP.NE.U32.AND P1, PT, R5, 0x1, PT ;  /* 0x000000010500780c */ /* 0x000fc60003f25070 */
        /* <DEDUP_REMOVED lines=19> */
[----:B-1----:R-:W-:Y:S05]  /*5bc0*/  CALL.REL.NOINC `($__internal_2_$__cuda_sm3x_div_rn_noftz_f32_slowpath) ;  /* 0x0000002400207944 */ /* 0x002fea0003c00000 */
.L_x_433:
[----:B------:R-:W-:Y:S05]  /*5bd0*/  BSYNC.RECONVERGENT B0 ;  /* 0x0000000000007941 */ /* 0x000fea0003800200 */
.L_x_432:
[----:B------:R-:W-:-:S04]  /*5be0*/  FADD R16, R3, -R16 ;  /* 0x8000001003107221 */ /* 0x000fc80000000000 */
[----:B------:R-:W0:Y:S08]  /*5bf0*/  MUFU.RCP R5, R16 ;  /* 0x0000001000057308 */ /* 0x000e300000001000 */
[----:B------:R-:W2:Y:S01]  /*5c00*/  FCHK P0, R3, R16 ;  /* 0x0000001003007302 */ /* 0x000ea20000000000 */
[----:B0-----:R-:W-:-:S04]  /*5c10*/  FFMA R10, -R16, R5, 1 ;  /* 0x3f800000100a7423 */ /* 0x001fc80000000105 */
[----:B------:R-:W-:Y:S01]  /*5c20*/  FFMA R14, R5, R10, R5 ;  /* 0x0000000a050e7223 */ /* 0x000fe20000000005 */
[----:B------:R-:W-:-:S03]  /*5c30*/  FADD R10, R0, R2 ;  /* 0x00000002000a7221 */ /* 0x000fc60000000000 */
[----:B------:R-:W-:-:S04]  /*5c40*/  FFMA R5, R3, R14, RZ ;  /* 0x0000000e03057223 */ /* 0x000fc800000000ff */
[----:B------:R-:W-:-:S04]  /*5c50*/  FFMA R13, -R16, R5, R3 ;  /* 0x00000005100d7223 */ /* 0x000fc80000000103 */
[----:B------:R-:W-:Y:S01]  /*5c60*/  FFMA R2, R14, R13, R5 ;  /* 0x0000000d0e027223 */ /* 0x000fe20000000005 */
[----:B--2---:R-:W-:Y:S06]  /*5c70*/  @!P0 BRA `(.L_x_434) ;  /* 0x0000000000108947 */ /* 0x004fec0003800000 */
[----:B------:R-:W-:Y:S01]  /*5c80*/  IMAD.MOV.U32 R2, RZ, RZ, R16 ;  /* 0x000000ffff027224 */ /* 0x000fe200078e0010 */
[----:B------:R-:W-:Y:S01]  /*5c90*/  MOV R28, 0x5cc0 ;  /* 0x00005cc0001c7802 */ /* 0x000fe20000000f00 */
[----:B------:R-:W-:-:S07]  /*5ca0*/  IMAD.MOV.U32 R5, RZ, RZ, R3 ;  /* 0x000000ffff057224 */ /* 0x000fce00078e0003 */
[----:B-1----:R-:W-:Y:S05]  /*5cb0*/  CALL.REL.NOINC `($__internal_2_$__cuda_sm3x_div_rn_noftz_f32_slowpath) ;  /* 0x0000002000e47944 */ /* 0x002fea0003c00000 */
.L_x_434:
[----:B------:R-:W1:Y:S01]  /*5cc0*/  LDCU UR4, c[0x0][0x3c0] ;  /* 0x00007800ff0477ac */ /* 0x000e620008000800 */
[----:B------:R-:W0:Y:S01]  /*5cd0*/  S2R R20, SR_CgaCtaId ;  /* 0x0000000000147919 */ /* 0x000e220000008800 */
[----:B------:R-:W-:Y:S02]  /*5ce0*/  ISETP.NE.AND P0, PT, R8, RZ, PT ;  /* 0x000000ff0800720c */ /* 0x000fe40003f05270 */
[----:B------:R-:W-:-:S04]  /*5cf0*/  MOV R13, 0x400 ;  /* 0x00000400000d7802 */ /* 0x000fc80000000f00 */
[C---:B------:R-:W-:Y:S01]  /*5d00*/  IADD3 R19, PT, PT, R13.reuse, 0xc00, RZ ;  /* 0x00000c000d137810 */ /* 0x040fe20007ffe0ff */
[C---:B------:R-:W-:Y:S02]  /*5d10*/  VIADD R21, R13.reuse, 0x400 ;  /* 0x000004000d157836 */ /* 0x040fe40000000000 */
[----:B------:R-:W-:Y:S02]  /*5d20*/  VIADD R25, R13, 0x800 ;  /* 0x000008000d197836 */ /* 0x000fe40000000000 */
[C---:B-1----:R-:W-:Y:S01]  /*5d30*/  FADD R5, R9.reuse, UR4 ;  /* 0x0000000409057e21 */ /* 0x042fe20008000000 */
[----:B------:R-:W-:Y:S05]  /*5d40*/  WARPSYNC.ALL ;  /* 0x0000000000007948 */ /* 0x000fea0003800000 */
[----:B------:R-:W1:Y:S01]  /*5d50*/  LDCU UR4, c[0x0][0x3b4] ;  /* 0x00007680ff0477ac */ /* 0x000e620008000800 */
[-C--:B------:R-:W-:Y:S01]  /*5d60*/  FMUL R9, R9, R2.reuse ;  /* 0x0000000209097220 */ /* 0x080fe20000400000 */
[----:B------:R-:W-:Y:S01]  /*5d70*/  FMUL R2, R5, R2 ;  /* 0x0000000205027220 */ /* 0x000fe20000400000 */
[----:B------:R-:W2:Y:S01]  /*5d80*/  LDCU.64 UR18, c[0x0][0x398] ;  /* 0x00007300ff1277ac */ /* 0x000ea20008000a00 */
[----:B------:R-:W3:Y:S01]  /*5d90*/  LDCU UR5, c[0x0][0x3d0] ;  /* 0x00007a00ff0577ac */ /* 0x000ee20008000800 */
[----:B0-----:R-:W-:-:S02]  /*5da0*/  @!P0 LEA R23, R20, R13, 0x18 ;  /* 0x0000000d14178211 */ /* 0x001fc400078ec0ff */
[C---:B------:R-:W-:Y:S02]  /*5db0*/  LEA R13, R20.reuse, R19, 0x18 ;  /* 0x00000013140d7211 */ /* 0x040fe400078ec0ff */
[C---:B------:R-:W-:Y:S01]  /*5dc0*/  LEA R21, R20.reuse, R21, 0x18 ;  /* 0x0000001514157211 */ /* 0x040fe200078ec0ff */
[----:B------:R0:W-:Y:S01]  /*5dd0*/  @!P0 STS [R23+0xc00], R12 ;  /* 0x000c000c17008388 */ /* 0x0001e20000000800 */
[----:B------:R-:W-:Y:S02]  /*5de0*/  LEA R25, R20, R25, 0x18 ;  /* 0x0000001914197211 */ /* 0x000fe400078ec0ff */
[C---:B------:R-:W-:Y:S01]  /*5df0*/  LEA R13, R8.reuse, R13, 0x2 ;  /* 0x0000000d080d7211 */ /* 0x040fe200078e10ff */
[----:B-1----:R-:W-:Y:S01]  /*5e00*/  F2F.F64.F32 R14, UR4 ;  /* 0x00000004000e7d10 */ /* 0x002fe20008201800 */
[C---:B------:R-:W-:Y:S02]  /*5e10*/  IMAD R22, R8.reuse, 0x4, R21 ;  /* 0x0000000408167824 */ /* 0x040fe400078e0215 */
[----:B------:R-:W-:Y:S01]  /*5e20*/  IMAD R25, R8, 0x4, R25 ;  /* 0x0000000408197824 */ /* 0x000fe200078e0219 */
[----:B--2---:R-:W-:Y:S01]  /*5e30*/  UIADD3 UR4, UPT, UPT, -UR19, URZ, URZ ;  /* 0x000000ff13047290 */ /* 0x004fe2000fffe1ff */
[----:B------:R0:W-:Y:S01]  /*5e40*/  STS [R13+0x4], R10 ;  /* 0x0000040a0d007388 */ /* 0x0001e20000000800 */
[----:B------:R-:W-:-:S02]  /*5e50*/  UISETP.NE.AND UP0, UPT, UR18, URZ, UPT ;  /* 0x000000ff1200728c */ /* 0x000fc4000bf05270 */
[----:B------:R-:W1:Y:S01]  /*5e60*/  I2F.F64 R16, UR19 ;  /* 0x0000001300107d12 */ /* 0x000e620008201c00 */
[----:B------:R0:W-:Y:S04]  /*5e70*/  STS [R22], R9 ;  /* 0x0000000916007388 */ /* 0x0001e80000000800 */
[----:B------:R0:W-:Y:S03]  /*5e80*/  STS [R25], R2 ;  /* 0x0000000219007388 */ /* 0x0001e60000000800 */
        /* <DEDUP_REMOVED lines=10> */
[----:B------:R-:W-:Y:S01]  /*5f30*/  MOV R5, RZ ;  /* 0x000000ff00057202 */ /* 0x000fe20000000f00 */
[----:B------:R-:W1:Y:S01]  /*5f40*/  LDCU UR4, c[0x0][0x3a0] ;  /* 0x00007400ff0477ac */ /* 0x000e620008000800 */
[----:B------:R-:W2:Y:S05]  /*5f50*/  LDCU UR11, c[0x0][0x3d4] ;  /* 0x00007a80ff0b77ac */ /* 0x000eaa0008000800 */
[----:B------:R-:W-:Y:S08]  /*5f60*/  F2F.F32.F64 R16, R16 ;  /* 0x0000001000107310 */ /* 0x000ff00000301000 */
[----:B------:R-:W-:Y:S08]  /*5f70*/  F2F.F32.F64 R18, R18 ;  /* 0x0000001200127310 */ /* 0x000ff00000301000 */
[----:B0-----:R-:W-:Y:S01]  /*5f80*/  F2F.F64.F32 R22, UR5 ;  /* 0x0000000500167d10 */ /* 0x001fe20008201800 */
[----:B-1----:R-:W-:-:S07]  /*5f90*/  UIADD3 UR5, UPT, UPT, -UR4, URZ, URZ ;  /* 0x000000ff04057290 */ /* 0x002fce000fffe1ff */
[----:B------:R-:W0:Y:S01]  /*5fa0*/  I2F.F64 R20, UR4 ;  /* 0x0000000400147d12 */ /* 0x000e220008201c00 */
[----:B------:R-:W1:Y:S07]  /*5fb0*/  LDCU UR4, c[0x0][0x3a8] ;  /* 0x00007500ff0477ac */ /* 0x000e6e0008000800 */
[----:B------:R-:W3:Y:S01]  /*5fc0*/  I2F.F64 R14, UR5 ;  /* 0x00000005000e7d12 */ /* 0x000ee20008201c00 */
[----:B0-----:R-:W-:-:S07]  /*5fd0*/  DMUL R26, R20, 0.5 ;  /* 0x3fe00000141a7828 */ /* 0x001fce0000000000 */
[----:B--2---:R-:W0:Y:S01]  /*5fe0*/  F2F.F64.F32 R24, UR11 ;  /* 0x0000000b00187d10 */ /* 0x004e220008201800 */
[----:B---3--:R-:W-:-:S07]  /*5ff0*/  DMUL R14, R14, 0.5 ;  /* 0x3fe000000e0e7828 */ /* 0x008fce0000000000 */
[----:B-1----:R-:W1:Y:S01]  /*6000*/  I2F.F64 R20, UR4 ;  /* 0x0000000400147d12 */ /* 0x002e620008201c00 */
[C-C-:B0-----:R-:W-:Y:S02]  /*6010*/  DFMA R30, R22.reuse, R26, R24.reuse ;  /* 0x0000001a161e722b */ /* 0x141fe40000000018 */
[----:B------:R-:W-:Y:S01]  /*6020*/  DFMA R14, R22, R14, R24 ;  /* 0x0000000e160e722b */ /* 0x000fe20000000018 */
[----:B------:R-:W-:Y:S02]  /*6030*/  IMAD.MOV.U32 R26, RZ, RZ, RZ ;  /* 0x000000ffff1a7224 */ /* 0x000fe400078e00ff */
[C---:B------:R-:W-:Y:S01]  /*6040*/  FMUL R25, R3.reuse, R18 ;  /* 0x0000001203197220 */ /* 0x040fe20000400000 */
[----:B------:R-:W-:Y:S02]  /*6050*/  FMUL R24, R3, R16 ;  /* 0x0000001003187220 */ /* 0x000fe40000400000 */
[----:B------:R0:W2:Y:S01]  /*6060*/  F2F.F32.F64 R27, R14 ;  /* 0x0000000e001b7310 */ /* 0x0000a20000301000 */
[----:B-1----:R-:W-:-:S07]  /*6070*/  DFMA R20, R20, 0.5, -R12 ;  /* 0x3fe000001414782b */ /* 0x002fce000000080c */
[----:B------:R0:W1:Y:S04]  /*6080*/  F2F.F32.F64 R30, R30 ;  /* 0x0000001e001e7310 */ /* 0x0000680000301000 */
.L_x_484:
[----:B------:R-:W3:Y:S01]  /*6090*/  LDC R9, c[0x0][0x398] ;  /* 0x0000e600ff097b82 */ /* 0x000ee20000000800 */
[----:B------:R-:W-:Y:S01]  /*60a0*/  IMAD.IADD R12, R8, 0x1, R5 ;  /* 0x00000001080c7824 */ /* 0x000fe200078e0205 */
[----:B------:R-:W-:Y:S05]  /*60b0*/  YIELD ;  /* 0x0000000000007946 */ /* 0x000fea0003800000 */
[----:B------:R-:W-:Y:S01]  /*60c0*/  BSSY B0, `(.L_x_436) ;  /* 0x00001dc000007945 */ /* 0x000fe20003800000 */
[----:B---3--:R-:W-:-:S13]  /*60d0*/  ISETP.GE.AND P0, PT, R12, R9, PT ;  /* 0x000000090c00720c */ /* 0x008fda0003f06270 */
[----:B01----:R-:W-:Y:S05]  /*60e0*/  @P0 BRA `(.L_x_437) ;  /* 0x0000001c00640947 */ /* 0x003fea0003800000 */
[----:B------:R-:W3:Y:S01]  /*60f0*/  LDCU UR4, c[0x0][0x3b0] ;  /* 0x00007600ff0477ac */ /* 0x000ee20008000800 */
[----:B------:R-:W-:Y:S01]  /*6100*/  I2F.F64 R16, R9 ;  /* 0x0000000900107312 */ /* 0x000fe20000201c00 */
[----:B------:R-:W-:Y:S01]  /*6110*/  BSSY.RECONVERGENT B3, `(.L_x_438) ;  /* 0x0000018000037945 */ /* 0x000fe20003800200 */
[----:B------:R-:W4:Y:S06]  /*6120*/  LDCU UR5, c[0x0][0x3cc] ;  /* 0x00007980ff0577ac */ /* 0x000f2c0008000800 */
[----:B0-----:R-:W0:Y:S08]  /*6130*/  I2F.F64 R14, R12 ;  /* 0x0000000c000e7312 */ /* 0x001e300000201c00 */
[----:B---3--:R-:W-:Y:S01]  /*6140*/  F2F.F64.F32 R18, UR4 ;  /* 0x0000000400127d10 */ /* 0x008fe20008201800 */
[----:B0-----:R-:W-:-:S07]  /*6150*/  DFMA R14, R16, -0.5, R14 ;  /* 0xbfe00000100e782b */ /* 0x001fce000000000e */
[----:B----4-:R-:W0:Y:S01]  /*6160*/  F2F.F64.F32 R16, UR5 ;  /* 0x0000000500107d10 */ /* 0x010e220008201800 */
[----:B------:R-:W-:-:S08]  /*6170*/  DADD R14, R14, 0.5 ;  /* 0x3fe000000e0e7429 */ /* 0x000fd00000000000 */
[----:B0-----:R-:W-:-:S06]  /*6180*/  DFMA R14, R18, R14, R16 ;  /* 0x0000000e120e722b */ /* 0x001fcc0000000010 */
[----:B------:R-:W0:Y:S02]  /*6190*/  F2F.F32.F64 R16, R14 ;  /* 0x0000000e00107310 */ /* 0x000e240000301000 */
[----:B0-----:R-:W-:Y:S01]  /*61a0*/  FADD R13, -R3, R16 ;  /* 0x00000010030d7221 */ /* 0x001fe20000000100 */
[----:B------:R-:W-:-:S05]  /*61b0*/  FMUL R9, R0, R16 ;  /* 0x0000001000097220 */ /* 0x000fca0000400000 */
[----:B------:R-:W0:Y:S01]  /*61c0*/  MUFU.RCP R2, R13 ;  /* 0x0000000d00027308 */ /* 0x000e220000001000 */
[----:B------:R-:W-:-:S07]  /*61d0*/  FADD R5, -R25, R9 ;  /* 0x0000000919057221 */ /* 0x000fce0000000100 */
[----:B------:R-:W3:Y:S01]  /*61e0*/  FCHK P0, R5, R13 ;  /* 0x0000000d05007302 */ /* 0x000ee20000000000 */
[----:B0-----:R-:W-:-:S04]  /*61f0*/  FFMA R17, -R13, R2, 1 ;  /* 0x3f8000000d117423 */ /* 0x001fc80000000102 */
[----:B------:R-:W-:-:S04]  /*6200*/  FFMA R2, R2, R17, R2 ;  /* 0x0000001102027223 */ /* 0x000fc80000000002 */
[----:B------:R-:W-:-:S04]  /*6210*/  FFMA R17, R5, R2, RZ ;  /* 0x0000000205117223 */ /* 0x000fc800000000ff */
[----:B------:R-:W-:-:S04]  /*6220*/  FFMA R34, -R13, R17, R5 ;  /* 0x000000110d227223 */ /* 0x000fc80000000105 */
[----:B------:R-:W-:Y:S01]  /*6230*/  FFMA R34, R2, R34, R17 ;  /* 0x0000002202227223 */ /* 0x000fe20000000011 */
[----:B---3--:R-:W-:Y:S06]  /*6240*/  @!P0 BRA `(.L_x_439) ;  /* 0x0000000000108947 */ /* 0x008fec0003800000 */
[----:B------:R-:W-:Y:S02]  /*6250*/  MOV R2, R13 ;  /* 0x0000000d00027202 */ /* 0x000fe40000000f00 */
[----:B------:R-:W-:-:S07]  /*6260*/  MOV R28, 0x6280 ;  /* 0x00006280001c7802 */ /* 0x000fce0000000f00 */
[----:B-12---:R-:W-:Y:S05]  /*6270*/  CALL.REL.NOINC `($__internal_2_$__cuda_sm3x_div_rn_noftz_f32_slowpath) ;  /* 0x0000001c00747944 */ /* 0x006fea0003c00000 */
[----:B------:R-:W-:-:S07]  /*6280*/  IMAD.MOV.U32 R34, RZ, RZ, R2 ;  /* 0x000000ffff227224 */ /* 0x000fce00078e0002 */
.L_x_439:
[----:B------:R-:W-:Y:S05]  /*6290*/  BSYNC.RECONVERGENT B3 ;  /* 0x0000000000037941 */ /* 0x000fea0003800200 */
.L_x_438:
[----:B------:R-:W0:Y:S01]  /*62a0*/  MUFU.RCP R2, R13 ;  /* 0x0000000d00027308 */ /* 0x000e220000001000 */
[----:B------:R-:W-:Y:S01]  /*62b0*/  FADD R14, -R24, R9 ;  /* 0x00000009180e7221 */ /* 0x000fe20000000100 */
[----:B------:R-:W-:Y:S06]  /*62c0*/  BSSY.RECONVERGENT B3, `(.L_x_440) ;  /* 0x000000d000037945 */ /* 0x000fec0003800200 */
[----:B------:R-:W3:Y:S01]  /*62d0*/  FCHK P0, R14, R13 ;  /* 0x0000000d0e007302 */ /* 0x000ee20000000000 */
[----:B0-----:R-:W-:-:S04]  /*62e0*/  FFMA R5, -R13, R2, 1 ;  /* 0x3f8000000d057423 */ /* 0x001fc80000000102 */
[----:B------:R-:W-:-:S04]  /*62f0*/  FFMA R9, R2, R5, R2 ;  /* 0x0000000502097223 */ /* 0x000fc80000000002 */
[----:B------:R-:W-:-:S04]  /*6300*/  FFMA R2, R9, R14, RZ ;  /* 0x0000000e09027223 */ /* 0x000fc800000000ff */
[----:B------:R-:W-:-:S04]  /*6310*/  FFMA R5, -R13, R2, R14 ;  /* 0x000000020d057223 */ /* 0x000fc8000000010e */
[----:B------:R-:W-:Y:S01]  /*6320*/  FFMA R9, R9, R5, R2 ;  /* 0x0000000509097223 */ /* 0x000fe20000000002 */
[----:B---3--:R-:W-:Y:S06]  /*6330*/  @!P0 BRA `(.L_x_441) ;  /* 0x0000000000148947 */ /* 0x008fec0003800000 */
[----:B------:R-:W-:Y:S01]  /*6340*/  IMAD.MOV.U32 R5, RZ, RZ, R14 ;  /* 0x000000ffff057224 */ /* 0x000fe200078e000e */
[----:B------:R-:W-:Y:S02]  /*6350*/  MOV R2, R13 ;  /* 0x0000000d00027202 */ /* 0x000fe40000000f00 */
[----:B------:R-:W-:-:S07]  /*6360*/  MOV R28, 0x6380 ;  /* 0x00006380001c7802 */ /* 0x000fce0000000f00 */
[----:B-12---:R-:W-:Y:S05]  /*6370*/  CALL.REL.NOINC `($__internal_2_$__cuda_sm3x_div_rn_noftz_f32_slowpath) ;  /* 0x0000001c00347944 */ /* 0x006fea0003c00000 */
[----:B------:R-:W-:-:S07]  /*6380*/  IMAD.MOV.U32 R9, RZ, RZ, R2 ;  /* 0x000000ffff097224 */ /* 0x000fce00078e0002 */
.L_x_441:
[----:B------:R-:W-:Y:S05]  /*6390*/  BSYNC.RECONVERGENT B3 ;  /* 0x0000000000037941 */ /* 0x000fea0003800200 */
.L_x_440:
[----:B------:R-:W-:Y:S01]  /*63a0*/  FADD R16, R3, -R16 ;  /* 0x8000001003107221 */ /* 0x000fe20000000000 */
[----:B------:R-:W-:Y:S03]  /*63b0*/  BSSY.RECONVERGENT B3, `(.L_x_442) ;  /* 0x000000d000037945 */ /* 0x000fe60003800200 */
[----:B------:R-:W0:Y:S08]  /*63c0*/  MUFU.RCP R2, R16 ;  /* 0x0000001000027308 */ /* 0x000e300000001000 */
        /* <DEDUP_REMOVED lines=11> */
.L_x_443:
[----:B------:R-:W-:Y:S05]  /*6480*/  BSYNC.RECONVERGENT B3 ;  /* 0x0000000000037941 */ /* 0x000fea0003800200 */
.L_x_442:
[----:B------:R-:W0:Y:S01]  /*6490*/  LDCU UR4, c[0x0][0x39c] ;  /* 0x00007380ff0477ac */ /* 0x000e220008000800 */
[----:B------:R-:W-:Y:S01]  /*64a0*/  FADD R5, R9, -R34 ;  /* 0x8000002209057221 */ /* 0x000fe20000000000 */
[----:B------:R-:W-:Y:S01]  /*64b0*/  BSSY.RECONVERGENT B3, `(.L_x_444) ;  /* 0x0000010000037945 */ /* 0x000fe20003800200 */
[C---:B--2---:R-:W-:Y:S01]  /*64c0*/  FMUL R22, R2.reuse, R27 ;  /* 0x0000001b02167220 */ /* 0x044fe20000400000 */
[----:B-1----:R-:W-:Y:S01]  /*64d0*/  FMUL R19, R2, R30 ;  /* 0x0000001e02137220 */ /* 0x002fe20000400000 */
        /* <DEDUP_REMOVED lines=12> */
[----:B------:R-:W-:-:S07]  /*65a0*/  IMAD.MOV.U32 R23, RZ, RZ, R2 ;  /* 0x000000ffff177224 */ /* 0x000fce00078e0002 */
.L_x_445:
[----:B------:R-:W-:Y:S05]  /*65b0*/  BSYNC.RECONVERGENT B3 ;  /* 0x0000000000037941 */ /* 0x000fea0003800200 */
.L_x_444:
        /* <DEDUP_REMOVED lines=16> */
[----:B------:R-:W-:-:S07]  /*66c0*/  IMAD.MOV.U32 R18, RZ, RZ, R2 ;  /* 0x000000ffff127224 */ /* 0x000fce00078e0002 */
.L_x_447:
[----:B------:R-:W-:Y:S05]  /*66d0*/  BSYNC.RECONVERGENT B3 ;  /* 0x0000000000037941 */ /* 0x000fea0003800200 */
.L_x_446:
[----:B------:R-:W-:Y:S01]  /*66e0*/  MOV R16, UR6 ;  /* 0x0000000600107c02 */ /* 0x000fe20008000f00 */
[----:B------:R-:W-:Y:S01]  /*66f0*/  IMAD.U32 R17, RZ, RZ, UR7 ;  /* 0x00000007ff117e24 */ /* 0x000fe2000f8e00ff */
        /* <DEDUP_REMOVED lines=25> */
.L_x_450:
[----:B------:R0:W2:Y:S01]  /*6890*/  LDG.E.CONSTANT R16, desc[UR12][R14.64] ;  /* 0x0000000c0e107981 */ /* 0x0000a2000c1e9900 */
[----:B------:R-:W-:-:S05]  /*68a0*/  VIADD R5, R5, 0x1 ;  /* 0x0000000105057836 */ /* 0x000fca0000000000 */
[----:B------:R-:W-:Y:S02]  /*68b0*/  ISETP.NE.AND P0, PT, R5, 0x6, PT ;  /* 0x000000060500780c */ /* 0x000fe40003f05270 */
[----:B0-----:R-:W-:-:S04]  /*68c0*/  IADD3 R14, P2, PT, R14, 0x4, RZ ;  /* 0x000000040e0e7810 */ /* 0x001fc80007f5e0ff */
[----:B------:R-:W-:Y:S01]  /*68d0*/  IADD3.X R15, PT, PT, RZ, R15, RZ, P2, !PT ;  /* 0x0000000fff0f7210 */ /* 0x000fe200017fe4ff */
[----:B--2---:R-:W-:-:S03]  /*68e0*/  IMAD.WIDE.U32 R16, R16, R31, RZ ;  /* 0x0000001f10107225 */ /* 0x004fc600078e00ff */
[----:B------:R-:W-:-:S05]  /*68f0*/  IADD3 R13, P1, PT, R16, R9, RZ ;  /* 0x00000009100d7210 */ /* 0x000fca0007f3e0ff */
[----:B------:R0:W-:Y:S01]  /*6900*/  STL [R2], R13 ;  /* 0x0000000d02007387 */ /* 0x0001e20000100800 */
[----:B------:R-:W-:Y:S02]  /*6910*/  IMAD.X R9, R17, 0x1, R29, P1 ;  /* 0x0000000111097824 */ /* 0x000fe400008e061d */
[----:B0-----:R-:W-:Y:S01]  /*6920*/  VIADD R2, R2, 0x4 ;  /* 0x0000000402027836 */ /* 0x001fe20000000000 */
[----:B------:R-:W-:Y:S06]  /*6930*/  @P0 BRA `(.L_x_450) ;  /* 0xfffffffc00d40947 */ /* 0x000fec000383ffff */
[----:B------:R-:W-:Y:S05]  /*6940*/  BSYNC.RECONVERGENT B1 ;  /* 0x0000000000017941 */ /* 0x000fea0003800200 */
.L_x_449:
        /* <DEDUP_REMOVED lines=16> */
[C-C-:B------:R-:W-:Y:S02]  /*6a50*/  SHF.L.W.U32.HI R15, R5.reuse, 0x2, R2.reuse ;  /* 0x00000002050f7819 */ /* 0x140fe40000010e02 */
[----:B------:R-:W-:Y:S02]  /*6a60*/  SHF.L.U32 R5, R5, 0x2, RZ ;  /* 0x0000000205057819 */ /* 0x000fe400000006ff */
[----:B------:R-:W-:Y:S02]  /*6a70*/  SHF.R.S32.HI R14, RZ, 0x1f, R15 ;  /* 0x0000001fff0e7819 */ /* 0x000fe4000001140f */
[----:B------:R-:W-:Y:S02]  /*6a80*/  SHF.R.U32.HI R2, RZ, 0x1e, R2 ;  /* 0x0000001eff027819 */ /* 0x000fe40000011602 */
[C---:B------:R-:W-:Y:S02]  /*6a90*/  LOP3.LUT R16, R14.reuse, R5, RZ, 0x3c, !PT ;  /* 0x000000050e107212 */ /* 0x040fe400078e3cff */
[----:B------:R-:W-:-:S02]  /*6aa0*/  LOP3.LUT R17, R14, R15, RZ, 0x3c, !PT ;  /* 0x0000000f0e117212 */ /* 0x000fc400078e3cff */
[C---:B------:R-:W-:Y:S02]  /*6ab0*/  LOP3.LUT R32, R15.reuse, R32, RZ, 0x3c, !PT ;  /* 0x000000200f207212 */ /* 0x040fe400078e3cff */
[----:B------:R-:W-:Y:S02]  /*6ac0*/  LEA.HI R15, R15, R2, RZ, 0x1 ;  /* 0x000000020f0f7211 */ /* 0x000fe400078f08ff */
[----:B------:R-:W1:Y:S01]  /*6ad0*/  I2F.F64.S64 R16, R16 ;  /* 0x0000001000107312 */ /* 0x000e620000301c00 */
[----:B------:R-:W-:Y:S02]  /*6ae0*/  ISETP.GE.AND P0, PT, R32, RZ, PT ;  /* 0x000000ff2000720c */ /* 0x000fe40003f06270 */
[----:B------:R-:W-:-:S04]  /*6af0*/  IMAD.MOV R2, RZ, RZ, -R15 ;  /* 0x000000ffff027224 */ /* 0x000fc800078e0a0f */
[----:B------:R-:W-:Y:S01]  /*6b00*/  @!P1 IMAD.MOV.U32 R15, RZ, RZ, R2 ;  /* 0x000000ffff0f9224 */ /* 0x000fe200078e0002 */
[----:B-1----:R-:W-:-:S10]  /*6b10*/  DMUL R28, R16, UR4 ;  /* 0x00000004101c7c28 */ /* 0x002fd40008000000 */
[----:B------:R-:W0:Y:S02]  /*6b20*/  F2F.F32.F64 R28, R28 ;  /* 0x0000001c001c7310 */ /* 0x000e240000301000 */
[----:B0-----:R-:W-:-:S07]  /*6b30*/  FSEL R9, -R28, R28, !P0 ;  /* 0x0000001c1c097208 */ /* 0x001fce0004000100 */
.L_x_448:
        /* <DEDUP_REMOVED lines=12> */
[----:B------:R-:W-:Y:S05]  /*6c00*/  CALL.REL.NOINC `($__internal_2_$__cuda_sm3x_div_rn_noftz_f32_slowpath) ;  /* 0x0000001400107944 */ /* 0x000fea0003c00000 */
[----:B------:R-:W-:-:S07]  /*6c10*/  IMAD.MOV.U32 R13, RZ, RZ, R2 ;  /* 0x000000ffff0d7224 */ /* 0x000fce00078e0002 */
.L_x_452:
[----:B------:R-:W-:Y:S05]  /*6c20*/  BSYNC.RECONVERGENT B3 ;  /* 0x0000000000037941 */ /* 0x000fea0003800200 */
.L_x_451:
[----:B------:R-:W-:Y:S02]  /*6c30*/  IMAD.MOV.U32 R5, RZ, RZ, 0x3c190000 ;  /* 0x3c190000ff057424 */ /* 0x000fe400078e00ff */
[C---:B------:R-:W-:Y:S01]  /*6c40*/  FMUL R2, R9.reuse, R9 ;  /* 0x0000000909027220 */ /* 0x040fe20000400000 */
[----:B------:R-:W-:Y:S01]  /*6c50*/  FSETP.NEU.AND P0, PT, |R9|, 0.00049096695147454738617, PT ;  /* 0x3a00b43c0900780b */ /* 0x000fe20003f0d200 */
[----:B------:R-:W-:Y:S01]  /*6c60*/  UMOV UR4, 0x3f800000 ;  /* 0x3f80000000047882 */ /* 0x000fe20000000000 */
[----:B------:R-:W-:Y:S01]  /*6c70*/  LOP3.LUT R15, R15, 0x1, RZ, 0xc0, !PT ;  /* 0x000000010f0f7812 */ /* 0x000fe200078ec0ff */
[C---:B------:R-:W-:Y:S01]  /*6c80*/  FFMA R5, R2.reuse, R5, 0.003265380859375 ;  /* 0x3b56000002057423 */ /* 0x040fe20000000005 */
[----:B------:R-:W-:Y:S01]  /*6c90*/  MOV R16, UR4 ;  /* 0x0000000400107c02 */ /* 0x000fe20008000f00 */
        /* <DEDUP_REMOVED lines=21> */
.L_x_454:
[----:B------:R-:W-:Y:S05]  /*6df0*/  BSYNC.RECONVERGENT B3 ;  /* 0x0000000000037941 */ /* 0x000fea0003800200 */
.L_x_453:
        /* <DEDUP_REMOVED lines=14> */
.L_x_456:
[----:B------:R-:W-:Y:S05]  /*6ee0*/  BSYNC.RECONVERGENT B3 ;  /* 0x0000000000037941 */ /* 0x000fea0003800200 */
.L_x_455:
        /* <DEDUP_REMOVED lines=34> */
[----:B------:R-:W-:Y:S05]  /*7110*/  CALL.REL.NOINC `($__internal_2_$__cuda_sm3x_div_rn_noftz_f32_slowpath) ;  /* 0x0000000c00cc7944 */ /* 0x000fea0003c00000 */
.L_x_458:
[----:B------:R-:W-:Y:S05]  /*7120*/  BSYNC.RECONVERGENT B3 ;  /* 0x0000000000037941 */ /* 0x000fea0003800200 */
.L_x_457:
        /* <DEDUP_REMOVED lines=25> */
.L_x_462:
[----:B------:R-:W-:Y:S05]  /*72c0*/  BSYNC.RECONVERGENT B4 ;  /* 0x0000000000047941 */ /* 0x000fea0003800200 */
.L_x_461:
[----:B------:R0:W1:Y:S01]  /*72d0*/  F2I.FLOOR.NTZ R16, R2 ;  /* 0x0000000200107305 */ /* 0x0000620000207100 */
[----:B------:R-:W-:-:S07]  /*72e0*/  IMAD.MOV.U32 R17, RZ, RZ, RZ ;  /* 0x000000ffff117224 */ /* 0x000fce00078e00ff */
.L_x_460:
[----:B------:R-:W-:Y:S05]  /*72f0*/  BSYNC.RECONVERGENT B3 ;  /* 0x0000000000037941 */ /* 0x000fea0003800200 */
.L_x_459:
[----:B------:R-:W-:Y:S01]  /*7300*/  ISETP.GE.AND P0, PT, R17, UR10, PT ;  /* 0x0000000a11007c0c */ /* 0x000fe2000bf06270 */
[----:B------:R-:W2:Y:S01]  /*7310*/  LDCU UR4, c[0x0][0x39c] ;  /* 0x00007380ff0477ac */ /* 0x000ea20008000800 */
[----:B------:R-:W-:Y:S01]  /*7320*/  BSSY B3, `(.L_x_463) ;  /* 0x00000ab000037945 */ /* 0x000fe20003800000 */
[----:B------:R-:W-:-:S10]  /*7330*/  HFMA2 R15, -RZ, RZ, 0, 0 ;  /* 0x00000000ff0f7431 */ /* 0x000fd400000001ff */
[----:B------:R-:W3:Y:S01]  /*7340*/  @!P0 S2R R5, SR_CgaCtaId ;  /* 0x0000000000058919 */ /* 0x000ee20000008800 */
[----:B0-----:R-:W-:-:S04]  /*7350*/  @!P0 MOV R2, 0x400 ;  /* 0x0000040000028802 */ /* 0x001fc80000000f00 */
[----:B------:R-:W-:-:S04]  /*7360*/  @!P0 IADD3 R2, PT, PT, R2, 0xc00, RZ ;  /* 0x00000c0002028810 */ /* 0x000fc80007ffe0ff */
[----:B---3--:R-:W-:-:S05]  /*7370*/  @!P0 LEA R2, R5, R2, 0x18 ;  /* 0x0000000205028211 */ /* 0x008fca00078ec0ff */
[----:B------:R-:W-:Y:S02]  /*7380*/  @!P0 IMAD R14, R17, 0x4, R2 ;  /* 0x00000004110e8824 */ /* 0x000fe400078e0202 */
[----:B-1----:R-:W-:-:S03]  /*7390*/  VIADD R2, R16, 0x1 ;  /* 0x0000000110027836 */ /* 0x002fc60000000000 */
[----:B------:R0:W1:Y:S01]  /*73a0*/  @!P0 LDS R10, [R14+0x4] ;  /* 0x000004000e0a8984 */ /* 0x0000620000000800 */
[----:B--2---:R-:W-:Y:S02]  /*73b0*/  ISETP.GE.OR P0, PT, R16, UR4, P0 ;  /* 0x0000000410007c0c */ /* 0x004fe40008706670 */
[----:B------:R-:W-:-:S05]  /*73c0*/  I2FP.F32.S32 R5, R2 ;  /* 0x0000000200057245 */ /* 0x000fca0000201400 */
[----:B------:R-:W-:-:S06]  /*73d0*/  FFMA R9, R5, R23, R34 ;  /* 0x0000001705097223 */ /* 0x000fcc0000000022 */
[----:B0-----:R-:W-:Y:S05]  /*73e0*/  @P0 BRA `(.L_x_464) ;  /* 0x0000000800780947 */ /* 0x001fea0003800000 */
[----:B------:R-:W-:Y:S01]  /*73f0*/  IMAD.MOV.U32 R15, RZ, RZ, RZ ;  /* 0x000000ffff0f7224 */ /* 0x000fe200078e00ff */
[----:B------:R-:W-:-:S07]  /*7400*/  I2FP.F32.S32 R12, R12 ;  /* 0x0000000c000c7245 */ /* 0x000fce0000201400 */
.L_x_482:
[----:B------:R-:W-:Y:S05]  /*7410*/  YIELD ;  /* 0x0000000000007946 */ /* 0x000fea0003800000 */
[----:B0-----:R-:W0:Y:S01]  /*7420*/  S2UR UR11, SR_CgaCtaId ;  /* 0x00000000000b79c3 */ /* 0x001e220000008800 */
[----:B------:R-:W-:Y:S01]  /*7430*/  UMOV UR4, 0x400 ;  /* 0x0000040000047882 */ /* 0x000fe20000000000 */
[----:B------:R-:W-:Y:S01]  /*7440*/  BSSY.RECONVERGENT B4, `(.L_x_465) ;  /* 0x000001e000047945 */ /* 0x000fe20003800200 */
[----:B------:R-:W-:Y:S01]  /*7450*/  UIADD3 UR5, UPT, UPT, UR4, 0x400, URZ ;  /* 0x0000040004057890 */ /* 0x000fe2000fffe0ff */
[----:B------:R-:W-:Y:S01]  /*7460*/  IMAD.MOV.U32 R38, RZ, RZ, R9 ;  /* 0x000000ffff267224 */ /* 0x000fe200078e0009 */
[----:B------:R-:W-:Y:S01]  /*7470*/  UIADD3 UR4, UPT, UPT, UR4, 0x800, URZ ;  /* 0x0000080004047890 */ /* 0x000fe2000fffe0ff */
[----:B------:R-:W-:Y:S01]  /*7480*/  MOV R34, RZ ;  /* 0x000000ff00227202 */ /* 0x000fe20000000f00 */
        /* <DEDUP_REMOVED lines=23> */
.L_x_468:
[----:B------:R-:W-:Y:S05]  /*7600*/  BSYNC.RECONVERGENT B5 ;  /* 0x0000000000057941 */ /* 0x000fea0003800200 */
.L_x_467:
[----:B------:R0:W2:Y:S02]  /*7610*/  F2I.FLOOR.NTZ R34, R2 ;  /* 0x0000000200227305 */ /* 0x0000a40000207100 */
.L_x_466:
[----:B------:R-:W-:Y:S05]  /*7620*/  BSYNC.RECONVERGENT B4 ;  /* 0x0000000000047941 */ /* 0x000fea0003800200 */
.L_x_465:
[----:B-1----:R-:W-:Y:S01]  /*7630*/  FSETP.GEU.AND P0, PT, R9, R10, PT ;  /* 0x0000000a0900720b */ /* 0x002fe20003f0e000 */
[----:B0-2---:R-:W-:Y:S01]  /*7640*/  VIADD R2, R34, 0x1 ;  /* 0x0000000122027836 */ /* 0x005fe20000000000 */
[----:B------:R-:W-:Y:S04]  /*7650*/  BSSY.RECONVERGENT B4, `(.L_x_469) ;  /* 0x0000073000047945 */ /* 0x000fe80003800200 */
        /* <DEDUP_REMOVED lines=9> */
[----:B------:R-:W0:Y:S01]  /*76f0*/  LDCU UR4, c[0x0][0x39c] ;  /* 0x00007380ff0477ac */ /* 0x000e220008000800 */
[----:B------:R-:W-:Y:S01]  /*7700*/  FADD R5, R9, -R13 ;  /* 0x8000000d09057221 */ /* 0x000fe20000000000 */
[----:B------:R-:W-:Y:S01]  /*7710*/  BSSY.RECONVERGENT B6, `(.L_x_473) ;  /* 0x000000f000067945 */ /* 0x000fe20003800200 */
[----:B------:R-:W1:Y:S08]  /*7720*/  MUFU.RCP R2, R32 ;  /* 0x0000002000027308 */ /* 0x000e700000001000 */
[----:B------:R-:W2:Y:S01]  /*7730*/  FCHK P0, R5, R32 ;  /* 0x0000002005007302 */ /* 0x000ea20000000000 */
[----:B-1----:R-:W-:-:S04]  /*7740*/  FFMA R29, -R32, R2, 1 ;  /* 0x3f800000201d7423 */ /* 0x002fc80000000102 */
[----:B------:R-:W-:Y:S01]  /*7750*/  FFMA R14, R2, R29, R2 ;  /* 0x0000001d020e7223 */ /* 0x000fe20000000002 */
[----:B------:R-:W-:-:S03]  /*7760*/  LOP3.LUT R2, RZ, R16, RZ, 0x33, !PT ;  /* 0x00000010ff027212 */ /* 0x000fc600078e33ff */
[----:B------:R-:W-:Y:S01]  /*7770*/  FFMA R29, R5, R14, RZ ;  /* 0x0000000e051d7223 */ /* 0x000fe200000000ff */
[----:B0-----:R-:W-:-:S03]  /*7780*/  IADD3 R2, PT, PT, R2, UR4, RZ ;  /* 0x0000000402027c10 */ /* 0x001fc6000fffe0ff */
[----:B------:R-:W-:Y:S01]  /*7790*/  FFMA R28, -R32, R29, R5 ;  /* 0x0000001d201c7223 */ /* 0x000fe20000000105 */
[----:B------:R-:W-:-:S03]  /*77a0*/  I2FP.F32.S32 R13, R2 ;  /* 0x00000002000d7245 */ /* 0x000fc60000201400 */
[----:B------:R-:W-:Y:S01]  /*77b0*/  FFMA R2, R14, R28, R29 ;  /* 0x0000001c0e027223 */ /* 0x000fe2000000001d */
[----:B--2---:R-:W-:Y:S06]  /*77c0*/  @!P0 BRA `(.L_x_474) ;  /* 0x00000000000c8947 */ /* 0x004fec0003800000 */
[----:B------:R-:W-:Y:S01]  /*77d0*/  IMAD.MOV.U32 R2, RZ, RZ, R32 ;  /* 0x000000ffff027224 */ /* 0x000fe200078e0020 */
[----:B------:R-:W-:-:S07]  /*77e0*/  MOV R28, 0x7800 ;  /* 0x00007800001c7802 */ /* 0x000fce0000000f00 */
[----:B------:R-:W-:Y:S05]  /*77f0*/  CALL.REL.NOINC `($__internal_2_$__cuda_sm3x_div_rn_noftz_f32_slowpath) ;  /* 0x0000000800147944 */ /* 0x000fea0003c00000 */
.L_x_474:
[----:B------:R-:W-:Y:S05]  /*7800*/  BSYNC.RECONVERGENT B6 ;  /* 0x0000000000067941 */ /* 0x000fea0003800200 */
.L_x_473:
        /* <DEDUP_REMOVED lines=19> */
.L_x_472:
[----:B------:R-:W-:Y:S05]  /*7940*/  BSYNC.RECONVERGENT B5 ;  /* 0x0000000000057941 */ /* 0x000fea0003800200 */
.L_x_471:
[----:B------:R-:W-:Y:S01]  /*7950*/  IADD3 R16, PT, PT, R16, 0x1, RZ ;  /* 0x0000000110107810 */ /* 0x000fe20007ffe0ff */
[----:B------:R-:W-:Y:S01]  /*7960*/  FADD R9, R9, R23 ;  /* 0x0000001709097221 */ /* 0x000fe20000000000 */
[----:B------:R-:W-:Y:S01]  /*7970*/  IMAD.MOV.U32 R13, RZ, RZ, R38 ;  /* 0x000000ffff0d7224 */ /* 0x000fe200078e0026 */
[----:B------:R-:W-:Y:S06]  /*7980*/  BRA `(.L_x_475) ;  /* 0x0000000000fc7947 */ /* 0x000fec0003800000 */
.L_x_470:
        /* <DEDUP_REMOVED lines=8> */
[----:B------:R-:W-:Y:S01]  /*7a10*/  LOP3.LUT R13, RZ, R16, RZ, 0x33, !PT ;  /* 0x00000010ff0d7212 */ /* 0x000fe200078e33ff */
[----:B------:R-:W1:Y:S01]  /*7a20*/  MUFU.RCP R2, R28 ;  /* 0x0000001c00027308 */ /* 0x000e620000001000 */
[----:B------:R-:W-:Y:S07]  /*7a30*/  BSSY.RECONVERGENT B6, `(.L_x_478) ;  /* 0x000000d000067945 */ /* 0x000fee0003800200 */
[----:B------:R-:W2:Y:S01]  /*7a40*/  FCHK P0, R5, R28 ;  /* 0x0000001c05007302 */ /* 0x000ea20000000000 */
[----:B0-----:R-:W-:-:S02]  /*7a50*/  VIADD R13, R13, UR4 ;  /* 0x000000040d0d7c36 */ /* 0x001fc40008000000 */
[----:B-1----:R-:W-:-:S03]  /*7a60*/  FFMA R29, -R28, R2, 1 ;  /* 0x3f8000001c1d7423 */ /* 0x002fc60000000102 */
[----:B------:R-:W-:Y:S01]  /*7a70*/  I2FP.F32.S32 R13, R13 ;  /* 0x0000000d000d7245 */ /* 0x000fe20000201400 */
[----:B------:R-:W-:-:S04]  /*7a80*/  FFMA R2, R2, R29, R2 ;  /* 0x0000001d02027223 */ /* 0x000fc80000000002 */
[----:B------:R-:W-:-:S04]  /*7a90*/  FFMA R29, R5, R2, RZ ;  /* 0x00000002051d7223 */ /* 0x000fc800000000ff */
[----:B------:R-:W-:-:S04]  /*7aa0*/  FFMA R14, -R28, R29, R5 ;  /* 0x0000001d1c0e7223 */ /* 0x000fc80000000105 */
[----:B------:R-:W-:Y:S01]  /*7ab0*/  FFMA R2, R2, R14, R29 ;  /* 0x0000000e02027223 */ /* 0x000fe2000000001d */
[----:B--2---:R-:W-:Y:S06]  /*7ac0*/  @!P0 BRA `(.L_x_479) ;  /* 0x00000000000c8947 */ /* 0x004fec0003800000 */
[----:B------:R-:W-:Y:S02]  /*7ad0*/  MOV R2, R28 ;  /* 0x0000001c00027202 */ /* 0x000fe40000000f00 */
[----:B------:R-:W-:-:S07]  /*7ae0*/  MOV R28, 0x7b00 ;  /* 0x00007b00001c7802 */ /* 0x000fce0000000f00 */
[----:B------:R-:W-:Y:S05]  /*7af0*/  CALL.REL.NOINC `($__internal_2_$__cuda_sm3x_div_rn_noftz_f32_slowpath) ;  /* 0x0000000400547944 */ /* 0x000fea0003c00000 */
.L_x_479:
[----:B------:R-:W-:Y:S05]  /*7b00*/  BSYNC.RECONVERGENT B6 ;  /* 0x0000000000067941 */ /* 0x000fea0003800200 */
.L_x_478:
[----:B------:R-:W0:Y:S01]  /*7b10*/  LDCU UR11, c[0x0][0x3a0] ;  /* 0x00007400ff0b77ac */ /* 0x000e220008000800 */
[----:B------:R-:W-:Y:S01]  /*7b20*/  IMAD.MOV.U32 R31, RZ, RZ, -0x3e000000 ;  /* 0xc2000000ff1f7424 */ /* 0x000fe200078e00ff */
[----:B------:R-:W1:Y:S01]  /*7b30*/  LDCU UR4, c[0x0][0x388] ;  /* 0x00007100ff0477ac */ /* 0x000e620008000800 */
[----:B------:R-:W-:Y:S01]  /*7b40*/  UMOV UR5, URZ ;  /* 0x000000ff00057c82 */ /* 0x000fe20008000000 */
[----:B0-----:R-:W-:-:S04]  /*7b50*/  IMAD.U32 R5, RZ, RZ, UR11 ;  /* 0x0000000bff057e24 */ /* 0x001fc8000f8e00ff */
[----:B------:R-:W-:-:S05]  /*7b60*/  IMAD R14, R5, UR9, R34 ;  /* 0x00000009050e7c24 */ /* 0x000fca000f8e0222 */
        /* <DEDUP_REMOVED lines=13> */
.L_x_477:
[----:B------:R-:W-:Y:S05]  /*7c40*/  BSYNC.RECONVERGENT B5 ;  /* 0x0000000000057941 */ /* 0x000fea0003800200 */
.L_x_476:
[----:B------:R-:W0:Y:S01]  /*7c50*/  S2R R14, SR_CgaCtaId ;  /* 0x00000000000e7919 */ /* 0x000e220000008800 */
[----:B------:R-:W-:Y:S01]  /*7c60*/  MOV R13, 0x400 ;  /* 0x00000400000d7802 */ /* 0x000fe20000000f00 */
[----:B------:R-:W-:Y:S01]  /*7c70*/  BSSY.RECONVERGENT B1, `(.L_x_480) ;  /* 0x0000008000017945 */ /* 0x000fe20003800200 */
[----:B------:R-:W-:Y:S02]  /*7c80*/  IMAD.MOV.U32 R2, RZ, RZ, R17 ;  /* 0x000000ffff027224 */ /* 0x000fe400078e0011 */
[----:B0-----:R-:W-:-:S04]  /*7c90*/  LEA R28, R14, R13, 0x18 ;  /* 0x0000000d0e1c7211 */ /* 0x001fc800078ec0ff */
[----:B------:R-:W-:-:S07]  /*7ca0*/  LEA R5, R17, R28, 0x2 ;  /* 0x0000001c11057211 */ /* 0x000fce00078e10ff */
.L_x_481:
[----:B------:R-:W0:Y:S02]  /*7cb0*/  LDS R28, [R5] ;  /* 0x00000000051c7984 */ /* 0x000e240000000800 */
[----:B0-----:R-:W-:-:S05]  /*7cc0*/  FADD R29, R15, R28 ;  /* 0x0000001c0f1d7221 */ /* 0x001fca0000000000 */
[----:B------:R-:W0:Y:S02]  /*7cd0*/  ATOMS.CAST.SPIN P0, [R5], R28, R29 ;  /* 0x0000001c0500758d */ /* 0x000e24000180001d */
[----:B0-----:R-:W-:Y:S05]  /*7ce0*/  @!P0 BRA `(.L_x_481) ;  /* 0xfffffffc00f08947 */ /* 0x001fea000383ffff */
[----:B------:R-:W-:Y:S05]  /*7cf0*/  BSYNC.RECONVERGENT B1 ;  /* 0x0000000000017941 */ /* 0x000fea0003800200 */
.L_x_480:
[----:B------:R-:W-:Y:S02]  /*7d00*/  VIADD R17, R17, 0x1 ;  /* 0x0000000111117836 */ /* 0x000fe40000000000 */
[----:B------:R-:W-:-:S03]  /*7d10*/  IMAD.MOV.U32 R15, RZ, RZ, RZ ;  /* 0x000000ffff0f7224 */ /* 0x000fc600078e00ff */
[----:B------:R-:W-:-:S13]  /*7d20*/  ISETP.GE.AND P0, PT, R17, UR10, PT ;  /* 0x0000000a11007c0c */ /* 0x000fda000bf06270 */
[----:B------:R-:W-:-:S05]  /*7d30*/  @!P0 VIADD R13, R13, 0xc00 ;  /* 0x00000c000d0d8836 */ /* 0x000fca0000000000 */
[----:B------:R-:W-:-:S04]  /*7d40*/  @!P0 LEA R13, R14, R13, 0x18 ;  /* 0x0000000d0e0d8211 */ /* 0x000fc800078ec0ff */
[----:B------:R-:W-:Y:S01]  /*7d50*/  @!P0 LEA R2, R2, R13, 0x2 ;  /* 0x0000000d02028211 */ /* 0x000fe200078e10ff */
[----:B------:R-:W-:-:S04]  /*7d60*/  IMAD.MOV.U32 R13, RZ, RZ, R10 ;  /* 0x000000ffff0d7224 */ /* 0x000fc800078e000a */
[----:B------:R0:W1:Y:S03]  /*7d70*/  @!P0 LDS R10, [R2+0x8] ;  /* 0x00000800020a8984 */ /* 0x0000660000000800 */
.L_x_475:
[----:B------:R-:W-:Y:S05]  /*7d80*/  BSYNC.RECONVERGENT B4 ;  /* 0x0000000000047941 */ /* 0x000fea0003800200 */
.L_x_469:
[----:B------:R-:W2:Y:S01]  /*7d90*/  LDCU UR4, c[0x0][0x39c] ;  /* 0x00007380ff0477ac */ /* 0x000ea20008000800 */
[----:B------:R-:W-:Y:S02]  /*7da0*/  ISETP.GE.AND P0, PT, R17, UR10, PT ;  /* 0x0000000a11007c0c */ /* 0x000fe4000bf06270 */
[----:B--2---:R-:W-:-:S13]  /*7db0*/  ISETP.LT.AND P1, PT, R16, UR4, PT ;  /* 0x0000000410007c0c */ /* 0x004fda000bf21270 */
[----:B------:R-:W-:Y:S05]  /*7dc0*/  @!P0 BRA P1, `(.L_x_482) ;  /* 0xfffffff400908947 */ /* 0x000fea000083ffff */
.L_x_464:
[----:B------:R-:W-:Y:S05]  /*7dd0*/  BSYNC B3 ;  /* 0x0000000000037941 */ /* 0x000fea0003800000 */
.L_x_463:
[----:B------:R-:W-:-:S13]  /*7de0*/  FSETP.NEU.AND P0, PT, R15, RZ, PT ;  /* 0x000000ff0f00720b */ /* 0x000fda0003f0d000 */
[----:B------:R-:W-:Y:S05]  /*7df0*/  @!P0 BRA `(.L_x_437) ;  /* 0x0000000000208947 */ /* 0x000fea0003800000 */
[----:B------:R-:W2:Y:S01]  /*7e00*/  S2UR UR5, SR_CgaCtaId ;  /* 0x00000000000579c3 */ /* 0x000ea20000008800 */
[----:B------:R-:W-:Y:S02]  /*7e10*/  UMOV UR4, 0x400 ;  /* 0x0000040000047882 */ /* 0x000fe40000000000 */
[----:B--2---:R-:W-:-:S06]  /*7e20*/  ULEA UR4, UR5, UR4, 0x18 ;  /* 0x0000000405047291 */ /* 0x004fcc000f8ec0ff */
[----:B------:R-:W-:-:S07]  /*7e30*/  LEA R17, R17, UR4, 0x2 ;  /* 0x0000000411117c11 */ /* 0x000fce000f8e10ff */
.L_x_483:
[----:B------:R-:W2:Y:S02]  /*7e40*/  LDS R12, [R17] ;  /* 0x00000000110c7984 */ /* 0x000ea40000000800 */
[----:B--2---:R-:W-:-:S05]  /*7e50*/  FADD R13, R15, R12 ;  /* 0x0000000c0f0d7221 */ /* 0x004fca0000000000 */
[----:B------:R-:W2:Y:S02]  /*7e60*/  ATOMS.CAST.SPIN P0, [R17], R12, R13 ;  /* 0x0000000c1100758d */ /* 0x000ea4000180000d */
[----:B--2---:R-:W-:Y:S05]  /*7e70*/  @!P0 BRA `(.L_x_483) ;  /* 0xfffffffc00f08947 */ /* 0x004fea000383ffff */
.L_x_437:
[----:B------:R-:W-:Y:S05]  /*7e80*/  BSYNC B0 ;  /* 0x0000000000007941 */ /* 0x000fea0003800000 */
.L_x_436:
[----:B------:R-:W3:Y:S01]  /*7e90*/  LDCU UR4, c[0x0][0x398] ;  /* 0x00007300ff0477ac */ /* 0x000ee20008000800 */
[----:B------:R-:W-:-:S05]  /*7ea0*/  MOV R5, UR15 ;  /* 0x0000000f00057c02 */ /* 0x000fca0008000f00 */
[C---:B------:R-:W-:Y:S02]  /*7eb0*/  IMAD R5, R26.reuse, R5, UR15 ;  /* 0x0000000f1a057e24 */ /* 0x040fe4000f8e0205 */
[----:B------:R-:W-:-:S03]  /*7ec0*/  VIADD R26, R26, 0x1 ;  /* 0x000000011a1a7836 */ /* 0x000fc60000000000 */
[----:B---3--:R-:W-:-:S13]  /*7ed0*/  ISETP.GE.U32.AND P0, PT, R5, UR4, PT ;  /* 0x0000000405007c0c */ /* 0x008fda000bf06070 */
[----:B------:R-:W-:Y:S05]  /*7ee0*/  @!P0 BRA `(.L_x_484) ;  /* 0xffffffe000688947 */ /* 0x000fea000383ffff */
.L_x_435:
        /* <DEDUP_REMOVED lines=8> */
[----:B------:R-:W-:Y:S01]  /*7f70*/  FSETP.GE.AND P0, PT, R6, RZ, PT ;  /* 0x000000ff0600720b */ /* 0x000fe20003f06000 */
[----:B------:R-:W4:Y:S01]  /*7f80*/  S2R R8, SR_CTAID.Y ;  /* 0x0000000000087919 */ /* 0x000f220000002600 */
[----:B------:R-:W-:-:S04]  /*7f90*/  LOP3.LUT R6, RZ, R7, RZ, 0x33, !PT ;  /* 0x00000007ff067212 */ /* 0x000fc800078e33ff */
[----:B------:R-:W1:Y:S07]  /*7fa0*/  LDC R5, c[0x0][0x3c4] ;  /* 0x0000f100ff057b82 */ /* 0x000e6e0000000800 */
[----:B------:R-:W-:Y:S01]  /*7fb0*/  @!P0 VIADD R7, R6, UR4 ;  /* 0x0000000406078c36 */ /* 0x000fe20008000000 */
        /* <DEDUP_REMOVED lines=9> */
        .weak           $__internal_2_$__cuda_sm3x_div_rn_noftz_f32_slowpath
        .type           $__internal_2_$__cuda_sm3x_div_rn_noftz_f32_slowpath,@function
        .size           $__internal_2_$__cuda_sm3x_div_rn_noftz_f32_slowpath,($_Z35BackProjTransConeArcDisCUDA3dKernelILb0EEvPfyPKfiiiiiiffffffffffff$__internal_trig_reduction_slowpathd - $__internal_2_$__cuda_sm3x_div_rn_noftz_f32_slowpath)
$__internal_2_$__cuda_sm3x_div_rn_noftz_f32_slowpath:
[----:B------:R-:W-:Y:S01]  /*8050*/  SHF.R.U32.HI R14, RZ, 0x17, R2 ;  /* 0x00000017ff0e7819 */ /* 0x000fe20000011602 */
[----:B------:R-:W-:Y:S01]  /*8060*/  BSSY.RECONVERGENT B1, `(.L_x_485) ;  /* 0x0000062000017945 */ /* 0x000fe20003800200 */
[----:B------:R-:W-:Y:S02]  /*8070*/  SHF.R.U32.HI R31, RZ, 0x17, R5 ;  /* 0x00000017ff1f7819 */ /* 0x000fe40000011605 */
[----:B------:R-:W-:Y:S02]  /*8080*/  LOP3.LUT R14, R14, 0xff, RZ, 0xc0, !PT ;  /* 0x000000ff0e0e7812 */ /* 0x000fe400078ec0ff */
[----:B------:R-:W-:Y:S02]  /*8090*/  LOP3.LUT R31, R31, 0xff, RZ, 0xc0, !PT ;  /* 0x000000ff1f1f7812 */ /* 0x000fe400078ec0ff */
[----:B------:R-:W-:-:S03]  /*80a0*/  IADD3 R32, PT, PT, R14, -0x1, RZ ;  /* 0xffffffff0e207810 */ /* 0x000fc60007ffe0ff */
[----:B------:R-:W-:Y:S01]  /*80b0*/  VIADD R33, R31, 0xffffffff ;  /* 0xffffffff1f217836 */ /* 0x000fe20000000000 */
        /* <DEDUP_REMOVED lines=22> */
[----:B------:R-:W-:Y:S01]  /*8220*/  @P0 MOV R29, RZ ;  /* 0x000000ff001d0202 */ /* 0x000fe20000000f00 */
[----:B------:R-:W-:Y:S02]  /*8230*/  @!P0 IMAD.MOV.U32 R29, RZ, RZ, -0x40 ;  /* 0xffffffc0ff1d8424 */ /* 0x000fe400078e00ff */
[----:B------:R-:W-:Y:S01]  /*8240*/  @!P0 FFMA R5, R5, 1.84467440737095516160e+19, RZ ;  /* 0x5f80000005058823 */ /* 0x000fe200000000ff */
[----:B------:R-:W-:Y:S01]  /*8250*/  @!P1 FFMA R2, R2, 1.84467440737095516160e+19, RZ ;  /* 0x5f80000002029823 */ /* 0x000fe200000000ff */
[----:B------:R-:W-:-:S07]  /*8260*/  @!P1 VIADD R29, R29, 0x40 ;  /* 0x000000401d1d9836 */ /* 0x000fce0000000000 */
.L_x_486:
[----:B------:R-:W-:Y:S01]  /*8270*/  LEA R33, R14, 0xc0800000, 0x17 ;  /* 0xc08000000e217811 */ /* 0x000fe200078eb8ff */
[----:B------:R-:W-:Y:S01]  /*8280*/  VIADD R31, R31, 0xffffff81 ;  /* 0xffffff811f1f7836 */ /* 0x000fe20000000000 */
[----:B------:R-:W-:Y:S02]  /*8290*/  BSSY.RECONVERGENT B2, `(.L_x_491) ;  /* 0x0000035000027945 */ /* 0x000fe40003800200 */
[----:B------:R-:W-:Y:S01]  /*82a0*/  IADD3 R42, PT, PT, -R33, R2, RZ ;  /* 0x00000002212a7210 */ /* 0x000fe20007ffe1ff */
[C---:B------:R-:W-:Y:S01]  /*82b0*/  IMAD R2, R31.reuse, -0x800000, R5 ;  /* 0xff8000001f027824 */ /* 0x040fe200078e0205 */
[----:B------:R-:W-:Y:S02]  /*82c0*/  IADD3 R14, PT, PT, R31, 0x7f, -R14 ;  /* 0x0000007f1f0e7810 */ /* 0x000fe40007ffe80e */
[----:B------:R-:W0:Y:S01]  /*82d0*/  MUFU.RCP R32, R42 ;  /* 0x0000002a00207308 */ /* 0x000e220000001000 */
[----:B------:R-:W-:Y:S02]  /*82e0*/  FADD.FTZ R33, -R42, -RZ ;  /* 0x800000ff2a217221 */ /* 0x000fe40000010100 */
[----:B------:R-:W-:-:S02]  /*82f0*/  IMAD.IADD R29, R14, 0x1, R29 ;  /* 0x000000010e1d7824 */ /* 0x000fc400078e021d */
[----:B0-----:R-:W-:-:S04]  /*8300*/  FFMA R39, R32, R33, 1 ;  /* 0x3f80000020277423 */ /* 0x001fc80000000021 */
        /* <DEDUP_REMOVED lines=25> */
[----:B------:R-:W-:Y:S02]  /*84a0*/  ISETP.NE.AND P1, PT, R5, RZ, PT ;  /* 0x000000ff0500720c */ /* 0x000fe40003f25270 */
[----:B------:R-:W-:-:S02]  /*84b0*/  LOP3.LUT R32, R29, 0x800000, RZ, 0xfc, !PT ;  /* 0x008000001d207812 */ /* 0x000fc400078efcff */
[----:B------:R-:W-:Y:S02]  /*84c0*/  IADD3 R5, PT, PT, -R5, RZ, RZ ;  /* 0x000000ff05057210 */ /* 0x000fe40007ffe1ff */
[----:B------:R-:W-:Y:S02]  /*84d0*/  SHF.L.U32 R31, R32, R31, RZ ;  /* 0x0000001f201f7219 */ /* 0x000fe400000006ff */
[----:B------:R-:W-:Y:S02]  /*84e0*/  FSETP.NEU.FTZ.AND P0, PT, R14, R33, PT ;  /* 0x000000210e00720b */ /* 0x000fe40003f1d000 */
[----:B------:R-:W-:Y:S02]  /*84f0*/  SEL R5, R5, RZ, P2 ;  /* 0x000000ff05057207 */ /* 0x000fe40001000000 */
[----:B------:R-:W-:Y:S02]  /*8500*/  ISETP.NE.AND P1, PT, R31, RZ, P1 ;  /* 0x000000ff1f00720c */ /* 0x000fe40000f25270 */
[----:B------:R-:W-:-:S02]  /*8510*/  SHF.R.U32.HI R32, RZ, R5, R32 ;  /* 0x00000005ff207219 */ /* 0x000fc40000011620 */
[----:B------:R-:W-:Y:S02]  /*8520*/  PLOP3.LUT P0, PT, P0, P1, PT, 0xf8, 0x8f ;  /* 0x00000000008f781c */ /* 0x000fe40000703f70 */
[----:B------:R-:W-:Y:S02]  /*8530*/  SHF.R.U32.HI R14, RZ, 0x1, R32 ;  /* 0x00000001ff0e7819 */ /* 0x000fe40000011620 */
[----:B------:R-:W-:-:S04]  /*8540*/  SEL R5, RZ, 0x1, !P0 ;  /* 0x00000001ff057807 */ /* 0x000fc80004000000 */
[----:B------:R-:W-:-:S04]  /*8550*/  LOP3.LUT R5, R5, 0x1, R14, 0xf8, !PT ;  /* 0x0000000105057812 */ /* 0x000fc800078ef80e */
[----:B------:R-:W-:-:S05]  /*8560*/  LOP3.LUT R5, R5, R32, RZ, 0xc0, !PT ;  /* 0x0000002005057212 */ /* 0x000fca00078ec0ff */
[----:B------:R-:W-:-:S05]  /*8570*/  IMAD.IADD R5, R14, 0x1, R5 ;  /* 0x000000010e057824 */ /* 0x000fca00078e0205 */
[----:B------:R-:W-:Y:S01]  /*8580*/  LOP3.LUT R2, R5, R2, RZ, 0xfc, !PT ;  /* 0x0000000205027212 */ /* 0x000fe200078efcff */
[----:B------:R-:W-:Y:S06]  /*8590*/  BRA `(.L_x_494) ;  /* 0x0000000000107947 */ /* 0x000fec0003800000 */
.L_x_493:
[----:B------:R-:W-:-:S04]  /*85a0*/  LOP3.LUT R2, R2, 0x80000000, RZ, 0xc0, !PT ;  /* 0x8000000002027812 */ /* 0x000fc800078ec0ff */
[----:B------:R-:W-:Y:S01]  /*85b0*/  LOP3.LUT R2, R2, 0x7f800000, RZ, 0xfc, !PT ;  /* 0x7f80000002027812 */ /* 0x000fe200078efcff */
[----:B------:R-:W-:Y:S06]  /*85c0*/  BRA `(.L_x_494) ;  /* 0x0000000000047947 */ /* 0x000fec0003800000 */
.L_x_492:
[----:B------:R-:W-:-:S07]  /*85d0*/  IMAD R2, R29, 0x800000, R2 ;  /* 0x008000001d027824 */ /* 0x000fce00078e0202 */
.L_x_494:
[----:B------:R-:W-:Y:S05]  /*85e0*/  BSYNC.RECONVERGENT B2 ;  /* 0x0000000000027941 */ /* 0x000fea0003800200 */
.L_x_491:
[----:B------:R-:W-:Y:S05]  /*85f0*/  BRA `(.L_x_495) ;  /* 0x0000000000207947 */ /* 0x000fea0003800000 */
.L_x_490:
[----:B------:R-:W-:-:S04]  /*8600*/  LOP3.LUT R2, R2, 0x80000000, R5, 0x48, !PT ;  /* 0x8000000002027812 */ /* 0x000fc800078e4805 */
[----:B------:R-:W-:Y:S01]  /*8610*/  LOP3.LUT R2, R2, 0x7f800000, RZ, 0xfc, !PT ;  /* 0x7f80000002027812 */ /* 0x000fe200078efcff */
[----:B------:R-:W-:Y:S06]  /*8620*/  BRA `(.L_x_495) ;  /* 0x0000000000147947 */ /* 0x000fec0003800000 */
.L_x_489:
[----:B------:R-:W-:Y:S01]  /*8630*/  LOP3.LUT R2, R2, 0x80000000, R5, 0x48, !PT ;  /* 0x8000000002027812 */ /* 0x000fe200078e4805 */
[----:B------:R-:W-:Y:S06]  /*8640*/  BRA `(.L_x_495) ;  /* 0x00000000000c7947 */ /* 0x000fec0003800000 */
.L_x_488:
[----:B------:R-:W0:Y:S01]  /*8650*/  MUFU.RSQ R2, -QNAN ;  /* 0xffc0000000027908 */ /* 0x000e220000001400 */
[----:B------:R-:W-:Y:S05]  /*8660*/  BRA `(.L_x_495) ;  /* 0x0000000000047947 */ /* 0x000fea0003800000 */
.L_x_487:
[----:B------:R-:W-:-:S07]  /*8670*/  FADD.FTZ R2, R5, R2 ;  /* 0x0000000205027221 */ /* 0x000fce0000010000 */
.L_x_495:
[----:B------:R-:W-:Y:S05]  /*8680*/  BSYNC.RECONVERGENT B1 ;  /* 0x0000000000017941 */ /* 0x000fea0003800200 */
.L_x_485:
[----:B------:R-:W-:-:S04]  /*8690*/  HFMA2 R29, -RZ, RZ, 0, 0 ;  /* 0x00000000ff1d7431 */ /* 0x000fc800000001ff */
[----:B0-----:R-:W-:Y:S05]  /*86a0*/  RET.REL.NODEC R28 `(_Z35BackProjTransConeArcDisCUDA3dKernelILb0EEvPfyPKfiiiiiiffffffffffff) ;  /* 0xffffff781c547950 */ /* 0x001fea0003c3ffff */
        .type           $_Z35BackProjTransConeArcDisCUDA3dKernelILb0EEvPfyPKfiiiiiiffffffffffff$__internal_trig_reduction_slowpathd,@function
        .size           $_Z35BackProjTransConeArcDisCUDA3dKernelILb0EEvPfyPKfiiiiiiffffffffffff$__internal_trig_reduction_slowpathd,(.L_x_1004 - $_Z35BackProjTransConeArcDisCUDA3dKernelILb0EEvPfyPKfiiiiiiffffffffffff$__internal_trig_reduction_slowpathd)
$_Z35BackProjTransConeArcDisCUDA3dKernelILb0EEvPfyPKfiiiiiiffffffffffff$__internal_trig_reduction_slowpathd:
[----:B------:R-:W-:Y:S01]  /*86b0*/  SHF.R.U32.HI R2, RZ, 0x14, R23 ;  /* 0x00000014ff027819 */ /* 0x000fe20000011617 */
[----:B------:R-:W-:-:S03]  /*86c0*/  IMAD.MOV.U32 R12, RZ, RZ, RZ ;  /* 0x000000ffff0c7224 */ /* 0x000fc600078e00ff */
[----:B------:R-:W-:-:S04]  /*86d0*/  LOP3.LUT R11, R2, 0x7ff, RZ, 0xc0, !PT ;  /* 0x000007ff020b7812 */ /* 0x000fc800078ec0ff */
[----:B------:R-:W-:-:S13]  /*86e0*/  ISETP.NE.AND P0, PT, R11, 0x7ff, PT ;  /* 0x000007ff0b00780c */ /* 0x000fda0003f05270 */
[----:B------:R-:W-:Y:S05]  /*86f0*/  @!P0 BRA `(.L_x_496) ;  /* 0x00000008004c8947 */ /* 0x000fea0003800000 */
[----:B------:R-:W-:Y:S01]  /*8700*/  VIADD R12, R11, 0xfffffc00 ;  /* 0xfffffc000b0c7836 */ /* 0x000fe20000000000 */
[----:B------:R-:W-:Y:S01]  /*8710*/  BSSY.RECONVERGENT B3, `(.L_x_497) ;  /* 0x0000030000037945 */ /* 0x000fe20003800200 */
[----:B------:R-:W-:Y:S02]  /*8720*/  IADD3 R17, PT, PT, R1, 0x20, RZ ;  /* 0x0000002001117810 */ /* 0x000fe40007ffe0ff */
[----:B------:R-:W-:Y:S02]  /*8730*/  CS2R R28, SRZ ;  /* 0x00000000001c7805 */ /* 0x000fe4000001ff00 */
[----:B------:R-:W-:Y:S02]  /*8740*/  SHF.R.U32.HI R11, RZ, 0x6, R12 ;  /* 0x00000006ff0b7819 */ /* 0x000fe4000001160c */
[----:B------:R-:W-:Y:S02]  /*8750*/  ISETP.GE.U32.AND P0, PT, R12, 0x80, PT ;  /* 0x000000800c00780c */ /* 0x000fe40003f06070 */
[----:B------:R-:W-:-:S02]  /*8760*/  IADD3 R18, PT, PT, -R11, 0x13, RZ ;  /* 0x000000130b127810 */ /* 0x000fc40007ffe1ff */
[----:B------:R-:W-:Y:S02]  /*8770*/  IADD3 R27, PT, PT, -R11, 0xf, RZ ;  /* 0x0000000f0b1b7810 */ /* 0x000fe40007ffe1ff */
[----:B------:R-:W-:-:S04]  /*8780*/  SEL R18, R18, 0x12, P0 ;  /* 0x0000001212127807 */ /* 0x000fc80000000000 */
[----:B------:R-:W-:-:S13]  /*8790*/  ISETP.GE.AND P0, PT, R27, R18, PT ;  /* 0x000000121b00720c */ /* 0x000fda0003f06270 */
[----:B------:R-:W-:Y:S05]  /*87a0*/  @P0 BRA `(.L_x_498) ;  /* 0x0000000000980947 */ /* 0x000fea0003800000 */
[----:B------:R-:W0:Y:S01]  /*87b0*/  LDC.64 R14, c[0x0][0x358] ;  /* 0x0000d600ff0e7b82 */ /* 0x000e220000000a00 */
[C---:B------:R-:W-:Y:S01]  /*87c0*/  SHF.L.U64.HI R21, R22.reuse, 0xb, R23 ;  /* 0x0000000b16157819 */ /* 0x040fe20000010217 */
[----:B------:R-:W-:Y:S01]  /*87d0*/  BSSY.RECONVERGENT B4, `(.L_x_499) ;  /* 0x0000022000047945 */ /* 0x000fe20003800200 */
[----:B------:R-:W-:Y:S01]  /*87e0*/  IMAD.SHL.U32 R19, R22, 0x800, RZ ;  /* 0x0000080016137824 */ /* 0x000fe200078e00ff */
[----:B------:R-:W-:Y:S01]  /*87f0*/  IADD3 R20, PT, PT, RZ, -R11, -R18 ;  /* 0x8000000bff147210 */ /* 0x000fe20007ffe812 */
[----:B------:R-:W-:Y:S01]  /*8800*/  IMAD.MOV.U32 R22, RZ, RZ, RZ ;  /* 0x000000ffff167224 */ /* 0x000fe200078e00ff */
[----:B------:R-:W-:Y:S02]  /*8810*/  CS2R R28, SRZ ;  /* 0x00000000001c7805 */ /* 0x000fe4000001ff00 */
[----:B------:R-:W-:-:S07]  /*8820*/  LOP3.LUT R21, R21, 0x80000000, RZ, 0xfc, !PT ;  /* 0x8000000015157812 */ /* 0x000fce00078efcff */
.L_x_500:
[----:B------:R-:W1:Y:S01]  /*8830*/  LDC.64 R12, c[0x4][0x8] ;  /* 0x01000200ff0c7b82 */ /* 0x000e620000000a00 */
[----:B0-----:R-:W-:Y:S02]  /*8840*/  R2UR UR4, R14 ;  /* 0x000000000e0472ca */ /* 0x001fe400000e0000 */
[----:B------:R-:W-:Y:S01]  /*8850*/  R2UR UR5, R15 ;  /* 0x000000000f0572ca */ /* 0x000fe200000e0000 */
[----:B-1----:R-:W-:-:S12]  /*8860*/  IMAD.WIDE R12, R27, 0x8, R12 ;  /* 0x000000081b0c7825 */ /* 0x002fd800078e020c */
[----:B------:R-:W2:Y:S01]  /*8870*/  LDG.E.64.CONSTANT R12, desc[UR4][R12.64] ;  /* 0x000000040c0c7981 */ /* 0x000ea2000c1e9b00 */
[----:B------:R-:W-:Y:S01]  /*8880*/  VIADD R20, R20, 0x1 ;  /* 0x0000000114147836 */ /* 0x000fe20000000000 */
        /* <DEDUP_REMOVED lines=15> */
[----:B------:R-:W-:Y:S02]  /*8980*/  IADD3.X R13, P1, PT, R13, R12, RZ, P1, !PT ;  /* 0x0000000c0d0d7210 */ /* 0x000fe40000f3e4ff */
[----:B------:R-:W-:Y:S02]  /*8990*/  IADD3.X R12, PT, PT, R30, RZ, RZ, P0, !PT ;  /* 0x000000ff1e0c7210 */ /* 0x000fe400007fe4ff */
[----:B------:R-:W-:Y:S01]  /*89a0*/  ISETP.NE.AND P0, PT, R20, -0xf, PT ;  /* 0xfffffff11400780c */ /* 0x000fe20003f05270 */
[----:B0-----:R-:W-:Y:S02]  /*89b0*/  IMAD.MOV.U32 R28, RZ, RZ, R13 ;  /* 0x000000ffff1c7224 */ /* 0x001fe400078e000d */
[----:B------:R-:W-:-:S04]  /*89c0*/  IMAD.X R12, RZ, RZ, R12, P1 ;  /* 0x000000ffff0c7224 */ /* 0x000fc800008e060c */
[----:B------:R-:W-:-:S06]  /*89d0*/  IMAD.MOV.U32 R29, RZ, RZ, R12 ;  /* 0x000000ffff1d7224 */ /* 0x000fcc00078e000c */
[----:B------:R-:W-:Y:S05]  /*89e0*/  @P0 BRA `(.L_x_500) ;  /* 0xfffffffc00900947 */ /* 0x000fea000383ffff */
[----:B------:R-:W-:Y:S05]  /*89f0*/  BSYNC.RECONVERGENT B4 ;  /* 0x0000000000047941 */ /* 0x000fea0003800200 */
.L_x_499:
[----:B------:R-:W-:-:S07]  /*8a00*/  MOV R27, R18 ;  /* 0x00000012001b7202 */ /* 0x000fce0000000f00 */
.L_x_498:
[----:B------:R-:W-:Y:S05]  /*8a10*/  BSYNC.RECONVERGENT B3 ;  /* 0x0000000000037941 */ /* 0x000fea0003800200 */
.L_x_497:
[----:B------:R-:W-:Y:S01]  /*8a20*/  LOP3.LUT P0, R31, R2, 0x3f, RZ, 0xc0, !PT ;  /* 0x0000003f021f7812 */ /* 0x000fe2000780c0ff */
[----:B------:R-:W-:-:S04]  /*8a30*/  IMAD.IADD R2, R11, 0x1, R27 ;  /* 0x000000010b027824 */ /* 0x000fc800078e021b */
[----:B------:R-:W-:-:S05]  /*8a40*/  IMAD.U32 R27, R2, 0x8, R17 ;  /* 0x00000008021b7824 */ /* 0x000fca00078e0011 */
        /* <DEDUP_REMOVED lines=8> */
[--C-:B---3--:R-:W-:Y:S02]  /*8ad0*/  @P0 SHF.R.U32.HI R21, RZ, 0x1, R15.reuse ;  /* 0x00000001ff150819 */ /* 0x108fe4000001160f */
[C---:B------:R-:W-:Y:S02]  /*8ae0*/  @P0 SHF.R.U64 R19, R14.reuse, 0x1, R15 ;  /* 0x000000010e130819 */ /* 0x040fe4000000120f */
[----:B------:R-:W-:Y:S02]  /*8af0*/  @P0 SHF.R.U64 R11, R11, R2, R17 ;  /* 0x000000020b0b0219 */ /* 0x000fe40000001211 */
[CC--:B------:R-:W-:Y:S02]  /*8b00*/  @P0 SHF.L.U64.HI R20, R14.reuse, R31.reuse, R15 ;  /* 0x0000001f0e140219 */ /* 0x0c0fe4000001020f */
[----:B------:R-:W-:-:S02]  /*8b10*/  @P0 SHF.L.U32 R18, R14, R31, RZ ;  /* 0x0000001f0e120219 */ /* 0x000fc400000006ff */
[-C--:B------:R-:W-:Y:S02]  /*8b20*/  @P0 SHF.R.U32.HI R17, RZ, R2.reuse, R17 ;  /* 0x00000002ff110219 */ /* 0x080fe40000011611 */
[----:B----4-:R-:W-:Y:S02]  /*8b30*/  @P0 SHF.L.U32 R22, R12, R31, RZ ;  /* 0x0000001f0c160219 */ /* 0x010fe400000006ff */
[----:B------:R-:W-:Y:S02]  /*8b40*/  @P0 SHF.R.U64 R19, R19, R2, R21 ;  /* 0x0000000213130219 */ /* 0x000fe40000001215 */
[----:B------:R-:W-:Y:S02]  /*8b50*/  @P0 LOP3.LUT R14, R18, R11, RZ, 0xfc, !PT ;  /* 0x0000000b120e0212 */ /* 0x000fe400078efcff */
[----:B------:R-:W-:Y:S02]  /*8b60*/  @P0 LOP3.LUT R15, R20, R17, RZ, 0xfc, !PT ;  /* 0x00000011140f0212 */ /* 0x000fe400078efcff */
[----:B------:R-:W-:-:S02]  /*8b70*/  @P0 SHF.L.U64.HI R11, R12, R31, R13 ;  /* 0x0000001f0c0b0219 */ /* 0x000fc4000001020d */
[----:B------:R-:W-:Y:S02]  /*8b80*/  @P0 LOP3.LUT R12, R22, R19, RZ, 0xfc, !PT ;  /* 0x00000013160c0212 */ /* 0x000fe400078efcff */
[----:B------:R-:W-:Y:S02]  /*8b90*/  @P0 SHF.R.U32.HI R2, RZ, R2, R21 ;  /* 0x00000002ff020219 */ /* 0x000fe40000011615 */
        /* <DEDUP_REMOVED lines=18> */
[----:B------:R-:W-:Y:S02]  /*8cc0*/  SEL R14, R20, R21, !P1 ;  /* 0x00000015140e7207 */ /* 0x000fe40004800000 */
[----:B------:R-:W-:-:S04]  /*8cd0*/  @!P0 IADD3 R18, PT, PT, -R18, RZ, RZ ;  /* 0x000000ff12128210 */ /* 0x000fc80007ffe1ff */
[----:B------:R-:W1:Y:S02]  /*8ce0*/  FLO.U32 R14, R14 ;  /* 0x0000000e000e7300 */ /* 0x000e6400000e0000 */
[C---:B-1----:R-:W-:Y:S02]  /*8cf0*/  IADD3 R15, PT, PT, -R14.reuse, 0x1f, RZ ;  /* 0x0000001f0e0f7810 */ /* 0x042fe40007ffe1ff */
[----:B------:R-:W-:-:S03]  /*8d00*/  IADD3 R2, PT, PT, -R14, 0x3f, RZ ;  /* 0x0000003f0e027810 */ /* 0x000fc60007ffe1ff */
[----:B------:R-:W-:-:S05]  /*8d10*/  @P1 IMAD.MOV R2, RZ, RZ, R15 ;  /* 0x000000ffff021224 */ /* 0x000fca00078e020f */
[----:B------:R-:W-:-:S13]  /*8d20*/  ISETP.NE.AND P1, PT, R2, RZ, PT ;  /* 0x000000ff0200720c */ /* 0x000fda0003f25270 */
[----:B0-----:R-:W-:Y:S05]  /*8d30*/  @!P1 BRA `(.L_x_502) ;  /* 0x0000000000289947 */ /* 0x001fea0003800000 */
[--C-:B------:R-:W-:Y:S02]  /*8d40*/  SHF.R.U64 R15, R18, 0x1, R17.reuse ;  /* 0x00000001120f7819 */ /* 0x100fe40000001211 */
[C---:B------:R-:W-:Y:S02]  /*8d50*/  LOP3.LUT R11, R2.reuse, 0x3f, RZ, 0xc0, !PT ;  /* 0x0000003f020b7812 */ /* 0x040fe400078ec0ff */
        /* <DEDUP_REMOVED lines=8> */
.L_x_502:
[----:B------:R-:W-:Y:S05]  /*8de0*/  BSYNC.RECONVERGENT B3 ;  /* 0x0000000000037941 */ /* 0x000fea0003800200 */
.L_x_501:
[----:B------:R-:W-:-:S04]  /*8df0*/  IMAD.WIDE.U32 R18, R20, 0x2168c235, RZ ;  /* 0x2168c23514127825 */ /* 0x000fc800078e00ff */
[----:B------:R-:W-:Y:S01]  /*8e00*/  IMAD.MOV.U32 R14, RZ, RZ, R19 ;  /* 0x000000ffff0e7224 */ /* 0x000fe200078e0013 */
[----:B------:R-:W-:Y:S01]  /*8e10*/  IADD3 RZ, P1, PT, R18, R18, RZ ;  /* 0x0000001212ff7210 */ /* 0x000fe20007f3e0ff */
[----:B------:R-:W-:Y:S02]  /*8e20*/  IMAD.MOV.U32 R15, RZ, RZ, RZ ;  /* 0x000000ffff0f7224 */ /* 0x000fe400078e00ff */
[----:B------:R-:W-:-:S04]  /*8e30*/  IMAD.HI.U32 R11, R21, -0x36f0255e, RZ ;  /* 0xc90fdaa2150b7827 */ /* 0x000fc800078e00ff */
        /* <DEDUP_REMOVED lines=9> */
[C---:B------:R-:W-:Y:S01]  /*8ed0*/  ISETP.GT.AND.EX P1, PT, R11.reuse, RZ, PT, P3 ;  /* 0x000000ff0b00720c */ /* 0x040fe20003f24330 */
[----:B------:R-:W-:-:S03]  /*8ee0*/  IMAD.X R18, R11, 0x1, R11, P2 ;  /* 0x000000010b127824 */ /* 0x000fc600010e060b */
[----:B------:R-:W-:Y:S02]  /*8ef0*/  SEL R14, R14, R15, P1 ;  /* 0x0000000f0e0e7207 */ /* 0x000fe40000800000 */
[----:B------:R-:W-:Y:S02]  /*8f00*/  SEL R18, R18, R11, P1 ;  /* 0x0000000b12127207 */ /* 0x000fe40000800000 */
[----:B------:R-:W-:Y:S02]  /*8f10*/  IADD3 R11, P2, PT, R14, 0x1, RZ ;  /* 0x000000010e0b7810 */ /* 0x000fe40007f5e0ff */
[----:B------:R-:W-:Y:S02]  /*8f20*/  SEL R15, RZ, 0xffffffff, !P1 ;  /* 0xffffffffff0f7807 */ /* 0x000fe40004800000 */
[----:B------:R-:W-:Y:S02]  /*8f30*/  IADD3.X R14, PT, PT, RZ, R18, RZ, P2, !PT ;  /* 0x00000012ff0e7210 */ /* 0x000fe400017fe4ff */
[----:B------:R-:W-:Y:S01]  /*8f40*/  LOP3.LUT P1, R23, R23, 0x80000000, RZ, 0xc0, !PT ;  /* 0x8000000017177812 */ /* 0x000fe2000782c0ff */
[----:B------:R-:W-:Y:S01]  /*8f50*/  IMAD.IADD R2, R15, 0x1, -R2 ;  /* 0x000000010f027824 */ /* 0x000fe200078e0a02 */
[----:B------:R-:W-:-:S02]  /*8f60*/  SHF.R.U64 R11, R11, 0xa, R14 ;  /* 0x0000000a0b0b7819 */ /* 0x000fc4000000120e */
[----:B------:R-:W-:Y:S01]  /*8f70*/  SHF.R.U32.HI R15, RZ, 0x1e, R13 ;  /* 0x0000001eff0f7819 */ /* 0x000fe2000001160d */
[----:B------:R-:W-:Y:S01]  /*8f80*/  IMAD.SHL.U32 R2, R2, 0x100000, RZ ;  /* 0x0010000002027824 */ /* 0x000fe200078e00ff */
[----:B------:R-:W-:Y:S02]  /*8f90*/  IADD3 R11, P2, PT, R11, 0x1, RZ ;  /* 0x000000010b0b7810 */ /* 0x000fe40007f5e0ff */
[----:B------:R-:W-:Y:S02]  /*8fa0*/  LEA.HI R12, R12, R15, RZ, 0x1 ;  /* 0x0000000f0c0c7211 */ /* 0x000fe400078f08ff */
[----:B------:R-:W-:Y:S02]  /*8fb0*/  LEA.HI.X R14, R14, RZ, RZ, 0x16, P2 ;  /* 0x000000ff0e0e7211 */ /* 0x000fe400010fb4ff */
[----:B------:R-:W-:Y:S02]  /*8fc0*/  @!P0 LOP3.LUT R23, R23, 0x80000000, RZ, 0x3c, !PT ;  /* 0x8000000017178812 */ /* 0x000fe400078e3cff */
[----:B------:R-:W-:-:S02]  /*8fd0*/  SHF.R.U64 R11, R11, 0x1, R14 ;  /* 0x000000010b0b7819 */ /* 0x000fc4000000120e */
[----:B------:R-:W-:Y:S02]  /*8fe0*/  SHF.R.U32.HI R13, RZ, 0x1, R14 ;  /* 0x00000001ff0d7819 */ /* 0x000fe4000001160e */
[----:B------:R-:W-:Y:S02]  /*8ff0*/  IADD3 R22, P2, P3, RZ, RZ, R11 ;  /* 0x000000ffff167210 */ /* 0x000fe40007b5e00b */
[----:B------:R-:W-:Y:S02]  /*9000*/  @P1 IADD3 R12, PT, PT, -R12, RZ, RZ ;  /* 0x000000ff0c0c1210 */ /* 0x000fe40007ffe1ff */
[----:B------:R-:W-:-:S04]  /*9010*/  IADD3.X R2, PT, PT, R2, 0x3fe00000, R13, P2, P3 ;  /* 0x3fe0000002027810 */ /* 0x000fc800017e640d */
[----:B------:R-:W-:-:S07]  /*9020*/  LOP3.LUT R23, R2, R23, RZ, 0xfc, !PT ;  /* 0x0000001702177212 */ /* 0x000fce00078efcff */
.L_x_496:
[----:B------:R-:W-:Y:S01]  /*9030*/  IMAD.MOV.U32 R27, RZ, RZ, 0x0 ;  /* 0x00000000ff1b7424 */ /* 0x000fe200078e00ff */
[----:B------:R-:W-:Y:S01]  /*9040*/  MOV R19, R23 ;  /* 0x0000001700137202 */ /* 0x000fe20000000f00 */
[----:B------:R-:W-:Y:S02]  /*9050*/  IMAD.MOV.U32 R2, RZ, RZ, R12 ;  /* 0x000000ffff027224 */ /* 0x000fe400078e000c */
[----:B------:R-:W-:Y:S01]  /*9060*/  IMAD.MOV.U32 R18, RZ, RZ, R22 ;  /* 0x000000ffff127224 */ /* 0x000fe200078e0016 */
[----:B------:R-:W-:Y:S06]  /*9070*/  RET.REL.NODEC R26 `(_Z35BackProjTransConeArcDisCUDA3dKernelILb0EEvPfyPKfiiiiiiffffffffffff) ;  /* 0xffffff6c1ae07950 */ /* 0x000fec0003c3ffff */
.L_x_503:
        /* <DEDUP_REMOVED lines=16> */
.L_x_1004:


//--------------------- .text._Z30BackProjConeArcDisCUDA3dKernelILb0EEvPfPKfS2_iiiiiiffffffffffff --------------------------
	.section	.text._Z30BackProjConeArcDisCUDA3dKernelILb0EEvPfPKfS2_iiiiiiffffffffffff,"ax",@progbits
	.align	128
        .global         _Z30BackProjConeArcDisCUDA3dKernelILb0EEvPfPKfS2_iiiiiiffffffffffff
        .type           _Z30BackProjConeArcDisCUDA3dKernelILb0EEvPfPKfS2_iiiiiiffffffffffff,@function
        .size           _Z30BackProjConeArcDisCUDA3dKernelILb0EEvPfPKfS2_iiiiiiffffffffffff,(.L_x_1006 - _Z30BackProjConeArcDisCUDA3dKernelILb0EEvPfPKfS2_iiiiiiffffffffffff)
        .other          _Z30BackProjConeArcDisCUDA3dKernelILb0EEvPfPKfS2_iiiiiiffffffffffff,@"STO_CUDA_ENTRY STV_DEFAULT"
_Z30BackProjConeArcDisCUDA3dKernelILb0EEvPfPKfS2_iiiiiiffffffffffff:
.text._Z30BackProjConeArcDisCUDA3dKernelILb0EEvPfPKfS2_iiiiiiffffffffffff:
        /* <DEDUP_REMOVED lines=8> */
[----:B------:R-:W5:Y:S01]  /*0080*/  LDCU UR15, c[0x0][0x3a8] ;  /* 0x00007500ff0f77ac */ /* 0x000f620008000800 */
        /* <DEDUP_REMOVED lines=29> */
[----:B-----5:R-:W-:Y:S02]  /*0260*/  UIADD3 UR8, UPT, UPT, -UR10, UR15, URZ ;  /* 0x0000000f0a087290 */ /* 0x020fe4000fffe1ff */
        /* <DEDUP_REMOVED lines=24> */
.L_x_505:
        /* <DEDUP_REMOVED lines=44> */
.L_x_504:
        /* <DEDUP_REMOVED lines=29> */
.L_x_507:
        /* <DEDUP_REMOVED lines=39> */
[----:B------:R-:W-:-:S05]  /*0af0*/  IMAD.MOV R0, RZ, RZ, -R13 ;  /* 0x000000ffff007224 */ /* 0x000fca00078e0a0d */
[----:B------:R-:W-:Y:S01]  /*0b00*/  @!P1 MOV R13, R0 ;  /* 0x00000000000d9202 */ /* 0x000fe20000000f00 */
[----:B-1----:R-:W-:-:S10]  /*0b10*/  DMUL R14, R10, UR4 ;  /* 0x000000040a0e7c28 */ /* 0x002fd40008000000 */
[----:B------:R-:W1:Y:S02]  /*0b20*/  F2F.F32.F64 R14, R14 ;  /* 0x0000000e000e7310 */ /* 0x000e640000301000 */
[----:B01----:R-:W-:-:S07]  /*0b30*/  FSEL R10, -R14, R14, !P0 ;  /* 0x0000000e0e0a7208 */ /* 0x003fce0004000100 */
.L_x_506:
        /* <DEDUP_REMOVED lines=9> */
[----:B------:R-:W-:-:S02]  /*0bd0*/  VIADD R13, R13, 0x1 ;  /* 0x000000010d0d7836 */ /* 0x000fc40000000000 */
[----:B------:R-:W-:Y:S01]  /*0be0*/  IMAD.MOV.U32 R8, RZ, RZ, 0x3e2aaaa8 ;  /* 0x3e2aaaa8ff087424 */ /* 0x000fe200078e00ff */
        /* <DEDUP_REMOVED lines=44> */
.L_x_510:
[----:B------:R-:W0:Y:S01]  /*0eb0*/  S2UR UR5, SR_CgaCtaId ;  /* 0x00000000000579c3 */ /* 0x000e220000008800 */
[----:B------:R-:W-:Y:S02]  /*0ec0*/  UMOV UR4, 0x400 ;  /* 0x0000040000047882 */ /* 0x000fe40000000000 */
[----:B0-----:R-:W-:-:S06]  /*0ed0*/  ULEA UR4, UR5, UR4, 0x18 ;  /* 0x0000000405047291 */ /* 0x001fcc000f8ec0ff */
[----:B------:R-:W-:-:S05]  /*0ee0*/  LEA R4, R6, UR4, 0x2 ;  /* 0x0000000406047c11 */ /* 0x000fca000f8e10ff */
[----:B------:R1:W-:Y:S02]  /*0ef0*/  STS [R4], RZ ;  /* 0x000000ff04007388 */ /* 0x0003e40000000800 */
.L_x_511:
[----:B------:R-:W-:Y:S05]  /*0f00*/  BSYNC.RECONVERGENT B0 ;  /* 0x0000000000007941 */ /* 0x000fea0003800200 */
.L_x_509:
        /* <DEDUP_REMOVED lines=44> */
[----:B------:R-:W-:Y:S05]  /*11d0*/  CALL.REL.NOINC `($_Z30BackProjConeArcDisCUDA3dKernelILb0EEvPfPKfS2_iiiiiiffffffffffff$__internal_trig_reduction_slowpathd) ;  /* 0x0000007400087944 */ /* 0x000fea0003c00000 */
.L_x_517:
[----:B------:R-:W-:Y:S05]  /*11e0*/  BSYNC.RECONVERGENT B2 ;  /* 0x0000000000027941 */ /* 0x000fea0003800200 */
.L_x_516:
[----:B------:R-:W-:-:S07]  /*11f0*/  VIADD R2, R2, 0x1 ;  /* 0x0000000102027836 */ /* 0x000fce0000000000 */
.L_x_515:
[----:B------:R-:W-:Y:S05]  /*1200*/  BSYNC.RECONVERGENT B1 ;  /* 0x0000000000017941 */ /* 0x000fea0003800200 */
.L_x_514:
        /* <DEDUP_REMOVED lines=21> */
[----:B----4-:R-:W-:-:S08]  /*1360*/  DFMA R12, R16, R12, R28 ;  /* 0x0000000c100c722b */ /* 0x010fd0000000001c */
[----:B------:R-:W-:Y:S01]  /*1370*/  DFMA R12, R16, R12, R30 ;  /* 0x0000000c100c722b */ /* 0x000fe2000000001e */
[----:B------:R-:W-:-:S07]  /*1380*/  IMAD.MOV.U32 R30, RZ, RZ, 0x3f800000 ;  /* 0x3f800000ff1e7424 */ /* 0x000fce00078e00ff */
        /* <DEDUP_REMOVED lines=11> */
.L_x_513:
        /* <DEDUP_REMOVED lines=42> */
.L_x_522:
[----:B------:R-:W-:Y:S05]  /*16e0*/  BSYNC.RECONVERGENT B2 ;  /* 0x0000000000027941 */ /* 0x000fea0003800200 */
.L_x_521:
[----:B------:R-:W-:-:S07]  /*16f0*/  VIADD R2, R2, 0x1 ;  /* 0x0000000102027836 */ /* 0x000fce0000000000 */
.L_x_520:
[----:B------:R-:W-:Y:S05]  /*1700*/  BSYNC.RECONVERGENT B1 ;  /* 0x0000000000017941 */ /* 0x000fea0003800200 */
.L_x_519:
        /* <DEDUP_REMOVED lines=22> */
[----:B----4-:R-:W-:-:S08]  /*1870*/  DFMA R12, R16, R12, R28 ;  /* 0x0000000c100c722b */ /* 0x010fd0000000001c */
[----:B------:R-:W-:Y:S01]  /*1880*/  DFMA R12, R16, R12, R30 ;  /* 0x0000000c100c722b */ /* 0x000fe2000000001e */
[----:B------:R-:W-:-:S07]  /*1890*/  IMAD.MOV.U32 R30, RZ, RZ, -0x40800000 ;  /* 0xbf800000ff1e7424 */ /* 0x000fce00078e00ff */
        /* <DEDUP_REMOVED lines=9> */
.L_x_518:
[----:B------:R-:W-:Y:S05]  /*1930*/  BSYNC.RECONVERGENT B0 ;  /* 0x0000000000007941 */ /* 0x000fea0003800200 */
.L_x_512:
        /* <DEDUP_REMOVED lines=22> */
.L_x_525:
        /* <DEDUP_REMOVED lines=44> */
.L_x_524:
[----:B------:R-:W-:Y:S05]  /*1d60*/  BSYNC.RECONVERGENT B0 ;  /* 0x0000000000007941 */ /* 0x000fea0003800200 */
.L_x_523:
[----:B------:R-:W-:Y:S01]  /*1d70*/  IMAD.MOV.U32 R12, RZ, RZ, R4 ;  /* 0x000000ffff0c7224 */ /* 0x000fe200078e0004 */
[----:B------:R-:W-:Y:S01]  /*1d80*/  LOP3.LUT R2, R2, 0x1, RZ, 0xc0, !PT ;  /* 0x0000000102027812 */ /* 0x000fe200078ec0ff */
[----:B------:R-:W-:Y:S02]  /*1d90*/  IMAD.MOV.U32 R11, RZ, RZ, 0x3c190000 ;  /* 0x3c190000ff0b7424 */ /* 0x000fe400078e00ff */
[----:B------:R-:W-:Y:S01]  /*1da0*/  FMUL R8, R19, 0.63661974668502807617 ;  /* 0x3f22f98313087820 */ /* 0x000fe20000400000 */
        /* <DEDUP_REMOVED lines=22> */
[----:B------:R-:W-:Y:S01]  /*1f10*/  @!P0 MOV R8, RZ ;  /* 0x000000ff00088202 */ /* 0x000fe20000000f00 */
[----:B------:R-:W-:Y:S06]  /*1f20*/  @!P0 BRA `(.L_x_527) ;  /* 0x0000000000bc8947 */ /* 0x000fec0003800000 */
[----:B------:R-:W0:Y:S01]  /*1f30*/  LDC.64 R20, c[0x4][RZ] ;  /* 0x01000000ff147b82 */ /* 0x000e220000000a00 */
[----:B------:R-:W-:Y:S01]  /*1f40*/  IMAD.SHL.U32 R2, R19, 0x100, RZ ;  /* 0x0000010013027824 */ /* 0x000fe200078e00ff */
[----:B------:R-:W-:Y:S01]  /*1f50*/  UMOV UR4, URZ ;  /* 0x000000ff00047c82 */ /* 0x000fe20008000000 */
[----:B------:R-:W-:Y:S02]  /*1f60*/  IMAD.MOV.U32 R12, RZ, RZ, RZ ;  /* 0x000000ffff0c7224 */ /* 0x000fe400078e00ff */
[----:B------:R-:W-:Y:S01]  /*1f70*/  IMAD.MOV.U32 R8, RZ, RZ, RZ ;  /* 0x000000ffff087224 */ /* 0x000fe200078e00ff */
[----:B------:R-:W-:-:S07]  /*1f80*/  LOP3.LUT R17, R2, 0x80000000, RZ, 0xfc, !PT ;  /* 0x8000000002117812 */ /* 0x000fce00078efcff */
.L_x_528:
        /* <DEDUP_REMOVED lines=41> */
.L_x_527:
[----:B------:R-:W-:Y:S05]  /*2220*/  BSYNC.RECONVERGENT B0 ;  /* 0x0000000000007941 */ /* 0x000fea0003800200 */
.L_x_526:
[----:B------:R-:W-:Y:S02]  /*2230*/  IMAD.MOV.U32 R12, RZ, RZ, R2 ;  /* 0x000000ffff0c7224 */ /* 0x000fe400078e0002 */
[----:B------:R-:W-:Y:S01]  /*2240*/  FADD R16, R3, -R16 ;  /* 0x8000001003107221 */ /* 0x000fe20000000000 */
[----:B------:R-:W-:Y:S01]  /*2250*/  LOP3.LUT R8, R8, 0x1, RZ, 0xc0, !PT ;  /* 0x0000000108087812 */ /* 0x000fe200078ec0ff */
        /* <DEDUP_REMOVED lines=20> */
[----:B------:R-:W-:Y:S01]  /*23a0*/  IMAD.MOV.U32 R5, RZ, RZ, R16 ;  /* 0x000000ffff057224 */ /* 0x000fe200078e0010 */
[----:B------:R-:W-:Y:S02]  /*23b0*/  MOV R2, R3 ;  /* 0x0000000300027202 */ /* 0x000fe40000000f00 */
[----:B------:R-:W-:-:S07]  /*23c0*/  MOV R4, 0x23e0 ;  /* 0x000023e000047802 */ /* 0x000fce0000000f00 */
[----:B------:R-:W-:Y:S05]  /*23d0*/  CALL.REL.NOINC `($__internal_3_$__cuda_sm3x_div_rn_noftz_f32_slowpath) ;  /* 0x0000005800f07944 */ /* 0x000fea0003c00000 */
.L_x_529:
[----:B------:R-:W0:Y:S01]  /*23e0*/  S2R R17, SR_CgaCtaId ;  /* 0x0000000000117919 */ /* 0x000e220000008800 */
[----:B------:R-:W-:Y:S01]  /*23f0*/  ISETP.NE.AND P0, PT, R6, RZ, PT ;  /* 0x000000ff0600720c */ /* 0x000fe20003f05270 */
[-C--:B------:R-:W-:Y:S01]  /*2400*/  FMUL R14, R10, R2.reuse ;  /* 0x000000020a0e7220 */ /* 0x080fe20000400000 */
[----:B------:R-:W-:Y:S01]  /*2410*/  MOV R12, 0x400 ;  /* 0x00000400000c7802 */ /* 0x000fe20000000f00 */
[----:B------:R-:W-:Y:S01]  /*2420*/  FMUL R16, R9, R2 ;  /* 0x0000000209107220 */ /* 0x000fe20000400000 */
[----:B------:R-:W-:Y:S05]  /*2430*/  WARPSYNC.ALL ;  /* 0x0000000000007948 */ /* 0x000fea0003800000 */
[C---:B------:R-:W-:Y:S01]  /*2440*/  VIADD R2, R12.reuse, 0xc00 ;  /* 0x00000c000c027836 */ /* 0x040fe20000000000 */
[----:B------:R-:W1:Y:S01]  /*2450*/  LDCU.64 UR18, c[0x0][0x398] ;  /* 0x00007300ff1277ac */ /* 0x000e620008000a00 */
[----:B------:R-:W-:-:S02]  /*2460*/  VIADD R8, R12, 0x400 ;  /* 0x000004000c087836 */ /* 0x000fc40000000000 */
[----:B------:R-:W-:Y:S01]  /*2470*/  VIADD R9, R12, 0x800 ;  /* 0x000008000c097836 */ /* 0x000fe20000000000 */
[----:B------:R-:W2:Y:S01]  /*2480*/  LDCU UR4, c[0x0][0x3b0] ;  /* 0x00007600ff0477ac */ /* 0x000ea20008000800 */
[----:B------:R-:W3:Y:S01]  /*2490*/  LDCU UR5, c[0x0][0x3cc] ;  /* 0x00007980ff0577ac */ /* 0x000ee20008000800 */
[----:B-1----:R-:W1:Y:S01]  /*24a0*/  I2F.F64 R10, UR18 ;  /* 0x00000012000a7d12 */ /* 0x002e620008201c00 */
[C---:B0-----:R-:W-:Y:S02]  /*24b0*/  @!P0 LEA R18, R17.reuse, R12, 0x18 ;  /* 0x0000000c11128211 */ /* 0x041fe400078ec0ff */
[C---:B------:R-:W-:Y:S02]  /*24c0*/  LEA R13, R17.reuse, R2, 0x18 ;  /* 0x00000002110d7211 */ /* 0x040fe400078ec0ff */
[C---:B------:R-:W-:Y:S01]  /*24d0*/  LEA R15, R17.reuse, R8, 0x18 ;  /* 0x00000008110f7211 */ /* 0x040fe200078ec0ff */
[----:B------:R0:W-:Y:S01]  /*24e0*/  @!P0 STS [R18+0xc00], R7 ;  /* 0x000c000712008388 */ /* 0x0001e20000000800 */
[----:B------:R-:W-:Y:S01]  /*24f0*/  LEA R17, R17, R9, 0x18 ;  /* 0x0000000911117211 */ /* 0x000fe200078ec0ff */
[----:B--2---:R-:W2:Y:S01]  /*2500*/  F2F.F64.F32 R4, UR4 ;  /* 0x0000000400047d10 */ /* 0x004ea20008201800 */
[C---:B------:R-:W-:Y:S01]  /*2510*/  LEA R2, R6.reuse, R13, 0x2 ;  /* 0x0000000d06027211 */ /* 0x040fe200078e10ff */
[C---:B------:R-:W-:Y:S01]  /*2520*/  IMAD R15, R6.reuse, 0x4, R15 ;  /* 0x00000004060f7824 */ /* 0x040fe200078e020f */
[----:B------:R-:W-:Y:S01]  /*2530*/  ISETP.NE.AND P0, PT, RZ, UR19, PT ;  /* 0x00000013ff007c0c */ /* 0x000fe2000bf05270 */
[----:B------:R-:W-:Y:S01]  /*2540*/  IMAD R17, R6, 0x4, R17 ;  /* 0x0000000406117824 */ /* 0x000fe200078e0211 */
[----:B------:R-:W-:Y:S01]  /*2550*/  UIADD3 UR4, UPT, UPT, -UR18, URZ, URZ ;  /* 0x000000ff12047290 */ /* 0x000fe2000fffe1ff */
[----:B------:R0:W-:Y:S01]  /*2560*/  STS [R2+0x4], R29 ;  /* 0x0000041d02007388 */ /* 0x0001e20000000800 */
[----:B-1----:R-:W-:Y:S01]  /*2570*/  DMUL R12, R10, 0.5 ;  /* 0x3fe000000a0c7828 */ /* 0x002fe20000000000 */
[----:B---3--:R-:W1:Y:S02]  /*2580*/  F2F.F64.F32 R8, UR5 ;  /* 0x0000000500087d10 */ /* 0x008e640008201800 */
[----:B------:R0:W-:Y:S04]  /*2590*/  STS [R15], R14 ;  /* 0x0000000e0f007388 */ /* 0x0001e80000000800 */
[----:B------:R0:W-:Y:S02]  /*25a0*/  STS [R17], R16 ;  /* 0x0000001011007388 */ /* 0x0001e40000000800 */
[----:B------:R-:W3:Y:S01]  /*25b0*/  I2F.F64 R10, UR4 ;  /* 0x00000004000a7d12 */ /* 0x000ee20008201c00 */
[----:B------:R-:W-:Y:S06]  /*25c0*/  BAR.SYNC.DEFER_BLOCKING 0x0 ;  /* 0x0000000000007b1d */ /* 0x000fec0000010000 */
[----:B--2---:R-:W-:Y:S05]  /*25d0*/  @!P0 EXIT ;  /* 0x000000000000894d */ /* 0x004fea0003800000 */
[----:B------:R-:W2:Y:S01]  /*25e0*/  LDCU UR5, c[0x0][0x3b8] ;  /* 0x00007700ff0577ac */ /* 0x000ea20008000800 */
[----:B---3--:R-:W-:Y:S01]  /*25f0*/  DMUL R10, R10, 0.5 ;  /* 0x3fe000000a0a7828 */ /* 0x008fe20000000000 */
[----:B0-----:R-:W-:Y:S01]  /*2600*/  I2F.F64.U32 R18, UR10 ;  /* 0x0000000a00127d12 */ /* 0x001fe20008201800 */
[--C-:B-1----:R-:W-:Y:S01]  /*2610*/  DFMA R12, R4, R12, R8.reuse ;  /* 0x0000000c040c722b */ /* 0x102fe20000000008 */
[----:B------:R-:W0:Y:S01]  /*2620*/  LDCU UR4, c[0x0][0x3a0] ;  /* 0x00007400ff0477ac */ /* 0x000e220008000800 */
[----:B------:R-:W-:Y:S02]  /*2630*/  I2FP.F32.S32 R28, UR18 ;  /* 0x00000012001c7c45 */ /* 0x000fe40008201400 */
[----:B------:R-:W-:Y:S01]  /*2640*/  MOV R26, RZ ;  /* 0x000000ff001a7202 */ /* 0x000fe20000000f00 */
[----:B------:R-:W1:Y:S01]  /*2650*/  LDCU UR14, c[0x0][0x3d4] ;  /* 0x00007a80ff0e77ac */ /* 0x000e620008000800 */
[----:B------:R-:W-:Y:S01]  /*2660*/  DFMA R10, R10, R4, R8 ;  /* 0x000000040a0a722b */ /* 0x000fe20000000008 */
[----:B------:R-:W-:Y:S08]  /*2670*/  I2F.F64 R42, UR19 ;  /* 0x00000013002a7d12 */ /* 0x000ff00008201c00 */
[----:B--2---:R-:W-:Y:S01]  /*2680*/  F2F.F64.F32 R4, UR5 ;  /* 0x0000000500047d10 */ /* 0x004fe20008201800 */
[----:B0-----:R-:W-:-:S02]  /*2690*/  UIADD3 UR5, UPT, UPT, -UR4, URZ, URZ ;  /* 0x000000ff04057290 */ /* 0x001fc4000fffe1ff */
[----:B------:R-:W-:-:S05]  /*26a0*/  I2FP.F32.S32 R27, UR4 ;  /* 0x00000004001b7c45 */ /* 0x000fca0008201400 */
[----:B------:R-:W0:Y:S08]  /*26b0*/  I2F.F64 R14, UR4 ;  /* 0x00000004000e7d12 */ /* 0x000e300008201c00 */
[----:B------:R-:W2:Y:S01]  /*26c0*/  I2F.F64 R16, UR5 ;  /* 0x0000000500107d12 */ /* 0x000ea20008201c00 */
[----:B0-----:R-:W-:-:S07]  /*26d0*/  DMUL R14, R14, 0.5 ;  /* 0x3fe000000e0e7828 */ /* 0x001fce0000000000 */
[----:B-1----:R-:W0:Y:S01]  /*26e0*/  F2F.F64.F32 R8, UR14 ;  /* 0x0000000e00087d10 */ /* 0x002e220008201800 */
[----:B------:R-:W1:Y:S01]  /*26f0*/  LDCU UR14, c[0x0][0x3a8] ;  /* 0x00007500ff0e77ac */ /* 0x000e620008000800 */
[----:B--2---:R-:W-:-:S06]  /*2700*/  DMUL R16, R16, 0.5 ;  /* 0x3fe0000010107828 */ /* 0x004fcc0000000000 */
[----:B------:R-:W2:Y:S01]  /*2710*/  F2F.F32.F64 R12, R12 ;  /* 0x0000000c000c7310 */ /* 0x000ea20000301000 */
[----:B0-----:R-:W-:-:S07]  /*2720*/  DFMA R14, R4, R14, R8 ;  /* 0x0000000e040e722b */ /* 0x001fce0000000008 */
[----:B------:R-:W0:Y:S01]  /*2730*/  F2F.F32.F64 R10, R10 ;  /* 0x0000000a000a7310 */ /* 0x000e220000301000 */
[----:B------:R-:W-:Y:S01]  /*2740*/  DFMA R16, R4, R16, R8 ;  /* 0x000000100410722b */ /* 0x000fe20000000008 */
[----:B------:R-:W-:Y:S02]  /*2750*/  IMAD.MOV.U32 R9, RZ, RZ, RZ ;  /* 0x000000ffff097224 */ /* 0x000fe400078e00ff */
[----:B--2---:R-:W-:-:S04]  /*2760*/  FMUL R8, R3, R12 ;  /* 0x0000000c03087220 */ /* 0x004fc80000400000 */
[----:B-1----:R-:W1:Y:S01]  /*2770*/  I2F.F64 R34, UR14 ;  /* 0x0000000e00227d12 */ /* 0x002e620008201c00 */
[----:B0-----:R-:W-:-:S07]  /*2780*/  FMUL R7, R3, R10 ;  /* 0x0000000a03077220 */ /* 0x001fce0000400000 */
[----:B------:R0:W2:Y:S01]  /*2790*/  F2F.F32.F64 R14, R14 ;  /* 0x0000000e000e7310 */ /* 0x0000a20000301000 */
[----:B-1----:R-:W-:-:S07]  /*27a0*/  DFMA R34, R34, 0.5, -R18 ;  /* 0x3fe000002222782b */ /* 0x002fce0000000812 */
[----:B------:R0:W1:Y:S04]  /*27b0*/  F2F.F32.F64 R13, R16 ;  /* 0x00000010000d7310 */ /* 0x0000680000301000 */
.L_x_576:
[----:B------:R-:W3:Y:S01]  /*27c0*/  LDCU UR4, c[0x0][0x39c] ;  /* 0x00007380ff0477ac */ /* 0x000ee20008000800 */
[----:B------:R-:W-:Y:S01]  /*27d0*/  IMAD.IADD R9, R6, 0x1, R9 ;  /* 0x0000000106097824 */ /* 0x000fe200078e0209 */
[----:B------:R-:W-:Y:S04]  /*27e0*/  BSSY B0, `(.L_x_530) ;  /* 0x00001d9000007945 */ /* 0x000fe80003800000 */
[----:B---3--:R-:W-:-:S13]  /*27f0*/  ISETP.GE.AND P0, PT, R9, UR4, PT ;  /* 0x0000000409007c0c */ /* 0x008fda000bf06270 */
[----:B012-4-:R-:W-:Y:S05]  /*2800*/  @P0 BRA `(.L_x_531) ;  /* 0x0000001c00580947 */ /* 0x017fea0003800000 */
[----:B------:R-:W3:Y:S01]  /*2810*/  LDCU UR4, c[0x0][0x3b4] ;  /* 0x00007680ff0477ac */ /* 0x000ee20008000800 */
[----:B------:R-:W4:Y:S01]  /*2820*/  I2F.F64 R4, R9 ;  /* 0x0000000900047312 */ /* 0x000f220000201c00 */
[----:B------:R-:W-:Y:S01]  /*2830*/  BSSY.RECONVERGENT B3, `(.L_x_532) ;  /* 0x0000017000037945 */ /* 0x000fe20003800200 */
[----:B------:R-:W0:Y:S01]  /*2840*/  LDCU UR5, c[0x0][0x3d0] ;  /* 0x00007a00ff0577ac */ /* 0x000e220008000800 */
[----:B----4-:R-:W-:-:S05]  /*2850*/  DFMA R4, R42, 0.5, -R4 ;  /* 0x3fe000002a04782b */ /* 0x010fca0000000804 */
[----:B---3--:R-:W-:Y:S03]  /*2860*/  F2F.F64.F32 R10, UR4 ;  /* 0x00000004000a7d10 */ /* 0x008fe60008201800 */
[----:B------:R-:W-:-:S05]  /*2870*/  DADD R4, R4, -0.5 ;  /* 0xbfe0000004047429 */ /* 0x000fca0000000000 */
[----:B0-----:R-:W0:Y:S03]  /*2880*/  F2F.F64.F32 R16, UR5 ;  /* 0x0000000500107d10 */ /* 0x001e260008201800 */
        /* <DEDUP_REMOVED lines=14> */
[----:B------:R-:W-:-:S07]  /*2970*/  MOV R4, 0x2990 ;  /* 0x0000299000047802 */ /* 0x000fce0000000f00 */
[----:B-12---:R-:W-:Y:S05]  /*2980*/  CALL.REL.NOINC `($__internal_3_$__cuda_sm3x_div_rn_noftz_f32_slowpath) ;  /* 0x0000005400847944 */ /* 0x006fea0003c00000 */
[----:B------:R-:W-:-:S07]  /*2990*/  IMAD.MOV.U32 R15, RZ, RZ, R2 ;  /* 0x000000ffff0f7224 */ /* 0x000fce00078e0002 */
.L_x_533:
[----:B------:R-:W-:Y:S05]  /*29a0*/  BSYNC.RECONVERGENT B3 ;  /* 0x0000000000037941 */ /* 0x000fea0003800200 */
.L_x_532:
        /* <DEDUP_REMOVED lines=13> */
[----:B-12---:R-:W-:Y:S05]  /*2a80*/  CALL.REL.NOINC `($__internal_3_$__cuda_sm3x_div_rn_noftz_f32_slowpath) ;  /* 0x0000005400447944 */ /* 0x006fea0003c00000 */
[----:B------:R-:W-:-:S07]  /*2a90*/  IMAD.MOV.U32 R10, RZ, RZ, R2 ;  /* 0x000000ffff0a7224 */ /* 0x000fce00078e0002 */
.L_x_535:
[----:B------:R-:W-:Y:S05]  /*2aa0*/  BSYNC.RECONVERGENT B3 ;  /* 0x0000000000037941 */ /* 0x000fea0003800200 */
.L_x_534:
        /* <DEDUP_REMOVED lines=13> */
[----:B-12---:R-:W-:Y:S05]  /*2b80*/  CALL.REL.NOINC `($__internal_3_$__cuda_sm3x_div_rn_noftz_f32_slowpath) ;  /* 0x0000005400047944 */ /* 0x006fea0003c00000 */
[----:B------:R-:W-:-:S07]  /*2b90*/  IMAD.MOV.U32 R4, RZ, RZ, R2 ;  /* 0x000000ffff047224 */ /* 0x000fce00078e0002 */
.L_x_537:
[----:B------:R-:W-:Y:S05]  /*2ba0*/  BSYNC.RECONVERGENT B3 ;  /* 0x0000000000037941 */ /* 0x000fea0003800200 */
.L_x_536:
[----:B------:R-:W0:Y:S01]  /*2bb0*/  MUFU.RCP R5, R28 ;  /* 0x0000001c00057308 */ /* 0x000e220000001000 */
[----:B------:R-:W-:Y:S01]  /*2bc0*/  FADD R2, R10, -R15 ;  /* 0x8000000f0a027221 */ /* 0x000fe20000000000 */
[----:B------:R-:W-:Y:S01]  /*2bd0*/  BSSY.RECONVERGENT B3, `(.L_x_538) ;  /* 0x000000e000037945 */ /* 0x000fe20003800200 */
[----:B-1----:R-:W-:-:S05]  /*2be0*/  FMUL R10, R4, R13 ;  /* 0x0000000d040a7220 */ /* 0x002fca0000400000 */
        /* <DEDUP_REMOVED lines=10> */
[----:B------:R-:W-:Y:S05]  /*2c90*/  CALL.REL.NOINC `($__internal_3_$__cuda_sm3x_div_rn_noftz_f32_slowpath) ;  /* 0x0000005000c07944 */ /* 0x000fea0003c00000 */
[----:B------:R-:W-:-:S07]  /*2ca0*/  IMAD.MOV.U32 R24, RZ, RZ, R2 ;  /* 0x000000ffff187224 */ /* 0x000fce00078e0002 */
.L_x_539:
[----:B------:R-:W-:Y:S05]  /*2cb0*/  BSYNC.RECONVERGENT B3 ;  /* 0x0000000000037941 */ /* 0x000fea0003800200 */
.L_x_538:
        /* <DEDUP_REMOVED lines=12> */
[----:B------:R-:W-:Y:S05]  /*2d80*/  CALL.REL.NOINC `($__internal_3_$__cuda_sm3x_div_rn_noftz_f32_slowpath) ;  /* 0x0000005000847944 */ /* 0x000fea0003c00000 */
[----:B------:R-:W-:-:S07]  /*2d90*/  IMAD.MOV.U32 R25, RZ, RZ, R2 ;  /* 0x000000ffff197224 */ /* 0x000fce00078e0002 */
.L_x_541:
[----:B------:R-:W-:Y:S05]  /*2da0*/  BSYNC.RECONVERGENT B3 ;  /* 0x0000000000037941 */ /* 0x000fea0003800200 */
.L_x_540:
        /* <DEDUP_REMOVED lines=30> */
.L_x_545:
        /* <DEDUP_REMOVED lines=13> */
.L_x_544:
        /* <DEDUP_REMOVED lines=31> */
.L_x_543:
        /* <DEDUP_REMOVED lines=28> */
[----:B------:R-:W-:Y:S05]  /*3410*/  CALL.REL.NOINC `($__internal_3_$__cuda_sm3x_div_rn_noftz_f32_slowpath) ;  /* 0x0000004800e07944 */ /* 0x000fea0003c00000 */
.L_x_547:
[----:B------:R-:W-:Y:S05]  /*3420*/  BSYNC.RECONVERGENT B3 ;  /* 0x0000000000037941 */ /* 0x000fea0003800200 */
.L_x_546:
[----:B------:R-:W-:-:S07]  /*3430*/  IMAD.MOV.U32 R12, RZ, RZ, R2 ;  /* 0x000000ffff0c7224 */ /* 0x000fce00078e0002 */
.L_x_542:
        /* <DEDUP_REMOVED lines=13> */
[----:B------:R-:W-:Y:S05]  /*3510*/  CALL.REL.NOINC `($__internal_3_$__cuda_sm3x_div_rn_noftz_f32_slowpath) ;  /* 0x0000004800a07944 */ /* 0x000fea0003c00000 */
.L_x_549:
[----:B------:R-:W-:Y:S05]  /*3520*/  BSYNC.RECONVERGENT B3 ;  /* 0x0000000000037941 */ /* 0x000fea0003800200 */
.L_x_548:
        /* <DEDUP_REMOVED lines=15> */
[----:B------:R-:W-:Y:S05]  /*3620*/  CALL.REL.NOINC `($__internal_3_$__cuda_sm3x_div_rn_noftz_f32_slowpath) ;  /* 0x00000048005c7944 */ /* 0x000fea0003c00000 */
[----:B------:R-:W-:-:S07]  /*3630*/  IMAD.MOV.U32 R4, RZ, RZ, R2 ;  /* 0x000000ffff047224 */ /* 0x000fce00078e0002 */
.L_x_551:
[----:B------:R-:W-:Y:S05]  /*3640*/  BSYNC.RECONVERGENT B3 ;  /* 0x0000000000037941 */ /* 0x000fea0003800200 */
.L_x_550:
        /* <DEDUP_REMOVED lines=33> */
[----:B------:R-:W-:Y:S05]  /*3860*/  CALL.REL.NOINC `($__internal_3_$__cuda_sm3x_div_rn_noftz_f32_slowpath) ;  /* 0x0000004400cc7944 */ /* 0x000fea0003c00000 */
[----:B------:R-:W-:-:S07]  /*3870*/  IMAD.MOV.U32 R17, RZ, RZ, R2 ;  /* 0x000000ffff117224 */ /* 0x000fce00078e0002 */
.L_x_553:
[----:B------:R-:W-:Y:S05]  /*3880*/  BSYNC.RECONVERGENT B3 ;  /* 0x0000000000037941 */ /* 0x000fea0003800200 */
.L_x_552:
        /* <DEDUP_REMOVED lines=24> */
[----:B------:R-:W-:Y:S05]  /*3a10*/  CALL.REL.NOINC `($__internal_3_$__cuda_sm3x_div_rn_noftz_f32_slowpath) ;  /* 0x0000004400607944 */ /* 0x000fea0003c00000 */
[----:B------:R-:W-:-:S07]  /*3a20*/  IMAD.MOV.U32 R4, RZ, RZ, R2 ;  /* 0x000000ffff047224 */ /* 0x000fce00078e0002 */
.L_x_557:
[----:B------:R-:W-:Y:S05]  /*3a30*/  BSYNC.RECONVERGENT B4 ;  /* 0x0000000000047941 */ /* 0x000fea0003800200 */
.L_x_556:
[----:B------:R0:W1:Y:S01]  /*3a40*/  F2I.FLOOR.NTZ R22, R4 ;  /* 0x0000000400167305 */ /* 0x0000620000207100 */
[----:B------:R-:W-:-:S07]  /*3a50*/  HFMA2 R23, -RZ, RZ, 0, 0 ;  /* 0x00000000ff177431 */ /* 0x000fce00000001ff */
.L_x_555:
[----:B------:R-:W-:Y:S05]  /*3a60*/  BSYNC.RECONVERGENT B3 ;  /* 0x0000000000037941 */ /* 0x000fea0003800200 */
.L_x_554:
[----:B------:R-:W-:Y:S01]  /*3a70*/  ISETP.GE.AND P0, PT, R23, UR8, PT ;  /* 0x0000000817007c0c */ /* 0x000fe2000bf06270 */
[----:B------:R-:W2:-:S12]  /*3a80*/  LDCU UR4, c[0x0][0x398] ;  /* 0x00007300ff0477ac */ /* 0x000e980008000800 */
[----:B------:R-:W3:Y:S01]  /*3a90*/  @!P0 S2R R5, SR_CgaCtaId ;  /* 0x0000000000058919 */ /* 0x000ee20000008800 */
[----:B------:R-:W-:-:S05]  /*3aa0*/  @!P0 MOV R2, 0x400 ;  /* 0x0000040000028802 */ /* 0x000fca0000000f00 */
[----:B------:R-:W-:-:S05]  /*3ab0*/  @!P0 VIADD R2, R2, 0xc00 ;  /* 0x00000c0002028836 */ /* 0x000fca0000000000 */
[----:B---3--:R-:W-:-:S05]  /*3ac0*/  @!P0 LEA R2, R5, R2, 0x18 ;  /* 0x0000000205028211 */ /* 0x008fca00078ec0ff */
[----:B0-----:R-:W-:Y:S02]  /*3ad0*/  @!P0 IMAD R4, R23, 0x4, R2 ;  /* 0x0000000417048824 */ /* 0x001fe400078e0202 */
[----:B-1----:R-:W-:-:S03]  /*3ae0*/  VIADD R2, R22, 0x1 ;  /* 0x0000000116027836 */ /* 0x002fc60000000000 */
[----:B------:R3:W4:Y:S01]  /*3af0*/  @!P0 LDS R29, [R4+0x4] ;  /* 0x00000400041d8984 */ /* 0x0007220000000800 */
[----:B--2---:R-:W-:Y:S02]  /*3b00*/  ISETP.GE.OR P0, PT, R22, UR4, P0 ;  /* 0x0000000416007c0c */ /* 0x004fe40008706670 */
[----:B------:R-:W-:-:S05]  /*3b10*/  I2FP.F32.S32 R2, R2 ;  /* 0x0000000200027245 */ /* 0x000fca0000201400 */
[----:B------:R-:W-:-:S06]  /*3b20*/  FFMA R20, R2, R24, R15 ;  /* 0x0000001802147223 */ /* 0x000fcc000000000f */
[----:B---3--:R-:W-:Y:S05]  /*3b30*/  @P0 BRA `(.L_x_531) ;  /* 0x00000008008c0947 */ /* 0x008fea0003800000 */
.L_x_575:
[----:B0-----:R-:W0:Y:S01]  /*3b40*/  S2UR UR10, SR_CgaCtaId ;  /* 0x00000000000a79c3 */ /* 0x001e220000008800 */
[----:B------:R-:W-:Y:S01]  /*3b50*/  UMOV UR4, 0x400 ;  /* 0x0000040000047882 */ /* 0x000fe20000000000 */
[----:B------:R-:W-:Y:S01]  /*3b60*/  BSSY.RECONVERGENT B3, `(.L_x_558) ;  /* 0x0000020000037945 */ /* 0x000fe20003800200 */
[----:B------:R-:W-:Y:S01]  /*3b70*/  UIADD3 UR5, UPT, UPT, UR4, 0x400, URZ ;  /* 0x0000040004057890 */ /* 0x000fe2000fffe0ff */
[----:B------:R-:W-:Y:S01]  /*3b80*/  MOV R19, R20 ;  /* 0x0000001400137202 */ /* 0x000fe20000000f00 */
[----:B------:R-:W-:Y:S01]  /*3b90*/  UIADD3 UR4, UPT, UPT, UR4, 0x800, URZ ;  /* 0x0000080004047890 */ /* 0x000fe2000fffe0ff */
[----:B------:R-:W-:Y:S02]  /*3ba0*/  IMAD.MOV.U32 R18, RZ, RZ, R23 ;  /* 0x000000ffff127224 */ /* 0x000fe400078e0017 */
[----:B------:R-:W-:Y:S01]  /*3bb0*/  IMAD.MOV.U32 R16, RZ, RZ, RZ ;  /* 0x000000ffff107224 */ /* 0x000fe200078e00ff */
[----:B0-----:R-:W-:Y:S02]  /*3bc0*/  ULEA UR5, UR10, UR5, 0x18 ;  /* 0x000000050a057291 */ /* 0x001fe4000f8ec0ff */
[----:B------:R-:W-:-:S04]  /*3bd0*/  ULEA UR4, UR10, UR4, 0x18 ;  /* 0x000000040a047291 */ /* 0x000fc8000f8ec0ff */
[C---:B-1----:R-:W-:Y:S02]  /*3be0*/  LEA R2, R23.reuse, UR5, 0x2 ;  /* 0x0000000517027c11 */ /* 0x042fe4000f8e10ff */
[----:B--2---:R-:W-:-:S03]  /*3bf0*/  LEA R4, R23, UR4, 0x2 ;  /* 0x0000000417047c11 */ /* 0x004fc6000f8e10ff */
[----:B------:R-:W0:Y:S04]  /*3c00*/  LDS R17, [R2] ;  /* 0x0000000002117984 */ /* 0x000e280000000800 */
[----:B------:R-:W1:Y:S01]  /*3c10*/  LDS R4, [R4] ;  /* 0x0000000004047984 */ /* 0x000e620000000800 */
[----:B0-----:R-:W-:-:S04]  /*3c20*/  FMNMX R17, R10, R17, !PT ;  /* 0x000000110a117209 */ /* 0x001fc80007800000 */
[----:B------:R-:W-:Y:S02]  /*3c30*/  FSETP.NEU.AND P0, PT, R17, R10, PT ;  /* 0x0000000a1100720b */ /* 0x000fe40003f0d000 */
[----:B-1----:R-:W-:-:S11]  /*3c40*/  FMNMX R12, R11, R4, PT ;  /* 0x000000040b0c7209 */ /* 0x002fd60003800000 */
[----:B------:R-:W-:Y:S05]  /*3c50*/  @!P0 BRA `(.L_x_559) ;  /* 0x0000000000408947 */ /* 0x000fea0003800000 */
[----:B------:R-:W0:Y:S01]  /*3c60*/  MUFU.RCP R4, R25 ;  /* 0x0000001900047308 */ /* 0x000e220000001000 */
[----:B------:R-:W-:Y:S01]  /*3c70*/  FADD R2, -R10, R17 ;  /* 0x000000110a027221 */ /* 0x000fe20000000100 */
[----:B------:R-:W-:Y:S06]  /*3c80*/  BSSY.RECONVERGENT B4, `(.L_x_560) ;  /* 0x000000c000047945 */ /* 0x000fec0003800200 */
[----:B------:R-:W1:Y:S01]  /*3c90*/  FCHK P0, R2, R25 ;  /* 0x0000001902007302 */ /* 0x000e620000000000 */
[----:B0-----:R-:W-:-:S04]  /*3ca0*/  FFMA R5, R4, -R25, 1 ;  /* 0x3f80000004057423 */ /* 0x001fc80000000819 */
[----:B------:R-:W-:-:S04]  /*3cb0*/  FFMA R5, R4, R5, R4 ;  /* 0x0000000504057223 */ /* 0x000fc80000000004 */
[----:B------:R-:W-:-:S04]  /*3cc0*/  FFMA R4, R2, R5, RZ ;  /* 0x0000000502047223 */ /* 0x000fc800000000ff */
[----:B------:R-:W-:-:S04]  /*3cd0*/  FFMA R15, R4, -R25, R2 ;  /* 0x80000019040f7223 */ /* 0x000fc80000000002 */
[----:B------:R-:W-:Y:S01]  /*3ce0*/  FFMA R4, R5, R15, R4 ;  /* 0x0000000f05047223 */ /* 0x000fe20000000004 */
[----:B-1----:R-:W-:Y:S06]  /*3cf0*/  @!P0 BRA `(.L_x_561) ;  /* 0x0000000000108947 */ /* 0x002fec0003800000 */
[----:B------:R-:W-:Y:S01]  /*3d00*/  IMAD.MOV.U32 R5, RZ, RZ, R25 ;  /* 0x000000ffff057224 */ /* 0x000fe200078e0019 */
[----:B------:R-:W-:-:S07]  /*3d10*/  MOV R4, 0x3d30 ;  /* 0x00003d3000047802 */ /* 0x000fce0000000f00 */
[----:B----4-:R-:W-:Y:S05]  /*3d20*/  CALL.REL.NOINC `($__internal_3_$__cuda_sm3x_div_rn_noftz_f32_slowpath) ;  /* 0x00000040009c7944 */ /* 0x010fea0003c00000 */
[----:B------:R-:W-:-:S07]  /*3d30*/  MOV R4, R2 ;  /* 0x0000000200047202 */ /* 0x000fce0000000f00 */
.L_x_561:
[----:B------:R-:W-:Y:S05]  /*3d40*/  BSYNC.RECONVERGENT B4 ;  /* 0x0000000000047941 */ /* 0x000fea0003800200 */
.L_x_560:
[----:B------:R0:W1:Y:S02]  /*3d50*/  F2I.FLOOR.NTZ R16, R4 ;  /* 0x0000000400107305 */ /* 0x0000640000207100 */
.L_x_559:
[----:B------:R-:W-:Y:S05]  /*3d60*/  BSYNC.RECONVERGENT B3 ;  /* 0x0000000000037941 */ /* 0x000fea0003800200 */
.L_x_558:
[----:B----4-:R-:W-:Y:S01]  /*3d70*/  FSETP.GEU.AND P0, PT, R20, R29, PT ;  /* 0x0000001d1400720b */ /* 0x010fe20003f0e000 */
[----:B-1----:R-:W-:Y:S01]  /*3d80*/  VIADD R2, R16, 0x1 ;  /* 0x0000000110027836 */ /* 0x002fe20000000000 */
[----:B------:R-:W-:Y:S04]  /*3d90*/  BSSY B3, `(.L_x_562) ;  /* 0x0000079000037945 */ /* 0x000fe80003800000 */
[----:B------:R-:W-:-:S05]  /*3da0*/  I2FP.F32.S32 R15, R2 ;  /* 0x00000002000f7245 */ /* 0x000fca0000201400 */
[----:B------:R-:W-:Y:S02]  /*3db0*/  FFMA R15, R15, R25, R10 ;  /* 0x000000190f0f7223 */ /* 0x000fe4000000000a */
[----:B------:R-:W-:Y:S05]  /*3dc0*/  @P0 BRA `(.L_x_563) ;  /* 0x0000000000e00947 */ /* 0x000fea0003800000 */
[----:B------:R-:W1:Y:S01]  /*3dd0*/  LDCU UR4, c[0x0][0x3a0] ;  /* 0x00007400ff0477ac */ /* 0x000e620008000800 */
[----:B------:R-:W-:Y:S01]  /*3de0*/  BSSY B4, `(.L_x_564) ;  /* 0x0000032000047945 */ /* 0x000fe20003800000 */
[----:B-1----:R-:W-:-:S04]  /*3df0*/  ISETP.GE.AND P0, PT, R16, UR4, PT ;  /* 0x0000000410007c0c */ /* 0x002fc8000bf06270 */
[----:B------:R-:W-:-:S13]  /*3e00*/  FSETP.GEU.OR P0, PT, R17, R12, P0 ;  /* 0x0000000c1100720b */ /* 0x000fda000070e400 */
[----:B------:R-:W-:Y:S05]  /*3e10*/  @P0 BRA `(.L_x_565) ;  /* 0x0000000000b80947 */ /* 0x000fea0003800000 */
[----:B------:R-:W-:Y:S01]  /*3e20*/  FMUL R31, R25, R24 ;  /* 0x00000018191f7220 */ /* 0x000fe20000400000 */
[----:B------:R-:W1:Y:S01]  /*3e30*/  S2UR UR5, SR_CgaCtaId ;  /* 0x00000000000579c3 */ /* 0x000e620000008800 */
[----:B------:R-:W-:Y:S01]  /*3e40*/  FADD R2, R20, -R21 ;  /* 0x8000001514027221 */ /* 0x000fe20000000000 */
[----:B------:R-:W-:Y:S01]  /*3e50*/  UMOV UR4, 0x400 ;  /* 0x0000040000047882 */ /* 0x000fe20000000000 */
[----:B0-----:R-:W0:Y:S01]  /*3e60*/  MUFU.RCP R4, R31 ;  /* 0x0000001f00047308 */ /* 0x001e220000001000 */
[----:B------:R-:W-:Y:S07]  /*3e70*/  BSSY.RECONVERGENT B5, `(.L_x_566) ;  /* 0x000000e000057945 */ /* 0x000fee0003800200 */
[----:B------:R-:W2:Y:S01]  /*3e80*/  FCHK P0, R2, R31 ;  /* 0x0000001f02007302 */ /* 0x000ea20000000000 */
[----:B0-----:R-:W-:-:S04]  /*3e90*/  FFMA R5, -R31, R4, 1 ;  /* 0x3f8000001f057423 */ /* 0x001fc80000000104 */
[----:B------:R-:W-:Y:S01]  /*3ea0*/  FFMA R5, R4, R5, R4 ;  /* 0x0000000504057223 */ /* 0x000fe20000000004 */
[----:B-1----:R-:W-:-:S03]  /*3eb0*/  ULEA UR4, UR5, UR4, 0x18 ;  /* 0x0000000405047291 */ /* 0x002fc6000f8ec0ff */
[----:B------:R-:W-:-:S03]  /*3ec0*/  FFMA R4, R2, R5, RZ ;  /* 0x0000000502047223 */ /* 0x000fc600000000ff */
[----:B------:R-:W-:Y:S01]  /*3ed0*/  LEA R18, R23, UR4, 0x2 ;  /* 0x0000000417127c11 */ /* 0x000fe2000f8e10ff */
[----:B------:R-:W-:-:S04]  /*3ee0*/  FFMA R21, -R31, R4, R2 ;  /* 0x000000041f157223 */ /* 0x000fc80000000102 */
[----:B------:R-:W-:Y:S01]  /*3ef0*/  FFMA R21, R5, R21, R4 ;  /* 0x0000001505157223 */ /* 0x000fe20000000004 */
[----:B--2---:R-:W-:Y:S06]  /*3f00*/  @!P0 BRA `(.L_x_567) ;  /* 0x0000000000108947 */ /* 0x004fec0003800000 */
[----:B------:R-:W-:Y:S01]  /*3f10*/  IMAD.MOV.U32 R5, RZ, RZ, R31 ;  /* 0x000000ffff057224 */ /* 0x000fe200078e001f */
[----:B------:R-:W-:-:S07]  /*3f20*/  MOV R4, 0x3f40 ;  /* 0x00003f4000047802 */ /* 0x000fce0000000f00 */
[----:B------:R-:W-:Y:S05]  /*3f30*/  CALL.REL.NOINC `($__internal_3_$__cuda_sm3x_div_rn_noftz_f32_slowpath) ;  /* 0x0000004000187944 */ /* 0x000fea0003c00000 */
[----:B------:R-:W-:-:S07]  /*3f40*/  IMAD.MOV.U32 R21, RZ, RZ, R2 ;  /* 0x000000ffff157224 */ /* 0x000fce00078e0002 */
.L_x_567:
[----:B------:R-:W-:Y:S05]  /*3f50*/  BSYNC.RECONVERGENT B5 ;  /* 0x0000000000057941 */ /* 0x000fea0003800200 */
.L_x_566:
[----:B------:R0:W1:Y:S01]  /*3f60*/  LDS R33, [R18] ;  /* 0x0000000012217984 */ /* 0x0000620000000800 */
[----:B------:R-:W-:-:S07]  /*3f70*/  SHF.R.S32.HI R36, RZ, 0x1f, R22 ;  /* 0x0000001fff247819 */ /* 0x000fce0000011416 */
.L_x_568:
[----:B------:R-:W-:Y:S05]  /*3f80*/  YIELD ;  /* 0x0000000000007946 */ /* 0x000fea0003800000 */
[----:B--2---:R-:W2:Y:S01]  /*3f90*/  LDCU UR10, c[0x0][0x3a0] ;  /* 0x00007400ff0a77ac */ /* 0x004ea20008000800 */
[----:B------:R-:W-:Y:S01]  /*3fa0*/  FSETP.GT.AND P0, PT, R15, R12, PT ;  /* 0x0000000c0f00720b */ /* 0x000fe20003f04000 */
[----:B------:R-:W3:Y:S01]  /*3fb0*/  LDCU.64 UR14, c[0x0][0x398] ;  /* 0x00007300ff0e77ac */ /* 0x000ee20008000a00 */
[----:B------:R-:W4:Y:S01]  /*3fc0*/  LDCU.64 UR4, c[0x0][0x380] ;  /* 0x00007000ff0477ac */ /* 0x000f220008000a00 */
[----:B--2---:R-:W-:-:S05]  /*3fd0*/  MOV R5, UR10 ;  /* 0x0000000a00057c02 */ /* 0x004fca0008000f00 */
[----:B------:R-:W-:-:S04]  /*3fe0*/  IMAD R2, R5, UR9, R16 ;  /* 0x0000000905027c24 */ /* 0x000fc8000f8e0210 */
[----:B---3--:R-:W-:-:S04]  /*3ff0*/  IMAD R2, R2, UR15, R9 ;  /* 0x0000000f02027c24 */ /* 0x008fc8000f8e0209 */
[----:B------:R-:W-:Y:S01]  /*4000*/  IMAD R5, R2, UR14, RZ ;  /* 0x0000000e02057c24 */ /* 0x000fe2000f8e02ff */
[----:B------:R-:W-:-:S04]  /*4010*/  FSEL R2, R12, R15, P0 ;  /* 0x0000000f0c027208 */ /* 0x000fc80000000000 */
[C---:B------:R-:W-:Y:S01]  /*4020*/  IADD3 R15, P0, PT, R5.reuse, R22, RZ ;  /* 0x00000016050f7210 */ /* 0x040fe20007f1e0ff */
[----:B------:R-:W-:Y:S02]  /*4030*/  VIADD R16, R16, 0x1 ;  /* 0x0000000110107836 */ /* 0x000fe40000000000 */
[----:B0-----:R-:W-:Y:S01]  /*4040*/  FADD R18, R2, -R17 ;  /* 0x8000001102127221 */ /* 0x001fe20000000000 */
[----:B------:R-:W-:Y:S02]  /*4050*/  LEA.HI.X.SX32 R32, R5, R36, 0x1, P0 ;  /* 0x0000002405207211 */ /* 0x000fe400000f0eff */
[C---:B----4-:R-:W-:Y:S01]  /*4060*/  LEA R4, P0, R15.reuse, UR4, 0x2 ;  /* 0x000000040f047c11 */ /* 0x050fe2000f8010ff */
[----:B------:R-:W-:Y:S01]  /*4070*/  FMUL R18, R18, R21 ;  /* 0x0000001512127220 */ /* 0x000fe20000400000 */
[----:B------:R-:W-:Y:S02]  /*4080*/  FSETP.LT.AND P1, PT, R2, R12, PT ;  /* 0x0000000c0200720b */ /* 0x000fe40003f21000 */
[----:B------:R-:W-:Y:S01]  /*4090*/  LEA.HI.X R5, R15, UR5, R32, 0x2, P0 ;  /* 0x000000050f057c11 */ /* 0x000fe200080f1420 */
[----:B-1----:R-:W-:Y:S01]  /*40a0*/  FMUL R31, R18, R33 ;  /* 0x00000021121f7220 */ /* 0x002fe20000400000 */
[----:B------:R-:W-:Y:S01]  /*40b0*/  ISETP.GE.AND P0, PT, R16, UR10, PT ;  /* 0x0000000a10007c0c */ /* 0x000fe2000bf06270 */
[----:B------:R-:W-:-:S03]  /*40c0*/  FADD R15, R2, R25 ;  /* 0x00000019020f7221 */ /* 0x000fc60000000000 */
[----:B------:R2:W-:Y:S01]  /*40d0*/  REDG.E.ADD.F32.FTZ.RN.STRONG.GPU desc[UR12][R4.64], R31 ;  /* 0x0000001f040079a6 */ /* 0x0005e2000c12f30c */
[----:B------:R-:W-:-:S08]  /*40e0*/  IMAD.MOV.U32 R17, RZ, RZ, R2 ;  /* 0x000000ffff117224 */ /* 0x000fd000078e0002 */
[----:B------:R-:W-:Y:S05]  /*40f0*/  @!P0 BRA P1, `(.L_x_568) ;  /* 0xfffffffc00a08947 */ /* 0x000fea000083ffff */
.L_x_565:
[----:B------:R-:W-:Y:S05]  /*4100*/  BSYNC B4 ;  /* 0x0000000000047941 */ /* 0x000fea0003800000 */
.L_x_564:
[----:B------:R-:W-:Y:S02]  /*4110*/  VIADD R22, R22, 0x1 ;  /* 0x0000000116167836 */ /* 0x000fe40000000000 */
[----:B------:R-:W-:Y:S01]  /*4120*/  FADD R20, R20, R24 ;  /* 0x0000001814147221 */ /* 0x000fe20000000000 */
[----:B------:R-:W-:Y:S01]  /*4130*/  MOV R21, R19 ;  /* 0x0000001300157202 */ /* 0x000fe20000000f00 */
[----:B------:R-:W-:Y:S06]  /*4140*/  BRA `(.L_x_569) ;  /* 0x0000000000f47947 */ /* 0x000fec0003800000 */
.L_x_563:
        /* <DEDUP_REMOVED lines=24> */
.L_x_573:
[----:B------:R-:W-:Y:S05]  /*42d0*/  BSYNC.RECONVERGENT B5 ;  /* 0x0000000000057941 */ /* 0x000fea0003800200 */
.L_x_572:
[----:B------:R0:W1:Y:S01]  /*42e0*/  LDS R31, [R19] ;  /* 0x00000000131f7984 */ /* 0x0000620000000800 */
[----:B------:R-:W-:-:S07]  /*42f0*/  SHF.R.S32.HI R33, RZ, 0x1f, R22 ;  /* 0x0000001fff217819 */ /* 0x000fce0000011416 */
.L_x_574:
[----:B------:R-:W-:Y:S05]  /*4300*/  YIELD ;  /* 0x0000000000007946 */ /* 0x000fea0003800000 */
[----:B--2---:R-:W2:Y:S01]  /*4310*/  LDCU UR4, c[0x0][0x3a0] ;  /* 0x00007400ff0477ac */ /* 0x004ea20008000800 */
[----:B------:R-:W-:Y:S01]  /*4320*/  FSETP.GT.AND P0, PT, R15, R12, PT ;  /* 0x0000000c0f00720b */ /* 0x000fe20003f04000 */
[----:B------:R-:W3:Y:S03]  /*4330*/  LDCU.64 UR14, c[0x0][0x398] ;  /* 0x00007300ff0e77ac */ /* 0x000ee60008000a00 */
[----:B------:R-:W-:Y:S01]  /*4340*/  FSEL R36, R12, R15, P0 ;  /* 0x0000000f0c247208 */ /* 0x000fe20000000000 */
[----:B------:R-:W4:Y:S01]  /*4350*/  LDCU.64 UR16, c[0x0][0x380] ;  /* 0x00007000ff1077ac */ /* 0x000f220008000a00 */
[----:B--2---:R-:W-:-:S04]  /*4360*/  IMAD.U32 R5, RZ, RZ, UR4 ;  /* 0x00000004ff057e24 */ /* 0x004fc8000f8e00ff */
[----:B------:R-:W-:-:S04]  /*4370*/  IMAD R2, R5, UR9, R16 ;  /* 0x0000000905027c24 */ /* 0x000fc8000f8e0210 */
[----:B---3--:R-:W-:-:S04]  /*4380*/  IMAD R2, R2, UR15, R9 ;  /* 0x0000000f02027c24 */ /* 0x008fc8000f8e0209 */
[----:B------:R-:W-:Y:S01]  /*4390*/  IMAD R32, R2, UR14, RZ ;  /* 0x0000000e02207c24 */ /* 0x000fe2000f8e02ff */
[----:B------:R-:W-:Y:S01]  /*43a0*/  IADD3 R16, PT, PT, R16, 0x1, RZ ;  /* 0x0000000110107810 */ /* 0x000fe20007ffe0ff */
[----:B------:R-:W-:-:S03]  /*43b0*/  FADD R2, R36, -R17 ;  /* 0x8000001124027221 */ /* 0x000fc60000000000 */
[----:B------:R-:W-:Y:S01]  /*43c0*/  IADD3 R5, P0, PT, R32, R22, RZ ;  /* 0x0000001620057210 */ /* 0x000fe20007f1e0ff */
[----:B------:R-:W-:-:S03]  /*43d0*/  FMUL R2, R2, R21 ;  /* 0x0000001502027220 */ /* 0x000fc60000400000 */
[----:B------:R-:W-:Y:S01]  /*43e0*/  LEA.HI.X.SX32 R32, R32, R33, 0x1, P0 ;  /* 0x0000002120207211 */ /* 0x000fe200000f0eff */
[----:B01----:R-:W-:Y:S01]  /*43f0*/  FMUL R19, R2, R31 ;  /* 0x0000001f02137220 */ /* 0x003fe20000400000 */
[C---:B----4-:R-:W-:Y:S02]  /*4400*/  LEA R4, P0, R5.reuse, UR16, 0x2 ;  /* 0x0000001005047c11 */ /* 0x050fe4000f8010ff */
[----:B------:R-:W-:Y:S02]  /*4410*/  FSETP.LT.AND P1, PT, R36, R12, PT ;  /* 0x0000000c2400720b */ /* 0x000fe40003f21000 */
[----:B------:R-:W-:Y:S02]  /*4420*/  LEA.HI.X R5, R5, UR17, R32, 0x2, P0 ;  /* 0x0000001105057c11 */ /* 0x000fe400080f1420 */
[----:B------:R-:W-:-:S03]  /*4430*/  ISETP.GE.AND P0, PT, R16, UR4, PT ;  /* 0x0000000410007c0c */ /* 0x000fc6000bf06270 */
[----:B------:R2:W-:Y:S01]  /*4440*/  REDG.E.ADD.F32.FTZ.RN.STRONG.GPU desc[UR12][R4.64], R19 ;  /* 0x00000013040079a6 */ /* 0x0005e2000c12f30c */
[----:B------:R-:W-:Y:S01]  /*4450*/  FADD R15, R36, R25 ;  /* 0x00000019240f7221 */ /* 0x000fe20000000000 */
[----:B------:R-:W-:-:S08]  /*4460*/  IMAD.MOV.U32 R17, RZ, RZ, R36 ;  /* 0x000000ffff117224 */ /* 0x000fd000078e0024 */
[----:B------:R-:W-:Y:S05]  /*4470*/  @!P0 BRA P1, `(.L_x_574) ;  /* 0xfffffffc00a08947 */ /* 0x000fea000083ffff */
.L_x_571:
[----:B------:R-:W-:Y:S05]  /*4480*/  BSYNC B4 ;  /* 0x0000000000047941 */ /* 0x000fea0003800000 */
.L_x_570:
[----:B------:R-:W-:Y:S02]  /*4490*/  VIADD R23, R23, 0x1 ;  /* 0x0000000117177836 */ /* 0x000fe40000000000 */
[----:B------:R-:W-:-:S03]  /*44a0*/  IMAD.MOV.U32 R21, RZ, RZ, R29 ;  /* 0x000000ffff157224 */ /* 0x000fc600078e001d */
[----:B------:R-:W-:-:S13]  /*44b0*/  ISETP.GE.AND P0, PT, R23, UR8, PT ;  /* 0x0000000817007c0c */ /* 0x000fda000bf06270 */
[----:B--2---:R-:W1:Y:S01]  /*44c0*/  @!P0 S2R R5, SR_CgaCtaId ;  /* 0x0000000000058919 */ /* 0x004e620000008800 */
[----:B------:R-:W-:-:S05]  /*44d0*/  @!P0 MOV R2, 0x400 ;  /* 0x0000040000028802 */ /* 0x000fca0000000f00 */
[----:B------:R-:W-:-:S05]  /*44e0*/  @!P0 VIADD R2, R2, 0xc00 ;  /* 0x00000c0002028836 */ /* 0x000fca0000000000 */
[----:B-1----:R-:W-:-:S04]  /*44f0*/  @!P0 LEA R5, R5, R2, 0x18 ;  /* 0x0000000205058211 */ /* 0x002fc800078ec0ff */
[----:B------:R-:W-:-:S05]  /*4500*/  @!P0 LEA R2, R18, R5, 0x2 ;  /* 0x0000000512028211 */ /* 0x000fca00078e10ff */
[----:B------:R1:W2:Y:S02]  /*4510*/  @!P0 LDS R29, [R2+0x8] ;  /* 0x00000800021d8984 */ /* 0x0002a40000000800 */
.L_x_569:
[----:B------:R-:W-:Y:S05]  /*4520*/  BSYNC B3 ;  /* 0x0000000000037941 */ /* 0x000fea0003800000 */
.L_x_562:
[----:B------:R-:W3:Y:S01]  /*4530*/  LDCU UR4, c[0x0][0x398] ;  /* 0x00007300ff0477ac */ /* 0x000ee20008000800 */
[----:B------:R-:W-:Y:S02]  /*4540*/  ISETP.GE.AND P0, PT, R23, UR8, PT ;  /* 0x0000000817007c0c */ /* 0x000fe4000bf06270 */
[----:B---3--:R-:W-:-:S13]  /*4550*/  ISETP.LT.AND P1, PT, R22, UR4, PT ;  /* 0x0000000416007c0c */ /* 0x008fda000bf21270 */
[----:B------:R-:W-:Y:S05]  /*4560*/  @!P0 BRA P1, `(.L_x_575) ;  /* 0xfffffff400748947 */ /* 0x000fea000083ffff */
.L_x_531:
[----:B------:R-:W-:Y:S05]  /*4570*/  BSYNC B0 ;  /* 0x0000000000007941 */ /* 0x000fea0003800000 */
.L_x_530:
[----:B------:R-:W3:Y:S01]  /*4580*/  LDCU UR4, c[0x0][0x39c] ;  /* 0x00007380ff0477ac */ /* 0x000ee20008000800 */
[----:B------:R-:W-:-:S04]  /*4590*/  IMAD.U32 R9, RZ, RZ, UR11 ;  /* 0x0000000bff097e24 */ /* 0x000fc8000f8e00ff */
[C---:B------:R-:W-:Y:S02]  /*45a0*/  IMAD R9, R26.reuse, R9, UR11 ;  /* 0x0000000b1a097e24 */ /* 0x040fe4000f8e0209 */
[----:B------:R-:W-:-:S03]  /*45b0*/  VIADD R26, R26, 0x1 ;  /* 0x000000011a1a7836 */ /* 0x000fc60000000000 */
[----:B---3--:R-:W-:-:S13]  /*45c0*/  ISETP.GE.U32.AND P0, PT, R9, UR4, PT ;  /* 0x0000000409007c0c */ /* 0x008fda000bf06070 */
[----:B------:R-:W-:Y:S05]  /*45d0*/  @!P0 BRA `(.L_x_576) ;  /* 0xffffffe000788947 */ /* 0x000fea000383ffff */
[----:B------:R-:W-:Y:S05]  /*45e0*/  EXIT ;  /* 0x000000000000794d */ /* 0x000fea0003800000 */
.L_x_508:
        /* <DEDUP_REMOVED lines=20> */
.L_x_578:
[----:B------:R-:W0:Y:S01]  /*4730*/  S2UR UR5, SR_CgaCtaId ;  /* 0x00000000000579c3 */ /* 0x000e220000008800 */
[----:B------:R-:W-:Y:S02]  /*4740*/  UMOV UR4, 0x400 ;  /* 0x0000040000047882 */ /* 0x000fe40000000000 */
[----:B0-----:R-:W-:-:S06]  /*4750*/  ULEA UR4, UR5, UR4, 0x18 ;  /* 0x0000000405047291 */ /* 0x001fcc000f8ec0ff */
[----:B------:R-:W-:-:S05]  /*4760*/  LEA R4, R6, UR4, 0x2 ;  /* 0x0000000406047c11 */ /* 0x000fca000f8e10ff */
[----:B------:R1:W-:Y:S02]  /*4770*/  STS [R4], RZ ;  /* 0x000000ff04007388 */ /* 0x0003e40000000800 */
.L_x_579:
[----:B------:R-:W-:Y:S05]  /*4780*/  BSYNC.RECONVERGENT B0 ;  /* 0x0000000000007941 */ /* 0x000fea0003800200 */
.L_x_577:
        /* <DEDUP_REMOVED lines=44> */
.L_x_583:
[----:B------:R-:W-:Y:S05]  /*4a50*/  BSYNC.RECONVERGENT B1 ;  /* 0x0000000000017941 */ /* 0x000fea0003800200 */
.L_x_582:
        /* <DEDUP_REMOVED lines=16> */
[----:B------:R-:W-:-:S05]  /*4b60*/  IMAD.MOV.U32 R7, RZ, RZ, 0x3f800000 ;  /* 0x3f800000ff077424 */ /* 0x000fca00078e00ff */
        /* <DEDUP_REMOVED lines=18> */
.L_x_581:
        /* <DEDUP_REMOVED lines=40> */
[----:B------:R-:W-:Y:S05]  /*4f10*/  CALL.REL.NOINC `($_Z30BackProjConeArcDisCUDA3dKernelILb0EEvPfPKfS2_iiiiiiffffffffffff$__internal_trig_reduction_slowpathd) ;  /* 0x0000003400b87944 */ /* 0x000fea0003c00000 */
.L_x_586:
[----:B------:R-:W-:Y:S05]  /*4f20*/  BSYNC.RECONVERGENT B1 ;  /* 0x0000000000017941 */ /* 0x000fea0003800200 */
.L_x_585:
        /* <DEDUP_REMOVED lines=34> */
.L_x_584:
[----:B------:R-:W-:Y:S05]  /*5150*/  BSYNC.RECONVERGENT B0 ;  /* 0x0000000000007941 */ /* 0x000fea0003800200 */
.L_x_580:
        /* <DEDUP_REMOVED lines=22> */
.L_x_589:
        /* <DEDUP_REMOVED lines=44> */
.L_x_588:
[----:B------:R-:W-:Y:S05]  /*5580*/  BSYNC.RECONVERGENT B0 ;  /* 0x0000000000007941 */ /* 0x000fea0003800200 */
.L_x_587:
        /* <DEDUP_REMOVED lines=26> */
[----:B------:R-:W-:Y:S05]  /*5730*/  CALL.REL.NOINC `($__internal_3_$__cuda_sm3x_div_rn_noftz_f32_slowpath) ;  /* 0x0000002800187944 */ /* 0x000fea0003c00000 */
.L_x_591:
[----:B------:R-:W-:Y:S05]  /*5740*/  BSYNC.RECONVERGENT B0 ;  /* 0x0000000000007941 */ /* 0x000fea0003800200 */
.L_x_590:
        /* <DEDUP_REMOVED lines=14> */
[----:B------:R-:W0:Y:S01]  /*5830*/  LDC.64 R16, c[0x4][RZ] ;  /* 0x01000000ff107b82 */ /* 0x000e220000000a00 */
[----:B------:R-:W-:Y:S02]  /*5840*/  IMAD.SHL.U32 R2, R8, 0x100, RZ ;  /* 0x0000010008027824 */ /* 0x000fe400078e00ff */
[----:B------:R-:W-:Y:S02]  /*5850*/  HFMA2 R18, -RZ, RZ, 0, 0 ;  /* 0x00000000ff127431 */ /* 0x000fe400000001ff */
[----:B------:R-:W-:Y:S01]  /*5860*/  IMAD.MOV.U32 R12, RZ, RZ, RZ ;  /* 0x000000ffff0c7224 */ /* 0x000fe200078e00ff */
[----:B------:R-:W-:Y:S01]  /*5870*/  UMOV UR4, URZ ;  /* 0x000000ff00047c82 */ /* 0x000fe20008000000 */
[----:B------:R-:W-:-:S07]  /*5880*/  LOP3.LUT R21, R2, 0x80000000, RZ, 0xfc, !PT ;  /* 0x8000000002157812 */ /* 0x000fce00078efcff */
.L_x_594:
[----:B0-----:R-:W-:-:S06]  /*5890*/  IMAD.WIDE.U32 R4, R18, 0x4, R16 ;  /* 0x0000000412047825 */ /* 0x001fcc00078e0010 */
[----:B------:R-:W2:Y:S01]  /*58a0*/  LDG.E.CONSTANT R4, desc[UR12][R4.64] ;  /* 0x0000000c04047981 */ /* 0x000ea2000c1e9900 */
[C---:B-1----:R-:W-:Y:S02]  /*58b0*/  IMAD R2, R18.reuse, 0x4, R1 ;  /* 0x0000000412027824 */ /* 0x042fe400078e0201 */
        /* <DEDUP_REMOVED lines=36> */
[----:B------:R-:W0:Y:S02]  /*5b00*/  F2F.F32.F64 R4, R4 ;  /* 0x0000000400047310 */ /* 0x000e240000301000 */
[----:B0-----:R-:W-:-:S07]  /*5b10*/  FSEL R12, -R4, R4, !P1 ;  /* 0x00000004040c7208 */ /* 0x001fce0004800100 */
.L_x_593:
[----:B------:R-:W-:Y:S05]  /*5b20*/  BSYNC.RECONVERGENT B0 ;  /* 0x0000000000007941 */ /* 0x000fea0003800200 */
.L_x_592:
[----:B------:R-:W-:Y:S02]  /*5b30*/  IMAD.MOV.U32 R5, RZ, RZ, 0x3c190000 ;  /* 0x3c190000ff057424 */ /* 0x000fe400078e00ff */
        /* <DEDUP_REMOVED lines=24> */
[----:B------:R-:W-:Y:S05]  /*5cc0*/  CALL.REL.NOINC `($__internal_3_$__cuda_sm3x_div_rn_noftz_f32_slowpath) ;  /* 0x0000002000b47944 */ /* 0x000fea0003c00000 */
.L_x_596:
[----:B------:R-:W-:Y:S05]  /*5cd0*/  BSYNC.RECONVERGENT B0 ;  /* 0x0000000000007941 */ /* 0x000fea0003800200 */
.L_x_595:
[----:B------:R-:W-:Y:S01]  /*5ce0*/  FADD R13, R0, -R13 ;  /* 0x8000000d000d7221 */ /* 0x000fe20000000000 */
[----:B------:R-:W-:-:S03]  /*5cf0*/  FADD R8, R3, R2 ;  /* 0x0000000203087221 */ /* 0x000fc60000000000 */
        /* <DEDUP_REMOVED lines=12> */
.L_x_597:
[----:B------:R-:W0:Y:S01]  /*5dc0*/  S2R R13, SR_CgaCtaId ;  /* 0x00000000000d7919 */ /* 0x000e220000008800 */
[----:B------:R-:W-:Y:S01]  /*5dd0*/  ISETP.NE.AND P0, PT, R6, RZ, PT ;  /* 0x000000ff0600720c */ /* 0x000fe20003f05270 */
[-C--:B------:R-:W-:Y:S01]  /*5de0*/  FMUL R10, R10, R2.reuse ;  /* 0x000000020a0a7220 */ /* 0x080fe20000400000 */
[----:B------:R-:W-:Y:S01]  /*5df0*/  MOV R12, 0x400 ;  /* 0x00000400000c7802 */ /* 0x000fe20000000f00 */
[----:B------:R-:W-:Y:S01]  /*5e00*/  FMUL R2, R9, R2 ;  /* 0x0000000209027220 */ /* 0x000fe20000400000 */
[----:B------:R-:W-:Y:S05]  /*5e10*/  WARPSYNC.ALL ;  /* 0x0000000000007948 */ /* 0x000fea0003800000 */
[C---:B------:R-:W-:Y:S01]  /*5e20*/  VIADD R20, R12.reuse, 0x400 ;  /* 0x000004000c147836 */ /* 0x040fe20000000000 */
[C---:B------:R-:W-:Y:S01]  /*5e30*/  IADD3 R16, PT, PT, R12.reuse, 0xc00, RZ ;  /* 0x00000c000c107810 */ /* 0x040fe20007ffe0ff */
[----:B------:R-:W-:Y:S01]  /*5e40*/  VIADD R22, R12, 0x800 ;  /* 0x000008000c167836 */ /* 0x000fe20000000000 */
[----:B------:R-:W1:Y:S01]  /*5e50*/  LDCU.64 UR18, c[0x0][0x398] ;  /* 0x00007300ff1277ac */ /* 0x000e620008000a00 */
[----:B------:R-:W2:Y:S01]  /*5e60*/  LDCU UR4, c[0x0][0x3b4] ;  /* 0x00007680ff0477ac */ /* 0x000ea20008000800 */
[----:B------:R-:W3:Y:S01]  /*5e70*/  LDCU UR5, c[0x0][0x3d0] ;  /* 0x00007a00ff0577ac */ /* 0x000ee20008000800 */
[----:B-1----:R-:W1:Y:S01]  /*5e80*/  I2F.F64 R14, UR19 ;  /* 0x00000013000e7d12 */ /* 0x002e620008201c00 */
[----:B0-----:R-:W-:-:S02]  /*5e90*/  LEA R9, R13, R16, 0x18 ;  /* 0x000000100d097211 */ /* 0x001fc400078ec0ff */
[C---:B------:R-:W-:Y:S02]  /*5ea0*/  LEA R17, R13.reuse, R20, 0x18 ;  /* 0x000000140d117211 */ /* 0x040fe400078ec0ff */
[C---:B------:R-:W-:Y:S02]  /*5eb0*/  LEA R21, R13.reuse, R22, 0x18 ;  /* 0x000000160d157211 */ /* 0x040fe400078ec0ff */
[----:B------:R-:W-:Y:S01]  /*5ec0*/  @!P0 LEA R18, R13, R12, 0x18 ;  /* 0x0000000c0d128211 */ /* 0x000fe200078ec0ff */
[C---:B------:R-:W-:Y:S01]  /*5ed0*/  IMAD R19, R6.reuse, 0x4, R17 ;  /* 0x0000000406137824 */ /* 0x040fe200078e0211 */
[C---:B------:R-:W-:Y:S01]  /*5ee0*/  LEA R9, R6.reuse, R9, 0x2 ;  /* 0x0000000906097211 */ /* 0x040fe200078e10ff */
[----:B------:R-:W-:Y:S01]  /*5ef0*/  IMAD R21, R6, 0x4, R21 ;  /* 0x0000000406157824 */ /* 0x000fe200078e0215 */
[----:B--2---:R-:W0:Y:S01]  /*5f00*/  F2F.F64.F32 R4, UR4 ;  /* 0x0000000400047d10 */ /* 0x004e220008201800 */
[----:B------:R2:W-:Y:S01]  /*5f10*/  @!P0 STS [R18+0xc00], R11 ;  /* 0x000c000b12008388 */ /* 0x0005e20000000800 */
[----:B------:R-:W-:Y:S01]  /*5f20*/  ISETP.NE.AND P0, PT, RZ, UR18, PT ;  /* 0x00000012ff007c0c */ /* 0x000fe2000bf05270 */
[----:B------:R-:W-:Y:S01]  /*5f30*/  UIADD3 UR4, UPT, UPT, -UR19, URZ, URZ ;  /* 0x000000ff13047290 */ /* 0x000fe2000fffe1ff */
[----:B-1----:R-:W-:Y:S01]  /*5f40*/  DMUL R16, R14, 0.5 ;  /* 0x3fe000000e107828 */ /* 0x002fe20000000000 */
[----:B------:R2:W-:Y:S03]  /*5f50*/  STS [R9+0x4], R8 ;  /* 0x0000040809007388 */ /* 0x0005e60000000800 */
[----:B---3--:R-:W1:Y:S01]  /*5f60*/  F2F.F64.F32 R12, UR5 ;  /* 0x00000005000c7d10 */ /* 0x008e620008201800 */
[----:B------:R2:W-:Y:S04]  /*5f70*/  STS [R19], R10 ;  /* 0x0000000a13007388 */ /* 0x0005e80000000800 */
[----:B------:R2:W-:Y:S03]  /*5f80*/  STS [R21], R2 ;  /* 0x0000000215007388 */ /* 0x0005e60000000800 */
[----:B------:R-:W3:Y:S01]  /*5f90*/  I2F.F64 R14, UR4 ;  /* 0x00000004000e7d12 */ /* 0x000ee20008201c00 */
[----:B------:R-:W-:Y:S06]  /*5fa0*/  BAR.SYNC.DEFER_BLOCKING 0x0 ;  /* 0x0000000000007b1d */ /* 0x000fec0000010000 */
[----:B0-----:R-:W-:Y:S05]  /*5fb0*/  @!P0 EXIT ;  /* 0x000000000000894d */ /* 0x001fea0003800000 */
[----:B------:R-:W0:Y:S01]  /*5fc0*/  LDCU UR5, c[0x0][0x3b8] ;  /* 0x00007700ff0577ac */ /* 0x000e220008000800 */
[----:B---3--:R-:W-:Y:S02]  /*5fd0*/  DMUL R14, R14, 0.5 ;  /* 0x3fe000000e0e7828 */ /* 0x008fe40000000000 */
[C-C-:B-1----:R-:W-:Y:S01]  /*5fe0*/  DFMA R16, R4.reuse, R16, R12.reuse ;  /* 0x000000100410722b */ /* 0x142fe2000000000c */
[----:B------:R-:W1:Y:S01]  /*5ff0*/  LDCU UR4, c[0x0][0x3a0] ;  /* 0x00007400ff0477ac */ /* 0x000e620008000800 */
[----:B------:R-:W3:Y:S04]  /*6000*/  LDCU UR14, c[0x0][0x3d4] ;  /* 0x00007a80ff0e77ac */ /* 0x000ee80008000800 */
[----:B------:R-:W-:Y:S01]  /*6010*/  DFMA R14, R4, R14, R12 ;  /* 0x0000000e040e722b */ /* 0x000fe2000000000c */
[----:B------:R-:W-:Y:S08]  /*6020*/  I2F.F64.U32 R4, UR10 ;  /* 0x0000000a00047d12 */ /* 0x000ff00008201800 */
[----:B0-----:R-:W-:Y:S01]  /*6030*/  F2F.F64.F32 R12, UR5 ;  /* 0x00000005000c7d10 */ /* 0x001fe20008201800 */
[----:B-1----:R-:W-:-:S07]  /*6040*/  UIADD3 UR5, UPT, UPT, -UR4, URZ, URZ ;  /* 0x000000ff04057290 */ /* 0x002fce000fffe1ff */
[----:B--2---:R-:W0:Y:S01]  /*6050*/  I2F.F64 R20, UR4 ;  /* 0x0000000400147d12 */ /* 0x004e220008201c00 */
[----:B------:R-:W1:Y:S07]  /*6060*/  LDCU UR4, c[0x0][0x3a8] ;  /* 0x00007500ff0477ac */ /* 0x000e6e0008000800 */
[----:B------:R-:W2:Y:S01]  /*6070*/  I2F.F64 R10, UR5 ;  /* 0x00000005000a7d12 */ /* 0x000ea20008201c00 */
[----:B0-----:R-:W-:-:S07]  /*6080*/  DMUL R22, R20, 0.5 ;  /* 0x3fe0000014167828 */ /* 0x001fce0000000000 */
[----:B---3--:R-:W0:Y:S01]  /*6090*/  F2F.F64.F32 R18, UR14 ;  /* 0x0000000e00127d10 */ /* 0x008e220008201800 */
[----:B--2---:R-:W-:-:S07]  /*60a0*/  DMUL R10, R10, 0.5 ;  /* 0x3fe000000a0a7828 */ /* 0x004fce0000000000 */
[----:B------:R0:W2:Y:S08]  /*60b0*/  F2F.F32.F64 R25, R14 ;  /* 0x0000000e00197310 */ /* 0x0000b00000301000 */
[----:B-1----:R-:W1:Y:S01]  /*60c0*/  I2F.F64 R20, UR4 ;  /* 0x0000000400147d12 */ /* 0x002e620008201c00 */
[C-C-:B0-----:R-:W-:Y:S02]  /*60d0*/  DFMA R14, R12.reuse, R22, R18.reuse ;  /* 0x000000160c0e722b */ /* 0x141fe40000000012 */
[----:B------:R-:W-:Y:S01]  /*60e0*/  DFMA R18, R12, R10, R18 ;  /* 0x0000000a0c12722b */ /* 0x000fe20000000012 */
[----:B------:R-:W-:-:S02]  /*60f0*/  IMAD.MOV.U32 R11, RZ, RZ, RZ ;  /* 0x000000ffff0b7224 */ /* 0x000fc400078e00ff */
[----:B--2---:R-:W-:Y:S02]  /*6100*/  FMUL R12, R0, R25 ;  /* 0x00000019000c7220 */ /* 0x004fe40000400000 */
[----:B------:R-:W0:Y:S01]  /*6110*/  F2F.F32.F64 R17, R16 ;  /* 0x0000001000117310 */ /* 0x000e220000301000 */
[----:B-1----:R-:W-:-:S07]  /*6120*/  DFMA R20, R20, 0.5, -R4 ;  /* 0x3fe000001414782b */ /* 0x002fce0000000804 */
[----:B------:R1:W2:Y:S01]  /*6130*/  F2F.F32.F64 R9, R14 ;  /* 0x0000000e00097310 */ /* 0x0002a20000301000 */
[----:B------:R-:W-:Y:S01]  /*6140*/  MOV R5, RZ ;  /* 0x000000ff00057202 */ /* 0x000fe20000000f00 */
[----:B0-----:R-:W-:-:S06]  /*6150*/  FMUL R13, R0, R17 ;  /* 0x00000011000d7220 */ /* 0x001fcc0000400000 */
[----:B------:R1:W0:Y:S08]  /*6160*/  F2F.F32.F64 R10, R18 ;  /* 0x00000012000a7310 */ /* 0x0002300000301000 */
[----:B--2---:R-:W3:Y:S02]  /*6170*/  I2F.F64 R22, UR18 ;  /* 0x0000001200167d12 */ /* 0x004ee40008201c00 */
.L_x_643:
[----:B------:R-:W2:Y:S01]  /*6180*/  LDCU UR4, c[0x0][0x398] ;  /* 0x00007300ff0477ac */ /* 0x000ea20008000800 */
[----:B-1----:R-:W-:Y:S01]  /*6190*/  IMAD.IADD R14, R6, 0x1, R5 ;  /* 0x00000001060e7824 */ /* 0x002fe200078e0205 */
[----:B------:R-:W-:Y:S04]  /*61a0*/  BSSY B0, `(.L_x_598) ;  /* 0x00001d8000007945 */ /* 0x000fe80003800000 */
[----:B--2---:R-:W-:-:S13]  /*61b0*/  ISETP.GE.AND P0, PT, R14, UR4, PT ;  /* 0x000000040e007c0c */ /* 0x004fda000bf06270 */
[----:B0--34-:R-:W-:Y:S05]  /*61c0*/  @P0 BRA `(.L_x_599) ;  /* 0x0000001c00540947 */ /* 0x019fea0003800000 */
[----:B------:R-:W1:Y:S01]  /*61d0*/  LDCU UR4, c[0x0][0x3b0] ;  /* 0x00007600ff0477ac */ /* 0x000e620008000800 */
[----:B------:R-:W3:Y:S01]  /*61e0*/  I2F.F64 R4, R14 ;  /* 0x0000000e00047312 */ /* 0x000ee20000201c00 */
[----:B------:R-:W-:Y:S01]  /*61f0*/  BSSY.RECONVERGENT B3, `(.L_x_600) ;  /* 0x0000017000037945 */ /* 0x000fe20003800200 */
[----:B------:R-:W2:Y:S01]  /*6200*/  LDCU UR5, c[0x0][0x3cc] ;  /* 0x00007980ff0577ac */ /* 0x000ea20008000800 */
[----:B---3--:R-:W-:-:S05]  /*6210*/  DFMA R4, R22, -0.5, R4 ;  /* 0xbfe000001604782b */ /* 0x008fca0000000004 */
[----:B-1----:R-:W-:Y:S03]  /*6220*/  F2F.F64.F32 R16, UR4 ;  /* 0x0000000400107d10 */ /* 0x002fe60008201800 */
[----:B------:R-:W-:-:S05]  /*6230*/  DADD R4, R4, 0.5 ;  /* 0x3fe0000004047429 */ /* 0x000fca0000000000 */
[----:B--2---:R-:W1:Y:S03]  /*6240*/  F2F.F64.F32 R18, UR5 ;  /* 0x0000000500127d10 */ /* 0x004e660008201800 */
        /* <DEDUP_REMOVED lines=13> */
[----:B------:R-:W-:Y:S02]  /*6320*/  MOV R5, R16 ;  /* 0x0000001000057202 */ /* 0x000fe40000000f00 */
[----:B------:R-:W-:-:S07]  /*6330*/  MOV R4, 0x6350 ;  /* 0x0000635000047802 */ /* 0x000fce0000000f00 */
[----:B0-----:R-:W-:Y:S05]  /*6340*/  CALL.REL.NOINC `($__internal_3_$__cuda_sm3x_div_rn_noftz_f32_slowpath) ;  /* 0x0000001c00147944 */ /* 0x001fea0003c00000 */
[----:B------:R-:W-:-:S07]  /*6350*/  IMAD.MOV.U32 R26, RZ, RZ, R2 ;  /* 0x000000ffff1a7224 */ /* 0x000fce00078e0002 */
.L_x_601:
[----:B------:R-:W-:Y:S05]  /*6360*/  BSYNC.RECONVERGENT B3 ;  /* 0x0000000000037941 */ /* 0x000fea0003800200 */
.L_x_600:
        /* <DEDUP_REMOVED lines=13> */
[----:B0-----:R-:W-:Y:S05]  /*6440*/  CALL.REL.NOINC `($__internal_3_$__cuda_sm3x_div_rn_noftz_f32_slowpath) ;  /* 0x0000001800d47944 */ /* 0x001fea0003c00000 */
[----:B------:R-:W-:-:S07]  /*6450*/  IMAD.MOV.U32 R15, RZ, RZ, R2 ;  /* 0x000000ffff0f7224 */ /* 0x000fce00078e0002 */
.L_x_603:
[----:B------:R-:W-:Y:S05]  /*6460*/  BSYNC.RECONVERGENT B3 ;  /* 0x0000000000037941 */ /* 0x000fea0003800200 */
.L_x_602:
        /* <DEDUP_REMOVED lines=15> */
.L_x_605:
[----:B------:R-:W-:Y:S05]  /*6560*/  BSYNC.RECONVERGENT B3 ;  /* 0x0000000000037941 */ /* 0x000fea0003800200 */
.L_x_604:
        /* <DEDUP_REMOVED lines=15> */
[----:B------:R-:W-:Y:S05]  /*6660*/  CALL.REL.NOINC `($__internal_3_$__cuda_sm3x_div_rn_noftz_f32_slowpath) ;  /* 0x00000018004c7944 */ /* 0x000fea0003c00000 */
[----:B------:R-:W-:-:S07]  /*6670*/  IMAD.MOV.U32 R16, RZ, RZ, R2 ;  /* 0x000000ffff107224 */ /* 0x000fce00078e0002 */
.L_x_607:
[----:B------:R-:W-:Y:S05]  /*6680*/  BSYNC.RECONVERGENT B3 ;  /* 0x0000000000037941 */ /* 0x000fea0003800200 */
.L_x_606:
        /* <DEDUP_REMOVED lines=16> */
[----:B------:R-:W-:-:S07]  /*6790*/  IMAD.MOV.U32 R17, RZ, RZ, R2 ;  /* 0x000000ffff117224 */ /* 0x000fce00078e0002 */
.L_x_609:
[----:B------:R-:W-:Y:S05]  /*67a0*/  BSYNC.RECONVERGENT B3 ;  /* 0x0000000000037941 */ /* 0x000fea0003800200 */
.L_x_608:
        /* <DEDUP_REMOVED lines=21> */
[----:B------:R-:W-:Y:S01]  /*6900*/  CS2R R28, SRZ ;  /* 0x00000000001c7805 */ /* 0x000fe2000001ff00 */
[----:B------:R-:W-:Y:S01]  /*6910*/  IMAD.MOV.U32 R2, RZ, RZ, R1 ;  /* 0x000000ffff027224 */ /* 0x000fe200078e0001 */
[----:B------:R-:W-:Y:S01]  /*6920*/  LOP3.LUT R31, R24, 0x80000000, RZ, 0xfc, !PT ;  /* 0x80000000181f7812 */ /* 0x000fe200078efcff */
[----:B0-----:R-:W-:Y:S02]  /*6930*/  IMAD.U32 R4, RZ, RZ, UR4 ;  /* 0x00000004ff047e24 */ /* 0x001fe4000f8e00ff */
[----:B------:R-:W-:-:S07]  /*6940*/  IMAD.U32 R5, RZ, RZ, UR5 ;  /* 0x00000005ff057e24 */ /* 0x000fce000f8e00ff */
.L_x_612:
[----:B------:R0:W2:Y:S01]  /*6950*/  LDG.E.CONSTANT R24, desc[UR12][R4.64] ;  /* 0x0000000c04187981 */ /* 0x0000a2000c1e9900 */
[----:B------:R-:W-:-:S05]  /*6960*/  VIADD R19, R19, 0x1 ;  /* 0x0000000113137836 */ /* 0x000fca0000000000 */
[----:B------:R-:W-:Y:S02]  /*6970*/  ISETP.NE.AND P0, PT, R19, 0x6, PT ;  /* 0x000000061300780c */ /* 0x000fe40003f05270 */
[----:B0-----:R-:W-:-:S05]  /*6980*/  IADD3 R4, P2, PT, R4, 0x4, RZ ;  /* 0x0000000404047810 */ /* 0x001fca0007f5e0ff */
        /* <DEDUP_REMOVED lines=8> */
.L_x_611:
        /* <DEDUP_REMOVED lines=25> */
[----:B------:R-:W0:Y:S01]  /*6ba0*/  I2F.F64.S64 R4, R4 ;  /* 0x0000000400047312 */ /* 0x000e220000301c00 */
[----:B------:R-:W-:-:S05]  /*6bb0*/  IMAD.MOV R2, RZ, RZ, -R25 ;  /* 0x000000ffff027224 */ /* 0x000fca00078e0a19 */
[----:B------:R-:W-:Y:S01]  /*6bc0*/  @!P1 MOV R25, R2 ;  /* 0x0000000200199202 */ /* 0x000fe20000000f00 */
[----:B0-----:R-:W-:-:S10]  /*6bd0*/  DMUL R28, R4, UR4 ;  /* 0x00000004041c7c28 */ /* 0x001fd40008000000 */
[----:B------:R-:W0:Y:S02]  /*6be0*/  F2F.F32.F64 R28, R28 ;  /* 0x0000001c001c7310 */ /* 0x000e240000301000 */
[----:B0-----:R-:W-:-:S07]  /*6bf0*/  FSEL R19, -R28, R28, !P0 ;  /* 0x0000001c1c137208 */ /* 0x001fce0004000100 */
.L_x_610:
        /* <DEDUP_REMOVED lines=14> */
.L_x_614:
[----:B------:R-:W-:Y:S05]  /*6ce0*/  BSYNC.RECONVERGENT B3 ;  /* 0x0000000000037941 */ /* 0x000fea0003800200 */
.L_x_613:
[----:B------:R-:W-:Y:S02]  /*6cf0*/  HFMA2 R5, -RZ, RZ, 1.0244140625, 0 ;  /* 0x3c190000ff057431 */ /* 0x000fe400000001ff */
[C---:B------:R-:W-:Y:S01]  /*6d00*/  FMUL R2, R19.reuse, R19 ;  /* 0x0000001313027220 */ /* 0x040fe20000400000 */
[----:B------:R-:W-:Y:S01]  /*6d10*/  FSETP.NEU.AND P0, PT, |R19|, 0.00049096695147454738617, PT ;  /* 0x3a00b43c1300780b */ /* 0x000fe20003f0d200 */
[----:B------:R-:W-:Y:S01]  /*6d20*/  UMOV UR4, 0x3f800000 ;  /* 0x3f80000000047882 */ /* 0x000fe20000000000 */
[----:B------:R-:W-:Y:S01]  /*6d30*/  LOP3.LUT R25, R25, 0x1, RZ, 0xc0, !PT ;  /* 0x0000000119197812 */ /* 0x000fe200078ec0ff */
[----:B------:R-:W-:Y:S01]  /*6d40*/  IMAD.U32 R28, RZ, RZ, UR4 ;  /* 0x00000004ff1c7e24 */ /* 0x000fe2000f8e00ff */
[----:B------:R-:W-:Y:S02]  /*6d50*/  BSSY.RECONVERGENT B3, `(.L_x_615) ;  /* 0x0000016000037945 */ /* 0x000fe40003800200 */
        /* <DEDUP_REMOVED lines=20> */
[----:B------:R-:W-:Y:S05]  /*6ea0*/  CALL.REL.NOINC `($__internal_3_$__cuda_sm3x_div_rn_noftz_f32_slowpath) ;  /* 0x00000010003c7944 */ /* 0x000fea0003c00000 */
.L_x_616:
[----:B------:R-:W-:Y:S05]  /*6eb0*/  BSYNC.RECONVERGENT B3 ;  /* 0x0000000000037941 */ /* 0x000fea0003800200 */
.L_x_615:
        /* <DEDUP_REMOVED lines=15> */
.L_x_618:
[----:B------:R-:W-:Y:S05]  /*6fb0*/  BSYNC.RECONVERGENT B3 ;  /* 0x0000000000037941 */ /* 0x000fea0003800200 */
.L_x_617:
        /* <DEDUP_REMOVED lines=31> */
[----:B------:R-:W-:Y:S01]  /*71b0*/  IMAD.MOV.U32 R2, RZ, RZ, R24 ;  /* 0x000000ffff027224 */ /* 0x000fe200078e0018 */
[----:B------:R-:W-:Y:S02]  /*71c0*/  MOV R4, 0x71f0 ;  /* 0x000071f000047802 */ /* 0x000fe40000000f00 */
[----:B0-----:R-:W-:-:S07]  /*71d0*/  MOV R5, UR4 ;  /* 0x0000000400057c02 */ /* 0x001fce0008000f00 */
[----:B------:R-:W-:Y:S05]  /*71e0*/  CALL.REL.NOINC `($__internal_3_$__cuda_sm3x_div_rn_noftz_f32_slowpath) ;  /* 0x0000000c006c7944 */ /* 0x000fea0003c00000 */
.L_x_620:
[----:B------:R-:W-:Y:S05]  /*71f0*/  BSYNC.RECONVERGENT B3 ;  /* 0x0000000000037941 */ /* 0x000fea0003800200 */
.L_x_619:
        /* <DEDUP_REMOVED lines=24> */
[----:B------:R-:W-:Y:S05]  /*7380*/  CALL.REL.NOINC `($__internal_3_$__cuda_sm3x_div_rn_noftz_f32_slowpath) ;  /* 0x0000000c00047944 */ /* 0x000fea0003c00000 */
[----:B------:R-:W-:-:S07]  /*7390*/  IMAD.MOV.U32 R4, RZ, RZ, R2 ;  /* 0x000000ffff047224 */ /* 0x000fce00078e0002 */
.L_x_624:
[----:B------:R-:W-:Y:S05]  /*73a0*/  BSYNC.RECONVERGENT B4 ;  /* 0x0000000000047941 */ /* 0x000fea0003800200 */
.L_x_623:
[----:B------:R0:W1:Y:S01]  /*73b0*/  F2I.FLOOR.NTZ R24, R4 ;  /* 0x0000000400187305 */ /* 0x0000620000207100 */
[----:B------:R-:W-:-:S07]  /*73c0*/  IMAD.MOV.U32 R19, RZ, RZ, RZ ;  /* 0x000000ffff137224 */ /* 0x000fce00078e00ff */
.L_x_622:
[----:B------:R-:W-:Y:S05]  /*73d0*/  BSYNC.RECONVERGENT B3 ;  /* 0x0000000000037941 */ /* 0x000fea0003800200 */
.L_x_621:
[----:B------:R-:W-:Y:S01]  /*73e0*/  ISETP.GE.AND P0, PT, R19, UR8, PT ;  /* 0x0000000813007c0c */ /* 0x000fe2000bf06270 */
[----:B------:R-:W2:-:S12]  /*73f0*/  LDCU UR4, c[0x0][0x39c] ;  /* 0x00007380ff0477ac */ /* 0x000e980008000800 */
[----:B------:R-:W3:Y:S01]  /*7400*/  @!P0 S2R R5, SR_CgaCtaId ;  /* 0x0000000000058919 */ /* 0x000ee20000008800 */
[----:B------:R-:W-:-:S04]  /*7410*/  @!P0 MOV R2, 0x400 ;  /* 0x0000040000028802 */ /* 0x000fc80000000f00 */
[----:B------:R-:W-:-:S04]  /*7420*/  @!P0 IADD3 R2, PT, PT, R2, 0xc00, RZ ;  /* 0x00000c0002028810 */ /* 0x000fc80007ffe0ff */
[----:B---3--:R-:W-:-:S05]  /*7430*/  @!P0 LEA R2, R5, R2, 0x18 ;  /* 0x0000000205028211 */ /* 0x008fca00078ec0ff */
[----:B0-----:R-:W-:Y:S02]  /*7440*/  @!P0 IMAD R4, R19, 0x4, R2 ;  /* 0x0000000413048824 */ /* 0x001fe400078e0202 */
[----:B-1----:R-:W-:-:S03]  /*7450*/  VIADD R2, R24, 0x1 ;  /* 0x0000000118027836 */ /* 0x002fc60000000000 */
[----:B------:R1:W4:Y:S01]  /*7460*/  @!P0 LDS R8, [R4+0x4] ;  /* 0x0000040004088984 */ /* 0x0003220000000800 */
[----:B--2---:R-:W-:Y:S02]  /*7470*/  ISETP.GE.OR P0, PT, R24, UR4, P0 ;  /* 0x0000000418007c0c */ /* 0x004fe40008706670 */
[----:B------:R-:W-:-:S05]  /*7480*/  I2FP.F32.S32 R5, R2 ;  /* 0x0000000200057245 */ /* 0x000fca0000201400 */
[----:B------:R-:W-:-:S06]  /*7490*/  FFMA R25, R5, R16, R26 ;  /* 0x0000001005197223 */ /* 0x000fcc000000001a */
[----:B-1----:R-:W-:Y:S05]  /*74a0*/  @P0 BRA `(.L_x_599) ;  /* 0x00000008009c0947 */ /* 0x002fea0003800000 */
[----:B------:R-:W-:-:S07]  /*74b0*/  SHF.R.S32.HI R26, RZ, 0x1f, R14 ;  /* 0x0000001fff1a7819 */ /* 0x000fce000001140e */
.L_x_642:
[----:B0-----:R-:W0:Y:S01]  /*74c0*/  S2UR UR10, SR_CgaCtaId ;  /* 0x00000000000a79c3 */ /* 0x001e220000008800 */
[----:B------:R-:W-:Y:S01]  /*74d0*/  UMOV UR4, 0x400 ;  /* 0x0000040000047882 */ /* 0x000fe20000000000 */
[----:B------:R-:W-:Y:S01]  /*74e0*/  BSSY.RECONVERGENT B3, `(.L_x_625) ;  /* 0x0000020000037945 */ /* 0x000fe20003800200 */
[----:B------:R-:W-:Y:S01]  /*74f0*/  UIADD3 UR5, UPT, UPT, UR4, 0x400, URZ ;  /* 0x0000040004057890 */ /* 0x000fe2000fffe0ff */
[----:B------:R-:W-:Y:S01]  /*7500*/  MOV R34, R25 ;  /* 0x0000001900227202 */ /* 0x000fe20000000f00 */
[----:B------:R-:W-:Y:S01]  /*7510*/  UIADD3 UR4, UPT, UPT, UR4, 0x800, URZ ;  /* 0x0000080004047890 */ /* 0x000fe2000fffe0ff */
[----:B--2---:R-:W-:Y:S02]  /*7520*/  IMAD.MOV.U32 R33, RZ, RZ, R19 ;  /* 0x000000ffff217224 */ /* 0x004fe400078e0013 */
[----:B------:R-:W-:Y:S01]  /*7530*/  IMAD.MOV.U32 R27, RZ, RZ, RZ ;  /* 0x000000ffff1b7224 */ /* 0x000fe200078e00ff */
[----:B0-----:R-:W-:Y:S02]  /*7540*/  ULEA UR5, UR10, UR5, 0x18 ;  /* 0x000000050a057291 */ /* 0x001fe4000f8ec0ff */
[----:B------:R-:W-:-:S04]  /*7550*/  ULEA UR4, UR10, UR4, 0x18 ;  /* 0x000000040a047291 */ /* 0x000fc8000f8ec0ff */
[C---:B-1----:R-:W-:Y:S02]  /*7560*/  LEA R2, R19.reuse, UR5, 0x2 ;  /* 0x0000000513027c11 */ /* 0x042fe4000f8e10ff */
[----:B------:R-:W-:-:S04]  /*7570*/  LEA R4, R19, UR4, 0x2 ;  /* 0x0000000413047c11 */ /* 0x000fc8000f8e10ff */
[----:B------:R-:W0:Y:S04]  /*7580*/  LDS R2, [R2] ;  /* 0x0000000002027984 */ /* 0x000e280000000800 */
[----:B------:R-:W1:Y:S01]  /*7590*/  LDS R29, [R4] ;  /* 0x00000000041d7984 */ /* 0x000e620000000800 */
[----:B0-----:R-:W-:-:S04]  /*75a0*/  FMNMX R28, R15, R2, !PT ;  /* 0x000000020f1c7209 */ /* 0x001fc80007800000 */
[----:B------:R-:W-:Y:S02]  /*75b0*/  FSETP.NEU.AND P0, PT, R28, R15, PT ;  /* 0x0000000f1c00720b */ /* 0x000fe40003f0d000 */
[----:B-1----:R-:W-:-:S11]  /*75c0*/  FMNMX R29, R18, R29, PT ;  /* 0x0000001d121d7209 */ /* 0x002fd60003800000 */
[----:B---3--:R-:W-:Y:S05]  /*75d0*/  @!P0 BRA `(.L_x_626) ;  /* 0x0000000000408947 */ /* 0x008fea0003800000 */
        /* <DEDUP_REMOVED lines=10> */
[----:B------:R-:W-:Y:S02]  /*7680*/  MOV R5, R17 ;  /* 0x0000001100057202 */ /* 0x000fe40000000f00 */
[----:B------:R-:W-:-:S07]  /*7690*/  MOV R4, 0x76b0 ;  /* 0x000076b000047802 */ /* 0x000fce0000000f00 */
[----:B----4-:R-:W-:Y:S05]  /*76a0*/  CALL.REL.NOINC `($__internal_3_$__cuda_sm3x_div_rn_noftz_f32_slowpath) ;  /* 0x00000008003c7944 */ /* 0x010fea0003c00000 */
[----:B------:R-:W-:-:S07]  /*76b0*/  IMAD.MOV.U32 R27, RZ, RZ, R2 ;  /* 0x000000ffff1b7224 */ /* 0x000fce00078e0002 */
.L_x_628:
[----:B------:R-:W-:Y:S05]  /*76c0*/  BSYNC.RECONVERGENT B4 ;  /* 0x0000000000047941 */ /* 0x000fea0003800200 */
.L_x_627:
[----:B------:R-:W0:Y:S02]  /*76d0*/  F2I.FLOOR.NTZ R27, R27 ;  /* 0x0000001b001b7305 */ /* 0x000e240000207100 */
.L_x_626:
[----:B------:R-:W-:Y:S05]  /*76e0*/  BSYNC.RECONVERGENT B3 ;  /* 0x0000000000037941 */ /* 0x000fea0003800200 */
.L_x_625:
[----:B----4-:R-:W-:Y:S01]  /*76f0*/  FSETP.GEU.AND P0, PT, R25, R8, PT ;  /* 0x000000081900720b */ /* 0x010fe20003f0e000 */
[----:B0-----:R-:W-:Y:S01]  /*7700*/  VIADD R2, R27, 0x1 ;  /* 0x000000011b027836 */ /* 0x001fe20000000000 */
[----:B------:R-:W-:Y:S04]  /*7710*/  BSSY B3, `(.L_x_629) ;  /* 0x000007c000037945 */ /* 0x000fe80003800000 */
[----:B------:R-:W-:-:S05]  /*7720*/  I2FP.F32.S32 R2, R2 ;  /* 0x0000000200027245 */ /* 0x000fca0000201400 */
[----:B------:R-:W-:Y:S02]  /*7730*/  FFMA R30, R2, R17, R15 ;  /* 0x00000011021e7223 */ /* 0x000fe4000000000f */
[----:B------:R-:W-:Y:S05]  /*7740*/  @P0 BRA `(.L_x_630) ;  /* 0x0000000000e80947 */ /* 0x000fea0003800000 */
[----:B------:R-:W0:Y:S01]  /*7750*/  LDCU UR4, c[0x0][0x3a0] ;  /* 0x00007400ff0477ac */ /* 0x000e220008000800 */
[----:B------:R-:W-:Y:S01]  /*7760*/  BSSY B4, `(.L_x_631) ;  /* 0x0000034000047945 */ /* 0x000fe20003800000 */
[----:B0-----:R-:W-:-:S04]  /*7770*/  ISETP.GE.AND P0, PT, R27, UR4, PT ;  /* 0x000000041b007c0c */ /* 0x001fc8000bf06270 */
[----:B------:R-:W-:-:S13]  /*7780*/  FSETP.GEU.OR P0, PT, R28, R29, P0 ;  /* 0x0000001d1c00720b */ /* 0x000fda000070e400 */
[----:B------:R-:W-:Y:S05]  /*7790*/  @P0 BRA `(.L_x_632) ;  /* 0x0000000000c00947 */ /* 0x000fea0003800000 */
[----:B------:R-:W-:Y:S01]  /*77a0*/  FMUL R37, R17, R16 ;  /* 0x0000001011257220 */ /* 0x000fe20000400000 */
[----:B------:R-:W0:Y:S01]  /*77b0*/  S2UR UR5, SR_CgaCtaId ;  /* 0x00000000000579c3 */ /* 0x000e220000008800 */
[----:B------:R-:W1:Y:S01]  /*77c0*/  LDCU UR10, c[0x0][0x39c] ;  /* 0x00007380ff0a77ac */ /* 0x000e620008000800 */
[----:B------:R-:W-:Y:S01]  /*77d0*/  BSSY.RECONVERGENT B5, `(.L_x_633) ;  /* 0x0000013000057945 */ /* 0x000fe20003800200 */
[----:B------:R-:W2:Y:S01]  /*77e0*/  MUFU.RCP R2, R37 ;  /* 0x0000002500027308 */ /* 0x000ea20000001000 */
[----:B------:R-:W-:Y:S01]  /*77f0*/  UMOV UR4, 0x400 ;  /* 0x0000040000047882 */ /* 0x000fe20000000000 */
[----:B--2---:R-:W-:-:S04]  /*7800*/  FFMA R5, -R37, R2, 1 ;  /* 0x3f80000025057423 */ /* 0x004fc80000000102 */
[----:B------:R-:W-:Y:S01]  /*7810*/  FFMA R5, R2, R5, R2 ;  /* 0x0000000502057223 */ /* 0x000fe20000000002 */
[----:B------:R-:W-:Y:S01]  /*7820*/  FADD R2, R25, -R35 ;  /* 0x8000002319027221 */ /* 0x000fe20000000000 */
[----:B0-----:R-:W-:Y:S01]  /*7830*/  ULEA UR4, UR5, UR4, 0x18 ;  /* 0x0000000405047291 */ /* 0x001fe2000f8ec0ff */
[----:B------:R-:W-:Y:S02]  /*7840*/  LOP3.LUT R35, RZ, R24, RZ, 0x33, !PT ;  /* 0x00000018ff237212 */ /* 0x000fe400078e33ff */
[----:B------:R-:W0:Y:S01]  /*7850*/  FCHK P0, R2, R37 ;  /* 0x0000002502007302 */ /* 0x000e220000000000 */
[----:B------:R-:W-:Y:S01]  /*7860*/  FFMA R4, R2, R5, RZ ;  /* 0x0000000502047223 */ /* 0x000fe200000000ff */
[----:B-1----:R-:W-:Y:S02]  /*7870*/  IADD3 R35, PT, PT, R35, UR10, RZ ;  /* 0x0000000a23237c10 */ /* 0x002fe4000fffe0ff */
[----:B------:R-:W-:Y:S01]  /*7880*/  LEA R33, R19, UR4, 0x2 ;  /* 0x0000000413217c11 */ /* 0x000fe2000f8e10ff */
[----:B------:R-:W-:-:S04]  /*7890*/  FFMA R31, -R37, R4, R2 ;  /* 0x00000004251f7223 */ /* 0x000fc80000000102 */
[----:B------:R-:W-:Y:S01]  /*78a0*/  FFMA R31, R5, R31, R4 ;  /* 0x0000001f051f7223 */ /* 0x000fe20000000004 */
[----:B0-----:R-:W-:Y:S06]  /*78b0*/  @!P0 BRA `(.L_x_634) ;  /* 0x0000000000108947 */ /* 0x001fec0003800000 */
[----:B------:R-:W-:Y:S01]  /*78c0*/  IMAD.MOV.U32 R5, RZ, RZ, R37 ;  /* 0x000000ffff057224 */ /* 0x000fe200078e0025 */
[----:B------:R-:W-:-:S07]  /*78d0*/  MOV R4, 0x78f0 ;  /* 0x000078f000047802 */ /* 0x000fce0000000f00 */
[----:B------:R-:W-:Y:S05]  /*78e0*/  CALL.REL.NOINC `($__internal_3_$__cuda_sm3x_div_rn_noftz_f32_slowpath) ;  /* 0x0000000400ac7944 */ /* 0x000fea0003c00000 */
[----:B------:R-:W-:-:S07]  /*78f0*/  IMAD.MOV.U32 R31, RZ, RZ, R2 ;  /* 0x000000ffff1f7224 */ /* 0x000fce00078e0002 */
.L_x_634:
[----:B------:R-:W-:Y:S05]  /*7900*/  BSYNC.RECONVERGENT B5 ;  /* 0x0000000000057941 */ /* 0x000fea0003800200 */
.L_x_633:
[----:B------:R0:W1:Y:S02]  /*7910*/  LDS R37, [R33] ;  /* 0x0000000021257984 */ /* 0x0000640000000800 */
.L_x_635:
        /* <DEDUP_REMOVED lines=10> */
[----:B------:R-:W-:Y:S01]  /*79c0*/  IADD3 R30, P0, PT, R14, R5, RZ ;  /* 0x000000050e1e7210 */ /* 0x000fe20007f1e0ff */
[----:B------:R-:W-:Y:S02]  /*79d0*/  VIADD R27, R27, 0x1 ;  /* 0x000000011b1b7836 */ /* 0x000fe40000000000 */
[----:B------:R-:W-:Y:S01]  /*79e0*/  FADD R28, R2, -R28 ;  /* 0x8000001c021c7221 */ /* 0x000fe20000000000 */
[----:B------:R-:W-:Y:S02]  /*79f0*/  LEA.HI.X.SX32 R5, R5, R26, 0x1, P0 ;  /* 0x0000001a05057211 */ /* 0x000fe400000f0eff */
[----:B----4-:R-:W-:Y:S01]  /*7a00*/  LEA R4, P0, R30, UR16, 0x2 ;  /* 0x000000101e047c11 */ /* 0x010fe2000f8010ff */
[----:B------:R-:W-:Y:S01]  /*7a10*/  FMUL R28, R31, R28 ;  /* 0x0000001c1f1c7220 */ /* 0x000fe20000400000 */
[----:B------:R-:W-:Y:S02]  /*7a20*/  FSETP.LT.AND P1, PT, R2, R29, PT ;  /* 0x0000001d0200720b */ /* 0x000fe40003f21000 */
[----:B------:R-:W-:Y:S01]  /*7a30*/  LEA.HI.X R5, R30, UR17, R5, 0x2, P0 ;  /* 0x000000111e057c11 */ /* 0x000fe200080f1405 */
[----:B01----:R-:W-:Y:S01]  /*7a40*/  FMUL R33, R28, R37 ;  /* 0x000000251c217220 */ /* 0x003fe20000400000 */
[----:B------:R-:W-:Y:S01]  /*7a50*/  ISETP.GE.AND P0, PT, R27, UR4, PT ;  /* 0x000000041b007c0c */ /* 0x000fe2000bf06270 */
[----:B------:R-:W-:-:S03]  /*7a60*/  FADD R30, R2, R17 ;  /* 0x00000011021e7221 */ /* 0x000fc60000000000 */
[----:B------:R2:W-:Y:S01]  /*7a70*/  REDG.E.ADD.F32.FTZ.RN.STRONG.GPU desc[UR12][R4.64], R33 ;  /* 0x00000021040079a6 */ /* 0x0005e2000c12f30c */
[----:B------:R-:W-:-:S08]  /*7a80*/  IMAD.MOV.U32 R28, RZ, RZ, R2 ;  /* 0x000000ffff1c7224 */ /* 0x000fd000078e0002 */
[----:B------:R-:W-:Y:S05]  /*7a90*/  @!P0 BRA P1, `(.L_x_635) ;  /* 0xfffffffc00a08947 */ /* 0x000fea000083ffff */
.L_x_632:
[----:B------:R-:W-:Y:S05]  /*7aa0*/  BSYNC B4 ;  /* 0x0000000000047941 */ /* 0x000fea0003800000 */
.L_x_631:
[----:B------:R-:W-:Y:S01]  /*7ab0*/  IADD3 R24, PT, PT, R24, 0x1, RZ ;  /* 0x0000000118187810 */ /* 0x000fe20007ffe0ff */
[----:B------:R-:W-:Y:S01]  /*7ac0*/  FADD R25, R25, R16 ;  /* 0x0000001019197221 */ /* 0x000fe20000000000 */
[----:B------:R-:W-:Y:S01]  /*7ad0*/  IMAD.MOV.U32 R35, RZ, RZ, R34 ;  /* 0x000000ffff237224 */ /* 0x000fe200078e0022 */
[----:B------:R-:W-:Y:S06]  /*7ae0*/  BRA `(.L_x_636) ;  /* 0x0000000000f87947 */ /* 0x000fec0003800000 */
.L_x_630:
[----:B------:R-:W0:Y:S01]  /*7af0*/  LDCU UR4, c[0x0][0x3a0] ;  /* 0x00007400ff0477ac */ /* 0x000e220008000800 */
[----:B------:R-:W-:Y:S01]  /*7b00*/  BSSY.RECONVERGENT B4, `(.L_x_637) ;  /* 0x0000033000047945 */ /* 0x000fe20003800200 */
        /* <DEDUP_REMOVED lines=15> */
[----:B------:R-:W-:Y:S02]  /*7c00*/  FFMA R4, R2, R5, RZ ;  /* 0x0000000502047223 */ /* 0x000fe400000000ff */
[----:B-1----:R-:W-:Y:S01]  /*7c10*/  VIADD R35, R35, UR10 ;  /* 0x0000000a23237c36 */ /* 0x002fe20008000000 */
[----:B------:R-:W-:Y:S01]  /*7c20*/  LEA R34, R19, UR4, 0x2 ;  /* 0x0000000413227c11 */ /* 0x000fe2000f8e10ff */
[----:B------:R-:W-:-:S04]  /*7c30*/  FFMA R31, -R37, R4, R2 ;  /* 0x00000004251f7223 */ /* 0x000fc80000000102 */
[----:B------:R-:W-:Y:S01]  /*7c40*/  FFMA R31, R5, R31, R4 ;  /* 0x0000001f051f7223 */ /* 0x000fe20000000004 */
[----:B0-----:R-:W-:Y:S06]  /*7c50*/  @!P0 BRA `(.L_x_640) ;  /* 0x0000000000108947 */ /* 0x001fec0003800000 */
[----:B------:R-:W-:Y:S02]  /*7c60*/  MOV R5, R37 ;  /* 0x0000002500057202 */ /* 0x000fe40000000f00 */
[----:B------:R-:W-:-:S07]  /*7c70*/  MOV R4, 0x7c90 ;  /* 0x00007c9000047802 */ /* 0x000fce0000000f00 */
[----:B------:R-:W-:Y:S05]  /*7c80*/  CALL.REL.NOINC `($__internal_3_$__cuda_sm3x_div_rn_noftz_f32_slowpath) ;  /* 0x0000000000c47944 */ /* 0x000fea0003c00000 */
[----:B------:R-:W-:-:S07]  /*7c90*/  IMAD.MOV.U32 R31, RZ, RZ, R2 ;  /* 0x000000ffff1f7224 */ /* 0x000fce00078e0002 */
.L_x_640:
[----:B------:R-:W-:Y:S05]  /*7ca0*/  BSYNC.RECONVERGENT B5 ;  /* 0x0000000000057941 */ /* 0x000fea0003800200 */
.L_x_639:
[----:B------:R0:W1:Y:S02]  /*7cb0*/  LDS R39, [R34] ;  /* 0x0000000022277984 */ /* 0x0000640000000800 */
.L_x_641:
        /* <DEDUP_REMOVED lines=14> */
[----:B-1----:R-:W-:Y:S01]  /*7da0*/  FMUL R37, R2, R39 ;  /* 0x0000002702257220 */ /* 0x002fe20000400000 */
[----:B----4-:R-:W-:Y:S02]  /*7db0*/  LEA R4, P0, R30, UR16, 0x2 ;  /* 0x000000101e047c11 */ /* 0x010fe4000f8010ff */
[----:B------:R-:W-:Y:S02]  /*7dc0*/  FSETP.LT.AND P1, PT, R32, R29, PT ;  /* 0x0000001d2000720b */ /* 0x000fe40003f21000 */
[----:B------:R-:W-:Y:S02]  /*7dd0*/  LEA.HI.X R5, R30, UR17, R5, 0x2, P0 ;  /* 0x000000111e057c11 */ /* 0x000fe400080f1405 */
[----:B------:R-:W-:-:S03]  /*7de0*/  ISETP.GE.AND P0, PT, R27, UR4, PT ;  /* 0x000000041b007c0c */ /* 0x000fc6000bf06270 */
[----:B------:R2:W-:Y:S01]  /*7df0*/  REDG.E.ADD.F32.FTZ.RN.STRONG.GPU desc[UR12][R4.64], R37 ;  /* 0x00000025040079a6 */ /* 0x0005e2000c12f30c */
[----:B------:R-:W-:Y:S01]  /*7e00*/  FADD R30, R32, R17 ;  /* 0x00000011201e7221 */ /* 0x000fe20000000000 */
[----:B------:R-:W-:-:S08]  /*7e10*/  IMAD.MOV.U32 R28, RZ, RZ, R32 ;  /* 0x000000ffff1c7224 */ /* 0x000fd000078e0020 */
[----:B------:R-:W-:Y:S05]  /*7e20*/  @!P0 BRA P1, `(.L_x_641) ;  /* 0xfffffffc00a48947 */ /* 0x000fea000083ffff */
.L_x_638:
[----:B------:R-:W-:Y:S05]  /*7e30*/  BSYNC.RECONVERGENT B4 ;  /* 0x0000000000047941 */ /* 0x000fea0003800200 */
.L_x_637:
[----:B------:R-:W-:Y:S02]  /*7e40*/  VIADD R19, R19, 0x1 ;  /* 0x0000000113137836 */ /* 0x000fe40000000000 */
[----:B------:R-:W-:-:S03]  /*7e50*/  IMAD.MOV.U32 R35, RZ, RZ, R8 ;  /* 0x000000ffff237224 */ /* 0x000fc600078e0008 */
[----:B------:R-:W-:-:S13]  /*7e60*/  ISETP.GE.AND P0, PT, R19, UR8, PT ;  /* 0x0000000813007c0c */ /* 0x000fda000bf06270 */
[----:B--2---:R-:W1:Y:S01]  /*7e70*/  @!P0 S2R R5, SR_CgaCtaId ;  /* 0x0000000000058919 */ /* 0x004e620000008800 */
[----:B------:R-:W-:-:S04]  /*7e80*/  @!P0 MOV R2, 0x400 ;  /* 0x0000040000028802 */ /* 0x000fc80000000f00 */
[----:B------:R-:W-:-:S04]  /*7e90*/  @!P0 IADD3 R2, PT, PT, R2, 0xc00, RZ ;  /* 0x00000c0002028810 */ /* 0x000fc80007ffe0ff */
[----:B-1----:R-:W-:-:S05]  /*7ea0*/  @!P0 LEA R2, R5, R2, 0x18 ;  /* 0x0000000205028211 */ /* 0x002fca00078ec0ff */
[----:B------:R-:W-:-:S05]  /*7eb0*/  @!P0 IMAD R2, R33, 0x4, R2 ;  /* 0x0000000421028824 */ /* 0x000fca00078e0202 */
[----:B------:R1:W3:Y:S02]  /*7ec0*/  @!P0 LDS R8, [R2+0x8] ;  /* 0x0000080002088984 */ /* 0x0002e40000000800 */
.L_x_636:
[----:B------:R-:W-:Y:S05]  /*7ed0*/  BSYNC B3 ;  /* 0x0000000000037941 */ /* 0x000fea0003800000 */
.L_x_629:
[----:B------:R-:W4:Y:S01]  /*7ee0*/  LDCU UR4, c[0x0][0x39c] ;  /* 0x00007380ff0477ac */ /* 0x000f220008000800 */
[----:B------:R-:W-:Y:S02]  /*7ef0*/  ISETP.GE.AND P0, PT, R19, UR8, PT ;  /* 0x0000000813007c0c */ /* 0x000fe4000bf06270 */
[----:B----4-:R-:W-:-:S13]  /*7f00*/  ISETP.LT.AND P1, PT, R24, UR4, PT ;  /* 0x0000000418007c0c */ /* 0x010fda000bf21270 */
[----:B------:R-:W-:Y:S05]  /*7f10*/  @!P0 BRA P1, `(.L_x_642) ;  /* 0xfffffff400688947 */ /* 0x000fea000083ffff */
.L_x_599:
[----:B------:R-:W-:Y:S05]  /*7f20*/  BSYNC B0 ;  /* 0x0000000000007941 */ /* 0x000fea0003800000 */
.L_x_598:
[----:B------:R-:W5:Y:S01]  /*7f30*/  LDCU UR4, c[0x0][0x398] ;  /* 0x00007300ff0477ac */ /* 0x000f620008000800 */
[----:B-1----:R-:W-:-:S05]  /*7f40*/  MOV R2, UR11 ;  /* 0x0000000b00027c02 */ /* 0x002fca0008000f00 */
[C---:B--2---:R-:W-:Y:S02]  /*7f50*/  IMAD R5, R11.reuse, R2, UR11 ;  /* 0x0000000b0b057e24 */ /* 0x044fe4000f8e0202 */
[----:B------:R-:W-:-:S03]  /*7f60*/  VIADD R11, R11, 0x1 ;  /* 0x000000010b0b7836 */ /* 0x000fc60000000000 */
[----:B-----5:R-:W-:-:S13]  /*7f70*/  ISETP.GE.U32.AND P0, PT, R5, UR4, PT ;  /* 0x0000000405007c0c */ /* 0x020fda000bf06070 */
[----:B------:R-:W-:Y:S05]  /*7f80*/  @!P0 BRA `(.L_x_643) ;  /* 0xffffffe0007c8947 */ /* 0x000fea000383ffff */
[----:B------:R-:W-:Y:S05]  /*7f90*/  EXIT ;  /* 0x000000000000794d */ /* 0x000fea0003800000 */
        .weak           $__internal_3_$__cuda_sm3x_div_rn_noftz_f32_slowpath
        .type           $__internal_3_$__cuda_sm3x_div_rn_noftz_f32_slowpath,@function
        .size           $__internal_3_$__cuda_sm3x_div_rn_noftz_f32_slowpath,($_Z30BackProjConeArcDisCUDA3dKernelILb0EEvPfPKfS2_iiiiiiffffffffffff$__internal_trig_reduction_slowpathd - $__internal_3_$__cuda_sm3x_div_rn_noftz_f32_slowpath)
$__internal_3_$__cuda_sm3x_div_rn_noftz_f32_slowpath:
        /* <DEDUP_REMOVED lines=34> */
.L_x_645:
        /* <DEDUP_REMOVED lines=33> */
[C---:B------:R-:W-:Y:S02]  /*83d0*/  ISETP.NE.AND P2, PT, R31.reuse, RZ, PT ;  /* 0x000000ff1f00720c */ /* 0x040fe40003f45270 */
        /* <DEDUP_REMOVED lines=17> */
.L_x_652:
[----:B------:R-:W-:-:S04]  /*84f0*/  LOP3.LUT R2, R2, 0x80000000, RZ, 0xc0, !PT ;  /* 0x8000000002027812 */ /* 0x000fc800078ec0ff */
[----:B------:R-:W-:Y:S01]  /*8500*/  LOP3.LUT R2, R2, 0x7f800000, RZ, 0xfc, !PT ;  /* 0x7f80000002027812 */ /* 0x000fe200078efcff */
[----:B------:R-:W-:Y:S06]  /*8510*/  BRA `(.L_x_653) ;  /* 0x0000000000047947 */ /* 0x000fec0003800000 */
.L_x_651:
[----:B------:R-:W-:-:S07]  /*8520*/  IMAD R2, R39, 0x800000, R2 ;  /* 0x0080000027027824 */ /* 0x000fce00078e0202 */
.L_x_653:
[----:B------:R-:W-:Y:S05]  /*8530*/  BSYNC.RECONVERGENT B2 ;  /* 0x0000000000027941 */ /* 0x000fea0003800200 */
.L_x_650:
[----:B------:R-:W-:Y:S05]  /*8540*/  BRA `(.L_x_654) ;  /* 0x0000000000207947 */ /* 0x000fea0003800000 */
.L_x_649:
[----:B------:R-:W-:-:S04]  /*8550*/  LOP3.LUT R2, R5, 0x80000000, R2, 0x48, !PT ;  /* 0x8000000005027812 */ /* 0x000fc800078e4802 */
[----:B------:R-:W-:Y:S01]  /*8560*/  LOP3.LUT R2, R2, 0x7f800000, RZ, 0xfc, !PT ;  /* 0x7f80000002027812 */ /* 0x000fe200078efcff */
[----:B------:R-:W-:Y:S06]  /*8570*/  BRA `(.L_x_654) ;  /* 0x0000000000147947 */ /* 0x000fec0003800000 */
.L_x_648:
[----:B------:R-:W-:Y:S01]  /*8580*/  LOP3.LUT R2, R5, 0x80000000, R2, 0x48, !PT ;  /* 0x8000000005027812 */ /* 0x000fe200078e4802 */
[----:B------:R-:W-:Y:S06]  /*8590*/  BRA `(.L_x_654) ;  /* 0x00000000000c7947 */ /* 0x000fec0003800000 */
.L_x_647:
[----:B------:R-:W0:Y:S01]  /*85a0*/  MUFU.RSQ R2, -QNAN ;  /* 0xffc0000000027908 */ /* 0x000e220000001400 */
[----:B------:R-:W-:Y:S05]  /*85b0*/  BRA `(.L_x_654) ;  /* 0x0000000000047947 */ /* 0x000fea0003800000 */
.L_x_646:
[----:B------:R-:W-:-:S07]  /*85c0*/  FADD.FTZ R2, R2, R5 ;  /* 0x0000000502027221 */ /* 0x000fce0000010000 */
.L_x_654:
[----:B------:R-:W-:Y:S05]  /*85d0*/  BSYNC.RECONVERGENT B1 ;  /* 0x0000000000017941 */ /* 0x000fea0003800200 */
.L_x_644:
[----:B------:R-:W-:-:S04]  /*85e0*/  IMAD.MOV.U32 R5, RZ, RZ, 0x0 ;  /* 0x00000000ff057424 */ /* 0x000fc800078e00ff */
[----:B0-----:R-:W-:Y:S05]  /*85f0*/  RET.REL.NODEC R4 `(_Z30BackProjConeArcDisCUDA3dKernelILb0EEvPfPKfS2_iiiiiiffffffffffff) ;  /* 0xffffff7804807950 */ /* 0x001fea0003c3ffff */
        .type           $_Z30BackProjConeArcDisCUDA3dKernelILb0EEvPfPKfS2_iiiiiiffffffffffff$__internal_trig_reduction_slowpathd,@function
        .size           $_Z30BackProjConeArcDisCUDA3dKernelILb0EEvPfPKfS2_iiiiiiffffffffffff$__internal_trig_reduction_slowpathd,(.L_x_1006 - $_Z30BackProjConeArcDisCUDA3dKernelILb0EEvPfPKfS2_iiiiiiffffffffffff$__internal_trig_reduction_slowpathd)
$_Z30BackProjConeArcDisCUDA3dKernelILb0EEvPfPKfS2_iiiiiiffffffffffff$__internal_trig_reduction_slowpathd:
        /* <DEDUP_REMOVED lines=26> */
.L_x_659:
        /* <DEDUP_REMOVED lines=29> */
.L_x_658:
[----:B------:R-:W-:-:S07]  /*8970*/  IMAD.MOV.U32 R27, RZ, RZ, R12 ;  /* 0x000000ffff1b7224 */ /* 0x000fce00078e000c */
.L_x_657:
[----:B------:R-:W-:Y:S05]  /*8980*/  BSYNC.RECONVERGENT B3 ;  /* 0x0000000000037941 */ /* 0x000fea0003800200 */
.L_x_656:
        /* <DEDUP_REMOVED lines=60> */
.L_x_661:
[----:B------:R-:W-:Y:S05]  /*8d50*/  BSYNC.RECONVERGENT B3 ;  /* 0x0000000000037941 */ /* 0x000fea0003800200 */
.L_x_660:
        /* <DEDUP_REMOVED lines=36> */
.L_x_655:
[----:B------:R-:W-:Y:S01]  /*8fa0*/  IMAD.MOV.U32 R23, RZ, RZ, 0x0 ;  /* 0x00000000ff177424 */ /* 0x000fe200078e00ff */
[----:B------:R-:W-:Y:S01]  /*8fb0*/  MOV R4, R16 ;  /* 0x0000001000047202 */ /* 0x000fe20000000f00 */
[----:B------:R-:W-:Y:S02]  /*8fc0*/  IMAD.MOV.U32 R2, RZ, RZ, R12 ;  /* 0x000000ffff027224 */ /* 0x000fe400078e000c */
[----:B------:R-:W-:Y:S05]  /*8fd0*/  RET.REL.NODEC R22 `(_Z30BackProjConeArcDisCUDA3dKernelILb0EEvPfPKfS2_iiiiiiffffffffffff) ;  /* 0xffffff7016087950 */ /* 0x000fea0003c3ffff */
.L_x_662:
        /* <DEDUP_REMOVED lines=10> */
.L_x_1006:


//--------------------- .text._Z31ProjTransConeArcDisCUDA3dKernelPfPKfS1_iiiiiiffffffffffff --------------------------
	.section	.text._Z31ProjTransConeArcDisCUDA3dKernelPfPKfS1_iiiiiiffffffffffff,"ax",@progbits
	.align	128
        .global         _Z31ProjTransConeArcDisCUDA3dKernelPfPKfS1_iiiiiiffffffffffff
        .type           _Z31ProjTransConeArcDisCUDA3dKernelPfPKfS1_iiiiiiffffffffffff,@function
        .size           _Z31ProjTransConeArcDisCUDA3dKernelPfPKfS1_iiiiiiffffffffffff,(.L_x_1009 - _Z31ProjTransConeArcDisCUDA3dKernelPfPKfS1_iiiiiiffffffffffff)
        .other          _Z31ProjTransConeArcDisCUDA3dKernelPfPKfS1_iiiiiiffffffffffff,@"STO_CUDA_ENTRY STV_DEFAULT"
_Z31ProjTransConeArcDisCUDA3dKernelPfPKfS1_iiiiiiffffffffffff:
.text._Z31ProjTransConeArcDisCUDA3dKernelPfPKfS1_iiiiiiffffffffffff:
        /* <DEDUP_REMOVED lines=34> */
[----:B------:R-:W4:Y:S01]  /*0220*/  S2UR UR10, SR_CTAID.Z ;  /* 0x00000000000a79c3 */ /* 0x000f220000002700 */
[----:B------:R-:W0:Y:S01]  /*0230*/  S2R R7, SR_CTAID.Y ;  /* 0x0000000000077919 */ /* 0x000e220000002600 */
        /* <DEDUP_REMOVED lines=27> */
.L_x_664:
        /* <DEDUP_REMOVED lines=44> */
.L_x_663:
        /* <DEDUP_REMOVED lines=29> */
.L_x_666:
        /* <DEDUP_REMOVED lines=36> */
[----:B------:R-:W1:Y:S01]  /*0ac0*/  I2F.F64.S64 R10, R10 ;  /* 0x0000000a000a7312 */ /* 0x000e620000301c00 */
[----:B------:R-:W-:Y:S02]  /*0ad0*/  LEA.HI R12, R2, R3, RZ, 0x1 ;  /* 0x00000003020c7211 */ /* 0x000fe400078f08ff */
[----:B------:R-:W-:-:S03]  /*0ae0*/  ISETP.GE.AND P0, PT, R0, RZ, PT ;  /* 0x000000ff0000720c */ /* 0x000fc60003f06270 */
[----:B------:R-:W-:-:S05]  /*0af0*/  IMAD.MOV R0, RZ, RZ, -R12 ;  /* 0x000000ffff007224 */ /* 0x000fca00078e0a0c */
[----:B------:R-:W-:Y:S01]  /*0b00*/  @!P1 MOV R12, R0 ;  /* 0x00000000000c9202 */ /* 0x000fe20000000f00 */
[----:B-1----:R-:W-:-:S10]  /*0b10*/  DMUL R16, R10, UR4 ;  /* 0x000000040a107c28 */ /* 0x002fd40008000000 */
[----:B------:R-:W1:Y:S02]  /*0b20*/  F2F.F32.F64 R16, R16 ;  /* 0x0000001000107310 */ /* 0x000e640000301000 */
[----:B01----:R-:W-:-:S07]  /*0b30*/  FSEL R10, -R16, R16, !P0 ;  /* 0x00000010100a7208 */ /* 0x003fce0004000100 */
.L_x_665:
[----:B------:R-:W0:Y:S01]  /*0b40*/  LDC R4, c[0x0][0x3ac] ;  /* 0x0000eb00ff047b82 */ /* 0x000e220000000800 */
[----:B------:R-:W1:Y:S01]  /*0b50*/  LDCU.64 UR4, c[0x0][0x3c0] ;  /* 0x00007800ff0477ac */ /* 0x000e620008000a00 */
[----:B------:R-:W-:Y:S01]  /*0b60*/  FMUL R11, R10, R10 ;  /* 0x0000000a0a0b7220 */ /* 0x000fe20000400000 */
[----:B------:R-:W-:Y:S01]  /*0b70*/  I2F.F64.U32 R16, R7 ;  /* 0x0000000700107312 */ /* 0x000fe20000201800 */
[----:B------:R-:W-:Y:S01]  /*0b80*/  LOP3.LUT R0, R12, 0x1, RZ, 0xc0, !PT ;  /* 0x000000010c007812 */ /* 0x000fe200078ec0ff */
[----:B------:R-:W2:Y:S01]  /*0b90*/  LDCU UR16, c[0x0][0x3dc] ;  /* 0x00007b80ff1077ac */ /* 0x000ea20008000800 */
[----:B------:R-:W-:Y:S01]  /*0ba0*/  FFMA R15, R11, R9, -0.0013887860113754868507 ;  /* 0xbab607ed0b0f7423 */ /* 0x000fe20000000009 */
[----:B------:R-:W-:Y:S01]  /*0bb0*/  IMAD.MOV.U32 R20, RZ, RZ, 0x3c0885e4 ;  /* 0x3c0885e4ff147424 */ /* 0x000fe200078e00ff */
[----:B------:R-:W-:Y:S01]  /*0bc0*/  ISETP.NE.U32.AND P0, PT, R0, 0x1, PT ;  /* 0x000000010000780c */ /* 0x000fe20003f05070 */
[----:B------:R-:W-:-:S03]  /*0bd0*/  VIADD R12, R12, 0x1 ;  /* 0x000000010c0c7836 */ /* 0x000fc60000000000 */
[----:B------:R-:W-:Y:S02]  /*0be0*/  FSEL R0, R15, -0.00019574658654164522886, P0 ;  /* 0xb94d41530f007808 */ /* 0x000fe40000000000 */
[----:B------:R-:W-:Y:S02]  /*0bf0*/  FSEL R20, R20, 0.041666727513074874878, !P0 ;  /* 0x3d2aaabb14147808 */ /* 0x000fe40004000000 */
[----:B------:R-:W-:Y:S02]  /*0c00*/  MOV R15, 0x3e2aaaa8 ;  /* 0x3e2aaaa8000f7802 */ /* 0x000fe40000000f00 */
[----:B------:R-:W-:Y:S01]  /*0c10*/  LOP3.LUT P1, RZ, R12, 0x2, RZ, 0xc0, !PT ;  /* 0x000000020cff7812 */ /* 0x000fe2000782c0ff */
[----:B-1----:R-:W-:Y:S01]  /*0c20*/  F2F.F64.F32 R2, UR4 ;  /* 0x0000000400027d10 */ /* 0x002fe20008201800 */
[----:B------:R-:W-:Y:S01]  /*0c30*/  FFMA R20, R11, R0, R20 ;  /* 0x000000000b147223 */ /* 0x000fe20000000014 */
[----:B------:R-:W-:Y:S02]  /*0c40*/  FSEL R12, -R15, -0.4999999701976776123, !P0 ;  /* 0xbeffffff0f0c7808 */ /* 0x000fe40004000100 */
[----:B------:R-:W-:-:S03]  /*0c50*/  FSEL R0, R10, 1, !P0 ;  /* 0x3f8000000a007808 */ /* 0x000fc60004000000 */
[C---:B------:R-:W-:Y:S01]  /*0c60*/  FFMA R12, R11.reuse, R20, R12 ;  /* 0x000000140b0c7223 */ /* 0x040fe2000000000c */
[----:B0-----:R-:W0:Y:S01]  /*0c70*/  I2F.F64 R18, R4 ;  /* 0x0000000400127312 */ /* 0x001e220000201c00 */
[----:B------:R-:W-:-:S04]  /*0c80*/  FFMA R15, R11, R0, RZ ;  /* 0x000000000b0f7223 */ /* 0x000fc800000000ff */
[----:B------:R-:W-:-:S03]  /*0c90*/  FFMA R12, R15, R12, R0 ;  /* 0x0000000c0f0c7223 */ /* 0x000fc60000000000 */
[----:B--2---:R-:W1:Y:S01]  /*0ca0*/  F2F.F64.F32 R8, UR16 ;  /* 0x0000001000087d10 */ /* 0x004e620008201800 */
[----:B------:R-:W-:-:S04]  /*0cb0*/  @P1 FADD R12, RZ, -R12 ;  /* 0x8000000cff0c1221 */ /* 0x000fc80000000000 */
[----:B------:R-:W-:Y:S01]  /*0cc0*/  FMUL R0, R12, R12 ;  /* 0x0000000c0c007220 */ /* 0x000fe20000400000 */
[----:B0-----:R-:W-:-:S04]  /*0cd0*/  DFMA R16, R18, -0.5, R16 ;  /* 0xbfe000001210782b */ /* 0x001fc80000000010 */
[----:B------:R-:W-:Y:S01]  /*0ce0*/  FSETP.GT.AND P0, PT, R0, 0.5, PT ;  /* 0x3f0000000000780b */ /* 0x000fe20003f04000 */
[----:B------:R-:W-:-:S03]  /*0cf0*/  FMUL R0, R5, -UR5 ;  /* 0x8000000505007c20 */ /* 0x000fc60008400000 */
[----:B-1----:R-:W-:Y:S01]  /*0d00*/  DFMA R10, R16, R2, R8 ;  /* 0x00000002100a722b */ /* 0x002fe20000000008 */
[----:B------:R-:W-:-:S09]  /*0d10*/  FMUL R3, R12, UR5 ;  /* 0x000000050c037c20 */ /* 0x000fd20008400000 */
[----:B------:R-:W0:Y:S02]  /*0d20*/  F2F.F32.F64 R10, R10 ;  /* 0x0000000a000a7310 */ /* 0x000e240000301000 */
[----:B0-----:R-:W-:Y:S01]  /*0d30*/  FADD R9, R10, UR4 ;  /* 0x000000040a097e21 */ /* 0x001fe20008000000 */
[----:B------:R-:W-:Y:S06]  /*0d40*/  @!P0 BRA `(.L_x_667) ;  /* 0x00000038007c8947 */ /* 0x000fec0003800000 */
[----:B------:R-:W-:Y:S02]  /*0d50*/  ISETP.GE.AND P1, PT, R14, UR15, PT ;  /* 0x0000000f0e007c0c */ /* 0x000fe4000bf26270 */
[----:B------:R-:W-:-:S11]  /*0d60*/  FSETP.GE.AND P0, PT, R12, RZ, PT ;  /* 0x000000ff0c00720b */ /* 0x000fd60003f06000 */
[----:B------:R-:W0:Y:S01]  /*0d70*/  @!P1 LDC.64 R16, c[0x0][0x388] ;  /* 0x0000e200ff109b82 */ /* 0x000e220000000a00 */
[----:B------:R-:W-:Y:S01]  /*0d80*/  @!P1 LOP3.LUT R2, RZ, R14, RZ, 0x33, !PT ;  /* 0x0000000eff029212 */ /* 0x000fe200078e33ff */
[----:B------:R-:W-:-:S04]  /*0d90*/  @!P1 IMAD R4, R4, UR11, R7 ;  /* 0x0000000b04049c24 */ /* 0x000fc8000f8e0207 */
[----:B------:R-:W-:-:S05]  /*0da0*/  @!P1 VIADD R5, R2, UR15 ;  /* 0x0000000f02059c36 */ /* 0x000fca0008000000 */
[----:B------:R-:W-:-:S05]  /*0db0*/  @!P1 SEL R5, R14, R5, P0 ;  /* 0x000000050e059207 */ /* 0x000fca0000000000 */
[----:B------:R-:W-:-:S04]  /*0dc0*/  @!P1 IMAD R5, R4, UR15, R5 ;  /* 0x0000000f04059c24 */ /* 0x000fc8000f8e0205 */
[----:B0-----:R-:W-:-:S06]  /*0dd0*/  @!P1 IMAD.WIDE.U32 R4, R5, 0x4, R16 ;  /* 0x0000000405049825 */ /* 0x001fcc00078e0010 */
[----:B------:R-:W2:Y:S01]  /*0de0*/  @!P1 LDG.E.CONSTANT R5, desc[UR12][R4.64] ;  /* 0x0000000c04059981 */ /* 0x000ea2000c1e9900 */
[----:B------:R-:W0:Y:S01]  /*0df0*/  S2UR UR5, SR_CgaCtaId ;  /* 0x00000000000579c3 */ /* 0x000e220000008800 */
[----:B------:R-:W-:Y:S01]  /*0e00*/  UMOV UR4, 0x400 ;  /* 0x0000040000047882 */ /* 0x000fe20000000000 */
[----:B------:R-:W-:Y:S01]  /*0e10*/  BSSY.RECONVERGENT B0, `(.L_x_668) ;  /* 0x00000a5000007945 */ /* 0x000fe20003800200 */
[----:B0-----:R-:W-:-:S06]  /*0e20*/  ULEA UR4, UR5, UR4, 0x18 ;  /* 0x0000000405047291 */ /* 0x001fcc000f8ec0ff */
[----:B------:R-:W-:-:S05]  /*0e30*/  LEA R12, R6, UR4, 0x2 ;  /* 0x00000004060c7c11 */ /* 0x000fca000f8e10ff */
[----:B--2---:R0:W-:Y:S04]  /*0e40*/  @!P1 STS [R12], R5 ;  /* 0x000000050c009388 */ /* 0x0041e80000000800 */
[----:B------:R0:W-:Y:S01]  /*0e50*/  @P1 STS [R12], RZ ;  /* 0x000000ff0c001388 */ /* 0x0001e20000000800 */
[----:B------:R-:W-:Y:S05]  /*0e60*/  @!P0 BRA `(.L_x_669) ;  /* 0x0000000400408947 */ /* 0x000fea0003800000 */
[----:B------:R-:W1:Y:S01]  /*0e70*/  LDCU UR4, c[0x0][0x3bc] ;  /* 0x00007780ff0477ac */ /* 0x000e620008000800 */
[----:B------:R-:W-:Y:S01]  /*0e80*/  VIADD R2, R14, 0x1 ;  /* 0x000000010e027836 */ /* 0x000fe20000000000 */
[----:B------:R-:W-:Y:S01]  /*0e90*/  I2F.F64 R16, UR15 ;  /* 0x0000000f00107d12 */ /* 0x000fe20008201c00 */
[----:B------:R-:W-:Y:S01]  /*0ea0*/  BSSY.RECONVERGENT B1, `(.L_x_670) ;  /* 0x0000029000017945 */ /* 0x000fe20003800200 */
[----:B------:R-:W2:Y:S06]  /*0eb0*/  LDCU UR5, c[0x0][0x3d8] ;  /* 0x00007b00ff0577ac */ /* 0x000eac0008000800 */
[----:B0-----:R-:W0:Y:S08]  /*0ec0*/  I2F.F64.U32 R4, R2 ;  /* 0x0000000200047312 */ /* 0x001e300000201800 */
[----:B-1----:R-:W-:Y:S01]  /*0ed0*/  F2F.F64.F32 R14, UR4 ;  /* 0x00000004000e7d10 */ /* 0x002fe20008201800 */
        /* <DEDUP_REMOVED lines=9> */
[----:B------:R-:W-:Y:S02]  /*0f70*/  DFMA R4, R4, R14, R18 ;  /* 0x0000000e0404722b */ /* 0x000fe40000000012 */
[----:B0-----:R-:W-:-:S06]  /*0f80*/  DFMA R22, R14, -0.5, R22 ;  /* 0xbfe000000e16782b */ /* 0x001fcc0000000016 */
[----:B------:R-:W-:Y:S02]  /*0f90*/  DADD R14, R4, R20 ;  /* 0x00000000040e7229 */ /* 0x000fe40000000014 */
[----:B------:R-:W-:-:S14]  /*0fa0*/  DSETP.NEU.AND P0, PT, |R22|, +INF , PT ;  /* 0x7ff000001600742a */ /* 0x000fdc0003f0d200 */
[----:B------:R-:W-:Y:S01]  /*0fb0*/  @!P0 DMUL R4, RZ, R22 ;  /* 0x00000016ff048228 */ /* 0x000fe20000000000 */
[----:B------:R-:W-:Y:S01]  /*0fc0*/  @!P0 MOV R2, 0x1 ;  /* 0x0000000100028802 */ /* 0x000fe20000000f00 */
        /* <DEDUP_REMOVED lines=19> */
[----:B------:R-:W-:Y:S05]  /*1100*/  CALL.REL.NOINC `($_Z31ProjTransConeArcDisCUDA3dKernelPfPKfS1_iiiiiiffffffffffff$__internal_trig_reduction_slowpathd) ;  /* 0x0000007800347944 */ /* 0x000fea0003c00000 */
.L_x_673:
[----:B------:R-:W-:Y:S05]  /*1110*/  BSYNC.RECONVERGENT B2 ;  /* 0x0000000000027941 */ /* 0x000fea0003800200 */
.L_x_672:
[----:B------:R-:W-:-:S07]  /*1120*/  VIADD R2, R2, 0x1 ;  /* 0x0000000102027836 */ /* 0x000fce0000000000 */
.L_x_671:
[----:B------:R-:W-:Y:S05]  /*1130*/  BSYNC.RECONVERGENT B1 ;  /* 0x0000000000017941 */ /* 0x000fea0003800200 */
.L_x_670:
        /* <DEDUP_REMOVED lines=19> */
[----:B------:R-:W-:Y:S07]  /*1270*/  F2F.F64.F32 R18, R3 ;  /* 0x0000000300127310 */ /* 0x000fee0000201800 */
[----:B---3--:R-:W-:-:S08]  /*1280*/  DFMA R16, R28, R16, R20 ;  /* 0x000000101c10722b */ /* 0x008fd00000000014 */
[----:B------:R-:W-:-:S08]  /*1290*/  DFMA R16, R28, R16, R22 ;  /* 0x000000101c10722b */ /* 0x000fd00000000016 */
[----:B----4-:R-:W-:-:S08]  /*12a0*/  DFMA R16, R28, R16, R24 ;  /* 0x000000101c10722b */ /* 0x010fd00000000018 */
        /* <DEDUP_REMOVED lines=12> */
.L_x_669:
[----:B------:R-:W1:Y:S01]  /*1370*/  LDCU UR4, c[0x0][0x3bc] ;  /* 0x00007780ff0477ac */ /* 0x000e620008000800 */
[----:B------:R-:W-:Y:S01]  /*1380*/  I2F.F64.U32 R14, R14 ;  /* 0x0000000e000e7312 */ /* 0x000fe20000201800 */
[----:B------:R-:W-:Y:S01]  /*1390*/  BSSY.RECONVERGENT B1, `(.L_x_675) ;  /* 0x000002a000017945 */ /* 0x000fe20003800200 */
[----:B------:R-:W2:Y:S06]  /*13a0*/  LDCU UR5, c[0x0][0x3d8] ;  /* 0x00007b00ff0577ac */ /* 0x000eac0008000800 */
[----:B------:R-:W0:Y:S08]  /*13b0*/  I2F.F64 R18, UR15 ;  /* 0x0000000f00127d12 */ /* 0x000e300008201c00 */
[----:B------:R-:W-:Y:S01]  /*13c0*/  F2F.F64.F32 R26, R13 ;  /* 0x0000000d001a7310 */ /* 0x000fe20000201800 */
[----:B0-----:R-:W-:-:S07]  /*13d0*/  DFMA R4, R18, 0.5, -R14 ;  /* 0x3fe000001204782b */ /* 0x001fce000000080e */
[----:B-1----:R-:W-:Y:S01]  /*13e0*/  F2F.F64.F32 R20, UR4 ;  /* 0x0000000400147d10 */ /* 0x002fe20008201800 */
[----:B------:R-:W-:-:S07]  /*13f0*/  DADD R4, R4, -1 ;  /* 0xbff0000004047429 */ /* 0x000fce0000000000 */
[----:B--2---:R-:W0:Y:S02]  /*1400*/  F2F.F64.F32 R24, UR5 ;  /* 0x0000000500187d10 */ /* 0x004e240008201800 */
[----:B0-----:R-:W-:-:S08]  /*1410*/  DFMA R4, R20, R4, R24 ;  /* 0x000000041404722b */ /* 0x001fd00000000018 */
[----:B------:R-:W-:Y:S02]  /*1420*/  DADD R16, R26, R4 ;  /* 0x000000001a107229 */ /* 0x000fe40000000004 */
[----:B------:R-:W0:Y:S08]  /*1430*/  I2F.F64.U32 R4, UR10 ;  /* 0x0000000a00047d12 */ /* 0x000e300008201800 */
[----:B------:R-:W1:Y:S01]  /*1440*/  F2F.F32.F64 R8, R16 ;  /* 0x0000001000087310 */ /* 0x000e620000301000 */
[----:B0-----:R-:W-:-:S07]  /*1450*/  DFMA R4, R18, 0.5, -R4 ;  /* 0x3fe000001204782b */ /* 0x001fce0000000804 */
[----:B-1----:R-:W0:Y:S01]  /*1460*/  F2F.F64.F32 R22, R8 ;  /* 0x0000000800167310 */ /* 0x002e220000201800 */
        /* <DEDUP_REMOVED lines=26> */
.L_x_678:
[----:B------:R-:W-:Y:S05]  /*1610*/  BSYNC.RECONVERGENT B2 ;  /* 0x0000000000027941 */ /* 0x000fea0003800200 */
.L_x_677:
[----:B------:R-:W-:-:S07]  /*1620*/  VIADD R2, R2, 0x1 ;  /* 0x0000000102027836 */ /* 0x000fce0000000000 */
.L_x_676:
[----:B------:R-:W-:Y:S05]  /*1630*/  BSYNC.RECONVERGENT B1 ;  /* 0x0000000000017941 */ /* 0x000fea0003800200 */
.L_x_675:
        /* <DEDUP_REMOVED lines=18> */
[----:B------:R-:W-:-:S08]  /*1760*/  DFMA R16, R28, R16, R18 ;  /* 0x000000101c10722b */ /* 0x000fd00000000012 */
[C---:B---3--:R-:W-:Y:S01]  /*1770*/  DFMA R16, R28.reuse, R16, R20 ;  /* 0x000000101c10722b */ /* 0x048fe20000000014 */
[----:B0-----:R-:W-:Y:S07]  /*1780*/  F2F.F64.F32 R20, UR4 ;  /* 0x0000000400147d10 */ /* 0x001fee0008201800 */
[C---:B------:R-:W-:Y:S01]  /*1790*/  DFMA R16, R28.reuse, R16, R22 ;  /* 0x000000101c10722b */ /* 0x040fe20000000016 */
[----:B------:R-:W0:Y:S07]  /*17a0*/  F2F.F64.F32 R22, R3 ;  /* 0x0000000300167310 */ /* 0x000e2e0000201800 */
        /* <DEDUP_REMOVED lines=11> */
.L_x_674:
[----:B------:R-:W-:Y:S05]  /*1860*/  BSYNC.RECONVERGENT B0 ;  /* 0x0000000000007941 */ /* 0x000fea0003800200 */
.L_x_668:
        /* <DEDUP_REMOVED lines=22> */
.L_x_681:
        /* <DEDUP_REMOVED lines=44> */
.L_x_680:
[----:B------:R-:W-:Y:S05]  /*1c90*/  BSYNC.RECONVERGENT B0 ;  /* 0x0000000000007941 */ /* 0x000fea0003800200 */
.L_x_679:
        /* <DEDUP_REMOVED lines=34> */
.L_x_684:
        /* <DEDUP_REMOVED lines=40> */
[----:B01----:R-:W-:-:S07]  /*2140*/  FSEL R2, -R4, R4, !P1 ;  /* 0x0000000404027208 */ /* 0x003fce0004800100 */
.L_x_683:
[----:B------:R-:W-:Y:S05]  /*2150*/  BSYNC.RECONVERGENT B0 ;  /* 0x0000000000007941 */ /* 0x000fea0003800200 */
.L_x_682:
        /* <DEDUP_REMOVED lines=27> */
[----:B------:R-:W-:Y:S05]  /*2310*/  CALL.REL.NOINC `($__internal_5_$__cuda_sm3x_div_rn_noftz_f32_slowpath) ;  /* 0x0000006000187944 */ /* 0x000fea0003c00000 */
.L_x_686:
[----:B------:R-:W-:Y:S05]  /*2320*/  BSYNC.RECONVERGENT B2 ;  /* 0x0000000000027941 */ /* 0x000fea0003800200 */
.L_x_685:
        /* <DEDUP_REMOVED lines=9> */
[----:B------:R-:W-:Y:S01]  /*23c0*/  BSSY.RECONVERGENT B0, `(.L_x_687) ;  /* 0x000002a000007945 */ /* 0x000fe20003800200 */
[----:B0-----:R-:W-:-:S02]  /*23d0*/  @!P0 LEA R18, R17, R5, 0x18 ;  /* 0x0000000511128211 */ /* 0x001fc400078ec0ff */
[C---:B------:R-:W-:Y:S02]  /*23e0*/  LEA R5, R17.reuse, R4, 0x18 ;  /* 0x0000000411057211 */ /* 0x040fe400078ec0ff */
[C---:B------:R-:W-:Y:S01]  /*23f0*/  LEA R15, R17.reuse, R13, 0x18 ;  /* 0x0000000d110f7211 */ /* 0x040fe200078ec0ff */
[----:B------:R0:W-:Y:S01]  /*2400*/  @!P0 STS [R18+0xc00], R11 ;  /* 0x000c000b12008388 */ /* 0x0001e20000000800 */
[----:B------:R-:W-:Y:S01]  /*2410*/  LEA R17, R17, R14, 0x18 ;  /* 0x0000000e11117211 */ /* 0x000fe200078ec0ff */
[C---:B------:R-:W-:Y:S02]  /*2420*/  IMAD R13, R6.reuse, 0x4, R5 ;  /* 0x00000004060d7824 */ /* 0x040fe400078e0205 */
[C---:B------:R-:W-:Y:S01]  /*2430*/  IMAD R10, R6.reuse, 0x4, R15 ;  /* 0x00000004060a7824 */ /* 0x040fe200078e020f */
[----:B------:R-:W-:Y:S01]  /*2440*/  LEA R17, R6, R17, 0x2 ;  /* 0x0000001106117211 */ /* 0x000fe200078e10ff */
[----:B------:R-:W-:Y:S01]  /*2450*/  F2F.F64.F32 R14, R0 ;  /* 0x00000000000e7310 */ /* 0x000fe20000201800 */
[----:B------:R-:W-:Y:S01]  /*2460*/  STS [R13+0x4], R8 ;  /* 0x000004080d007388 */ /* 0x000fe20000000800 */
[----:B0-----:R-:W-:-:S03]  /*2470*/  FADD R11, R19, R16 ;  /* 0x00000010130b7221 */ /* 0x001fc60000000000 */
[----:B------:R-:W-:Y:S01]  /*2480*/  STS [R10], R19 ;  /* 0x000000130a007388 */ /* 0x000fe20000000800 */
[----:B------:R-:W-:-:S03]  /*2490*/  FMUL R11, R11, 0.5 ;  /* 0x3f0000000b0b7820 */ /* 0x000fc60000400000 */
[----:B------:R-:W-:Y:S01]  /*24a0*/  STS [R17], R16 ;  /* 0x0000001011007388 */ /* 0x000fe20000000800 */
[----:B------:R-:W-:Y:S06]  /*24b0*/  BAR.SYNC.DEFER_BLOCKING 0x0 ;  /* 0x0000000000007b1d */ /* 0x000fec0000010000 */
[----:B------:R-:W0:Y:S02]  /*24c0*/  LDS R9, [R13] ;  /* 0x000000000d097984 */ /* 0x000e240000000800 */
[C-C-:B0-----:R-:W-:Y:S01]  /*24d0*/  FADD R2, R8.reuse, R9.reuse ;  /* 0x0000000908027221 */ /* 0x141fe20000000000 */
[----:B------:R-:W-:-:S03]  /*24e0*/  FADD R9, R8, -R9 ;  /* 0x8000000908097221 */ /* 0x000fc60000000000 */
[----:B------:R0:W1:Y:S02]  /*24f0*/  F2F.F64.F32 R4, R2 ;  /* 0x0000000200047310 */ /* 0x0000640000201800 */
[----:B0-----:R-:W-:-:S04]  /*2500*/  FADD R2, -R19, R16 ;  /* 0x0000001013027221 */ /* 0x001fc80000000100 */
[----:B------:R-:W-:Y:S01]  /*2510*/  FMUL R9, R9, R2 ;  /* 0x0000000209097220 */ /* 0x000fe20000400000 */
[----:B-1----:R-:W-:-:S10]  /*2520*/  DFMA R4, R4, 0.5, -R14 ;  /* 0x3fe000000404782b */ /* 0x002fd4000000080e */
[----:B------:R-:W0:Y:S02]  /*2530*/  F2F.F32.F64 R4, R4 ;  /* 0x0000000400047310 */ /* 0x000e240000301000 */
[----:B0-----:R-:W-:-:S04]  /*2540*/  FMUL R10, R4, R4 ;  /* 0x00000004040a7220 */ /* 0x001fc80000400000 */
[----:B------:R-:W-:-:S04]  /*2550*/  FFMA R10, R11, R11, R10 ;  /* 0x0000000b0b0a7223 */ /* 0x000fc8000000000a */
[----:B------:R-:W-:-:S04]  /*2560*/  FFMA R14, R3, R3, R10 ;  /* 0x00000003030e7223 */ /* 0x000fc8000000000a */
[----:B------:R-:W-:Y:S01]  /*2570*/  VIADD R10, R14, 0xf3000000 ;  /* 0xf30000000e0a7836 */ /* 0x000fe20000000000 */
[----:B------:R0:W1:Y:S04]  /*2580*/  MUFU.RSQ R11, R14 ;  /* 0x0000000e000b7308 */ /* 0x0000680000001400 */
[----:B------:R-:W-:-:S13]  /*2590*/  ISETP.GT.U32.AND P0, PT, R10, 0x727fffff, PT ;  /* 0x727fffff0a00780c */ /* 0x000fda0003f04070 */
[----:B01----:R-:W-:Y:S05]  /*25a0*/  @!P0 BRA `(.L_x_688) ;  /* 0x00000000001c8947 */ /* 0x003fea0003800000 */
[----:B------:R-:W-:Y:S01]  /*25b0*/  BSSY.RECONVERGENT B1, `(.L_x_689) ;  /* 0x0000004000017945 */ /* 0x000fe20003800200 */
[----:B------:R-:W-:Y:S01]  /*25c0*/  IMAD.MOV.U32 R2, RZ, RZ, R14 ;  /* 0x000000ffff027224 */ /* 0x000fe200078e000e */
[----:B------:R-:W-:-:S07]  /*25d0*/  MOV R14, 0x25f0 ;  /* 0x000025f0000e7802 */ /* 0x000fce0000000f00 */
[----:B------:R-:W-:Y:S05]  /*25e0*/  CALL.REL.NOINC `($__internal_4_$__cuda_sm20_sqrt_rn_f32_slowpath) ;  /* 0x0000005c00087944 */ /* 0x000fea0003c00000 */
[----:B------:R-:W-:Y:S05]  /*25f0*/  BSYNC.RECONVERGENT B1 ;  /* 0x0000000000017941 */ /* 0x000fea0003800200 */
.L_x_689:
[----:B------:R-:W-:Y:S01]  /*2600*/  MOV R5, R2 ;  /* 0x0000000200057202 */ /* 0x000fe20000000f00 */
[----:B------:R-:W-:Y:S06]  /*2610*/  BRA `(.L_x_690) ;  /* 0x0000000000107947 */ /* 0x000fec0003800000 */
.L_x_688:
[----:B------:R-:W-:Y:S01]  /*2620*/  FMUL.FTZ R5, R14, R11 ;  /* 0x0000000b0e057220 */ /* 0x000fe20000410000 */
[----:B------:R-:W-:-:S03]  /*2630*/  FMUL.FTZ R4, R11, 0.5 ;  /* 0x3f0000000b047820 */ /* 0x000fc60000410000 */
[----:B------:R-:W-:-:S04]  /*2640*/  FFMA R2, -R5, R5, R14 ;  /* 0x0000000505027223 */ /* 0x000fc8000000010e */
[----:B------:R-:W-:-:S07]  /*2650*/  FFMA R5, R2, R4, R5 ;  /* 0x0000000402057223 */ /* 0x000fce0000000005 */
.L_x_690:
[----:B------:R-:W-:Y:S05]  /*2660*/  BSYNC.RECONVERGENT B0 ;  /* 0x0000000000007941 */ /* 0x000fea0003800200 */
.L_x_687:
[----:B------:R-:W0:Y:S01]  /*2670*/  MUFU.RCP R2, R5 ;  /* 0x0000000500027308 */ /* 0x000e220000001000 */
[----:B------:R-:W-:Y:S07]  /*2680*/  BSSY.RECONVERGENT B2, `(.L_x_691) ;  /* 0x000000b000027945 */ /* 0x000fee0003800200 */
[----:B------:R-:W1:Y:S01]  /*2690*/  FCHK P0, |R3|, R5 ;  /* 0x0000000503007302 */ /* 0x000e620000000200 */
[----:B0-----:R-:W-:-:S04]  /*26a0*/  FFMA R11, R2, -R5, 1 ;  /* 0x3f800000020b7423 */ /* 0x001fc80000000805 */
[----:B------:R-:W-:-:S04]  /*26b0*/  FFMA R2, R2, R11, R2 ;  /* 0x0000000b02027223 */ /* 0x000fc80000000002 */
[----:B------:R-:W-:-:S04]  /*26c0*/  FFMA R4, |R3|, R2, RZ ;  /* 0x0000000203047223 */ /* 0x000fc800000002ff */
[----:B------:R-:W-:-:S04]  /*26d0*/  FFMA R11, R4, -R5, |R3| ;  /* 0x80000005040b7223 */ /* 0x000fc80000000403 */
[----:B------:R-:W-:Y:S01]  /*26e0*/  FFMA R2, R2, R11, R4 ;  /* 0x0000000b02027223 */ /* 0x000fe20000000004 */
[----:B-1----:R-:W-:Y:S06]  /*26f0*/  @!P0 BRA `(.L_x_692) ;  /* 0x00000000000c8947 */ /* 0x002fec0003800000 */
[----:B------:R-:W-:Y:S01]  /*2700*/  FADD R2, |R3|, -RZ ;  /* 0x800000ff03027221 */ /* 0x000fe20000000200 */
[----:B------:R-:W-:-:S07]  /*2710*/  MOV R4, 0x2730 ;  /* 0x0000273000047802 */ /* 0x000fce0000000f00 */
[----:B------:R-:W-:Y:S05]  /*2720*/  CALL.REL.NOINC `($__internal_5_$__cuda_sm3x_div_rn_noftz_f32_slowpath) ;  /* 0x0000005c00147944 */ /* 0x000fea0003c00000 */
.L_x_692:
[----:B------:R-:W-:Y:S05]  /*2730*/  BSYNC.RECONVERGENT B2 ;  /* 0x0000000000027941 */ /* 0x000fea0003800200 */
.L_x_691:
[----:B------:R-:W0:Y:S01]  /*2740*/  LDCU UR4, c[0x0][0x3b4] ;  /* 0x00007680ff0477ac */ /* 0x000e220008000800 */
[----:B------:R-:W-:Y:S01]  /*2750*/  FMUL R9, R9, R2 ;  /* 0x0000000209097220 */ /* 0x000fe20000400000 */
[----:B------:R-:W-:Y:S03]  /*2760*/  BSSY.RECONVERGENT B2, `(.L_x_693) ;  /* 0x000000f000027945 */ /* 0x000fe60003800200 */
[----:B------:R-:W1:Y:S01]  /*2770*/  MUFU.RCP R2, R9 ;  /* 0x0000000900027308 */ /* 0x000e620000001000 */
[----:B0-----:R-:W-:-:S07]  /*2780*/  IMAD.U32 R10, RZ, RZ, UR4 ;  /* 0x00000004ff0a7e24 */ /* 0x001fce000f8e00ff */
[----:B------:R-:W0:Y:S01]  /*2790*/  FCHK P0, R10, R9 ;  /* 0x000000090a007302 */ /* 0x000e220000000000 */
[----:B-1----:R-:W-:-:S04]  /*27a0*/  FFMA R5, -R9, R2, 1 ;  /* 0x3f80000009057423 */ /* 0x002fc80000000102 */
[----:B------:R-:W-:-:S04]  /*27b0*/  FFMA R2, R2, R5, R2 ;  /* 0x0000000502027223 */ /* 0x000fc80000000002 */
[----:B------:R-:W-:-:S04]  /*27c0*/  FFMA R5, R2, UR4, RZ ;  /* 0x0000000402057c23 */ /* 0x000fc800080000ff */
[----:B------:R-:W-:-:S04]  /*27d0*/  FFMA R4, -R9, R5, UR4 ;  /* 0x0000000409047e23 */ /* 0x000fc80008000105 */
[----:B------:R-:W-:Y:S01]  /*27e0*/  FFMA R2, R2, R4, R5 ;  /* 0x0000000402027223 */ /* 0x000fe20000000005 */
[----:B0-----:R-:W-:Y:S06]  /*27f0*/  @!P0 BRA `(.L_x_694) ;  /* 0x0000000000148947 */ /* 0x001fec0003800000 */
[----:B------:R-:W0:Y:S01]  /*2800*/  LDCU UR4, c[0x0][0x3b4] ;  /* 0x00007680ff0477ac */ /* 0x000e220008000800 */
[----:B------:R-:W-:Y:S01]  /*2810*/  IMAD.MOV.U32 R5, RZ, RZ, R9 ;  /* 0x000000ffff057224 */ /* 0x000fe200078e0009 */
[----:B------:R-:W-:Y:S02]  /*2820*/  MOV R4, 0x2850 ;  /* 0x0000285000047802 */ /* 0x000fe40000000f00 */
[----:B0-----:R-:W-:-:S07]  /*2830*/  MOV R2, UR4 ;  /* 0x0000000400027c02 */ /* 0x001fce0008000f00 */
[----:B------:R-:W-:Y:S05]  /*2840*/  CALL.REL.NOINC `($__internal_5_$__cuda_sm3x_div_rn_noftz_f32_slowpath) ;  /* 0x0000005800cc7944 */ /* 0x000fea0003c00000 */
.L_x_694:
[----:B------:R-:W-:Y:S05]  /*2850*/  BSYNC.RECONVERGENT B2 ;  /* 0x0000000000027941 */ /* 0x000fea0003800200 */
.L_x_693:
[----:B------:R-:W0:Y:S01]  /*2860*/  LDS R9, [R12] ;  /* 0x000000000c097984 */ /* 0x000e220000000800 */
[----:B------:R-:W1:Y:S01]  /*2870*/  LDCU.64 UR16, c[0x0][0x398] ;  /* 0x00007300ff1077ac */ /* 0x000e620008000a00 */
[----:B------:R-:W2:Y:S01]  /*2880*/  LDCU UR5, c[0x0][0x3b0] ;  /* 0x00007600ff0577ac */ /* 0x000ea20008000800 */
[----:B------:R-:W3:Y:S01]  /*2890*/  LDCU UR11, c[0x0][0x3cc] ;  /* 0x00007980ff0b77ac */ /* 0x000ee20008000800 */
[----:B-1----:R-:W1:Y:S01]  /*28a0*/  I2F.F64 R16, UR16 ;  /* 0x0000001000107d12 */ /* 0x002e620008201c00 */
[----:B------:R-:W-:Y:S01]  /*28b0*/  ISETP.NE.AND P0, PT, RZ, UR17, PT ;  /* 0x00000011ff007c0c */ /* 0x000fe2000bf05270 */
[----:B------:R-:W-:-:S06]  /*28c0*/  UIADD3 UR4, UPT, UPT, -UR16, URZ, URZ ;  /* 0x000000ff10047290 */ /* 0x000fcc000fffe1ff */
[----:B--2---:R-:W2:Y:S01]  /*28d0*/  F2F.F64.F32 R10, UR5 ;  /* 0x00000005000a7d10 */ /* 0x004ea20008201800 */
[----:B-1----:R-:W-:-:S07]  /*28e0*/  DMUL R16, R16, 0.5 ;  /* 0x3fe0000010107828 */ /* 0x002fce0000000000 */
[----:B------:R-:W1:Y:S01]  /*28f0*/  I2F.F64 R4, UR4 ;  /* 0x0000000400047d12 */ /* 0x000e620008201c00 */
[----:B0-----:R-:W-:-:S07]  /*2900*/  FMUL R9, R9, R2 ;  /* 0x0000000209097220 */ /* 0x001fce0000400000 */
[----:B---3--:R-:W0:Y:S01]  /*2910*/  F2F.F64.F32 R14, UR11 ;  /* 0x0000000b000e7d10 */ /* 0x008e220008201800 */
[----:B------:R3:W-:Y:S01]  /*2920*/  STS [R12], R9 ;  /* 0x000000090c007388 */ /* 0x0007e20000000800 */
[----:B------:R-:W-:Y:S06]  /*2930*/  BAR.SYNC.DEFER_BLOCKING 0x0 ;  /* 0x0000000000007b1d */ /* 0x000fec0000010000 */
[----:B--2---:R-:W-:Y:S05]  /*2940*/  @!P0 EXIT ;  /* 0x000000000000894d */ /* 0x004fea0003800000 */
[----:B------:R-:W2:Y:S01]  /*2950*/  LDCU UR5, c[0x0][0x3b8] ;  /* 0x00007700ff0577ac */ /* 0x000ea20008000800 */
[----:B-1----:R-:W-:Y:S01]  /*2960*/  DMUL R4, R4, 0.5 ;  /* 0x3fe0000004047828 */ /* 0x002fe20000000000 */
[----:B------:R-:W-:Y:S01]  /*2970*/  I2F.F64.U32 R20, UR10 ;  /* 0x0000000a00147d12 */ /* 0x000fe20008201800 */
[--C-:B0-----:R-:W-:Y:S01]  /*2980*/  DFMA R16, R10, R16, R14.reuse ;  /* 0x000000100a10722b */ /* 0x101fe2000000000e */
[----:B------:R-:W0:Y:S01]  /*2990*/  LDCU UR4, c[0x0][0x3a0] ;  /* 0x00007400ff0477ac */ /* 0x000e220008000800 */
[----:B------:R-:W3:Y:S04]  /*29a0*/  LDCU UR11, c[0x0][0x3d4] ;  /* 0x00007a80ff0b77ac */ /* 0x000ee80008000800 */
[----:B------:R-:W-:Y:S01]  /*29b0*/  DFMA R4, R4, R10, R14 ;  /* 0x0000000a0404722b */ /* 0x000fe2000000000e */
[----:B------:R-:W-:Y:S08]  /*29c0*/  I2F.F64 R24, UR17 ;  /* 0x0000001100187d12 */ /* 0x000ff00008201c00 */
[----:B--2---:R-:W-:Y:S01]  /*29d0*/  F2F.F64.F32 R10, UR5 ;  /* 0x00000005000a7d10 */ /* 0x004fe20008201800 */
[----:B0-----:R-:W-:-:S07]  /*29e0*/  UIADD3 UR5, UPT, UPT, -UR4, URZ, URZ ;  /* 0x000000ff04057290 */ /* 0x001fce000fffe1ff */
[----:B------:R-:W0:Y:S08]  /*29f0*/  I2F.F64 R14, UR4 ;  /* 0x00000004000e7d12 */ /* 0x000e300008201c00 */
[----:B------:R-:W1:Y:S01]  /*2a00*/  I2F.F64 R18, UR5 ;  /* 0x0000000500127d12 */ /* 0x000e620008201c00 */
[----:B0-----:R-:W-:-:S07]  /*2a10*/  DMUL R14, R14, 0.5 ;  /* 0x3fe000000e0e7828 */ /* 0x001fce0000000000 */
[----:B---3--:R-:W0:Y:S01]  /*2a20*/  F2F.F64.F32 R12, UR11 ;  /* 0x0000000b000c7d10 */ /* 0x008e220008201800 */
[----:B------:R-:W2:Y:S01]  /*2a30*/  LDCU UR11, c[0x0][0x3a8] ;  /* 0x00007500ff0b77ac */ /* 0x000ea20008000800 */
[----:B-1----:R-:W-:-:S06]  /*2a40*/  DMUL R18, R18, 0.5 ;  /* 0x3fe0000012127828 */ /* 0x002fcc0000000000 */
[----:B------:R1:W3:Y:S02]  /*2a50*/  F2F.F32.F64 R2, R4 ;  /* 0x0000000400027310 */ /* 0x0002e40000301000 */
[----:B0-----:R-:W-:-:S06]  /*2a60*/  DFMA R18, R10, R18, R12 ;  /* 0x000000120a12722b */ /* 0x001fcc000000000c */
[----:B------:R0:W4:Y:S01]  /*2a70*/  F2F.F32.F64 R16, R16 ;  /* 0x0000001000107310 */ /* 0x0001220000301000 */
[----:B-1----:R-:W-:Y:S01]  /*2a80*/  DFMA R4, R10, R14, R12 ;  /* 0x0000000e0a04722b */ /* 0x002fe2000000000c */
[----:B------:R-:W-:Y:S01]  /*2a90*/  I2FP.F32.S32 R11, UR16 ;  /* 0x00000010000b7c45 */ /* 0x000fe20008201400 */
[----:B------:R-:W-:Y:S01]  /*2aa0*/  IMAD.MOV.U32 R12, RZ, RZ, RZ ;  /* 0x000000ffff0c7224 */ /* 0x000fe200078e00ff */
[----:B------:R-:W-:Y:S01]  /*2ab0*/  I2FP.F32.S32 R15, UR4 ;  /* 0x00000004000f7c45 */ /* 0x000fe20008201400 */
[----:B---3--:R-:W-:-:S03]  /*2ac0*/  FMUL R13, R3, R2 ;  /* 0x00000002030d7220 */ /* 0x008fc60000400000 */
[----:B--2---:R-:W1:Y:S01]  /*2ad0*/  I2F.F64 R22, UR11 ;  /* 0x0000000b00167d12 */ /* 0x004e620008201c00 */
[----:B0-----:R-:W-:Y:S02]  /*2ae0*/  IMAD.MOV.U32 R17, RZ, RZ, RZ ;  /* 0x000000ffff117224 */ /* 0x001fe400078e00ff */
[----:B----4-:R-:W-:-:S05]  /*2af0*/  FMUL R14, R3, R16 ;  /* 0x00000010030e7220 */ /* 0x010fca0000400000 */
[----:B------:R0:W2:Y:S01]  /*2b00*/  F2F.F32.F64 R9, R4 ;  /* 0x0000000400097310 */ /* 0x0000a20000301000 */
[----:B-1----:R-:W-:-:S07]  /*2b10*/  DFMA R22, R22, 0.5, -R20 ;  /* 0x3fe000001616782b */ /* 0x002fce0000000814 */
[----:B------:R0:W1:Y:S04]  /*2b20*/  F2F.F32.F64 R10, R18 ;  /* 0x00000012000a7310 */ /* 0x0000680000301000 */
.L_x_737:
[----:B------:R-:W3:Y:S01]  /*2b30*/  LDCU UR4, c[0x0][0x39c] ;  /* 0x00007380ff0477ac */ /* 0x000ee20008000800 */
[----:B------:R-:W-:Y:S01]  /*2b40*/  IADD3 R16, PT, PT, R6, R17, RZ ;  /* 0x0000001106107210 */ /* 0x000fe20007ffe0ff */
[----:B------:R-:W-:Y:S03]  /*2b50*/  BSSY B2, `(.L_x_695) ;  /* 0x00001b7000027945 */ /* 0x000fe60003800000 */
[----:B---3--:R-:W-:-:S13]  /*2b60*/  ISETP.GE.AND P0, PT, R16, UR4, PT ;  /* 0x0000000410007c0c */ /* 0x008fda000bf06270 */
[----:B012-4-:R-:W-:Y:S05]  /*2b70*/  @P0 BRA `(.L_x_696) ;  /* 0x0000001800d00947 */ /* 0x017fea0003800000 */
[----:B------:R-:W3:Y:S01]  /*2b80*/  LDCU UR5, c[0x0][0x3b4] ;  /* 0x00007680ff0577ac */ /* 0x000ee20008000800 */
[----:B0-----:R-:W0:Y:S01]  /*2b90*/  I2F.F64 R4, R16 ;  /* 0x0000001000047312 */ /* 0x001e220000201c00 */
[----:B------:R-:W-:Y:S01]  /*2ba0*/  BSSY.RECONVERGENT B3, `(.L_x_697) ;  /* 0x0000017000037945 */ /* 0x000fe20003800200 */
[----:B------:R-:W4:Y:S01]  /*2bb0*/  LDCU UR4, c[0x0][0x3d0] ;  /* 0x00007a00ff0477ac */ /* 0x000f220008000800 */
[----:B0-----:R-:W-:-:S05]  /*2bc0*/  DFMA R4, R24, 0.5, -R4 ;  /* 0x3fe000001804782b */ /* 0x001fca0000000804 */
[----:B---3--:R-:W-:Y:S03]  /*2bd0*/  F2F.F64.F32 R18, UR5 ;  /* 0x0000000500127d10 */ /* 0x008fe60008201800 */
[----:B------:R-:W-:-:S05]  /*2be0*/  DADD R4, R4, -0.5 ;  /* 0xbfe0000004047429 */ /* 0x000fca0000000000 */
[----:B----4-:R-:W0:Y:S03]  /*2bf0*/  F2F.F64.F32 R20, UR4 ;  /* 0x0000000400147d10 */ /* 0x010e260008201800 */
        /* <DEDUP_REMOVED lines=15> */
[----:B-12---:R-:W-:Y:S05]  /*2cf0*/  CALL.REL.NOINC `($__internal_5_$__cuda_sm3x_div_rn_noftz_f32_slowpath) ;  /* 0x0000005400a07944 */ /* 0x006fea0003c00000 */
[----:B------:R-:W-:-:S07]  /*2d00*/  IMAD.MOV.U32 R29, RZ, RZ, R2 ;  /* 0x000000ffff1d7224 */ /* 0x000fce00078e0002 */
.L_x_698:
[----:B------:R-:W-:Y:S05]  /*2d10*/  BSYNC.RECONVERGENT B3 ;  /* 0x0000000000037941 */ /* 0x000fea0003800200 */
.L_x_697:
        /* <DEDUP_REMOVED lines=13> */
[----:B-12---:R-:W-:Y:S05]  /*2df0*/  CALL.REL.NOINC `($__internal_5_$__cuda_sm3x_div_rn_noftz_f32_slowpath) ;  /* 0x0000005400607944 */ /* 0x006fea0003c00000 */
[----:B------:R-:W-:-:S07]  /*2e00*/  IMAD.MOV.U32 R20, RZ, RZ, R2 ;  /* 0x000000ffff147224 */ /* 0x000fce00078e0002 */
.L_x_700:
[----:B------:R-:W-:Y:S05]  /*2e10*/  BSYNC.RECONVERGENT B3 ;  /* 0x0000000000037941 */ /* 0x000fea0003800200 */
.L_x_699:
        /* <DEDUP_REMOVED lines=15> */
.L_x_702:
[----:B------:R-:W-:Y:S05]  /*2f10*/  BSYNC.RECONVERGENT B3 ;  /* 0x0000000000037941 */ /* 0x000fea0003800200 */
.L_x_701:
[----:B------:R-:W0:Y:S01]  /*2f20*/  MUFU.RCP R18, R11 ;  /* 0x0000000b00127308 */ /* 0x000e220000001000 */
[----:B------:R-:W-:Y:S01]  /*2f30*/  FADD R2, R20, -R29 ;  /* 0x8000001d14027221 */ /* 0x000fe20000000000 */
[----:B------:R-:W-:Y:S01]  /*2f40*/  BSSY.RECONVERGENT B3, `(.L_x_703) ;  /* 0x000000e000037945 */ /* 0x000fe20003800200 */
[C---:B-1----:R-:W-:Y:S01]  /*2f50*/  FMUL R17, R4.reuse, R10 ;  /* 0x0000000a04117220 */ /* 0x042fe20000400000 */
[----:B--2---:R-:W-:-:S04]  /*2f60*/  FMUL R20, R4, R9 ;  /* 0x0000000904147220 */ /* 0x004fc80000400000 */
        /* <DEDUP_REMOVED lines=9> */
[----:B------:R-:W-:Y:S05]  /*3000*/  CALL.REL.NOINC `($__internal_5_$__cuda_sm3x_div_rn_noftz_f32_slowpath) ;  /* 0x0000005000dc7944 */ /* 0x000fea0003c00000 */
[----:B------:R-:W-:-:S07]  /*3010*/  IMAD.MOV.U32 R18, RZ, RZ, R2 ;  /* 0x000000ffff127224 */ /* 0x000fce00078e0002 */
.L_x_704:
[----:B------:R-:W-:Y:S05]  /*3020*/  BSYNC.RECONVERGENT B3 ;  /* 0x0000000000037941 */ /* 0x000fea0003800200 */
.L_x_703:
        /* <DEDUP_REMOVED lines=12> */
[----:B------:R-:W-:Y:S05]  /*30f0*/  CALL.REL.NOINC `($__internal_5_$__cuda_sm3x_div_rn_noftz_f32_slowpath) ;  /* 0x0000005000a07944 */ /* 0x000fea0003c00000 */
[----:B------:R-:W-:-:S07]  /*3100*/  MOV R26, R2 ;  /* 0x00000002001a7202 */ /* 0x000fce0000000f00 */
.L_x_706:
[----:B------:R-:W-:Y:S05]  /*3110*/  BSYNC.RECONVERGENT B3 ;  /* 0x0000000000037941 */ /* 0x000fea0003800200 */
.L_x_705:
        /* <DEDUP_REMOVED lines=24> */
[----:B------:R-:W-:Y:S01]  /*32a0*/  MOV R37, RZ ;  /* 0x000000ff00257202 */ /* 0x000fe20000000f00 */
[----:B------:R-:W-:Y:S01]  /*32b0*/  IMAD.MOV.U32 R19, RZ, RZ, RZ ;  /* 0x000000ffff137224 */ /* 0x000fe200078e00ff */
[----:B------:R-:W-:Y:S01]  /*32c0*/  LOP3.LUT R33, R4, 0x80000000, RZ, 0xfc, !PT ;  /* 0x8000000004217812 */ /* 0x000fe200078efcff */
[----:B------:R-:W-:Y:S01]  /*32d0*/  IMAD.MOV.U32 R2, RZ, RZ, R1 ;  /* 0x000000ffff027224 */ /* 0x000fe200078e0001 */
[----:B0-----:R-:W-:Y:S01]  /*32e0*/  MOV R28, UR4 ;  /* 0x00000004001c7c02 */ /* 0x001fe20008000f00 */
[----:B------:R-:W-:-:S07]  /*32f0*/  IMAD.U32 R5, RZ, RZ, UR5 ;  /* 0x00000005ff057e24 */ /* 0x000fce000f8e00ff */
.L_x_710:
        /* <DEDUP_REMOVED lines=13> */
.L_x_709:
        /* <DEDUP_REMOVED lines=29> */
[----:B------:R-:W1:Y:S02]  /*35a0*/  F2F.F32.F64 R30, R30 ;  /* 0x0000001e001e7310 */ /* 0x000e640000301000 */
[----:B01----:R-:W-:-:S07]  /*35b0*/  FSEL R4, -R30, R30, !P1 ;  /* 0x0000001e1e047208 */ /* 0x003fce0004800100 */
.L_x_708:
        /* <DEDUP_REMOVED lines=28> */
[----:B------:R-:W-:Y:S05]  /*3780*/  CALL.REL.NOINC `($__internal_5_$__cuda_sm3x_div_rn_noftz_f32_slowpath) ;  /* 0x0000004800fc7944 */ /* 0x000fea0003c00000 */
.L_x_712:
[----:B------:R-:W-:Y:S05]  /*3790*/  BSYNC.RECONVERGENT B3 ;  /* 0x0000000000037941 */ /* 0x000fea0003800200 */
.L_x_711:
[----:B------:R-:W-:-:S07]  /*37a0*/  IMAD.MOV.U32 R19, RZ, RZ, R2 ;  /* 0x000000ffff137224 */ /* 0x000fce00078e0002 */
.L_x_707:
        /* <DEDUP_REMOVED lines=13> */
[----:B------:R-:W-:Y:S05]  /*3880*/  CALL.REL.NOINC `($__internal_5_$__cuda_sm3x_div_rn_noftz_f32_slowpath) ;  /* 0x0000004800bc7944 */ /* 0x000fea0003c00000 */
.L_x_714:
[----:B------:R-:W-:Y:S05]  /*3890*/  BSYNC.RECONVERGENT B3 ;  /* 0x0000000000037941 */ /* 0x000fea0003800200 */
.L_x_713:
        /* <DEDUP_REMOVED lines=17> */
.L_x_716:
[----:B------:R-:W-:Y:S05]  /*39b0*/  BSYNC.RECONVERGENT B3 ;  /* 0x0000000000037941 */ /* 0x000fea0003800200 */
.L_x_715:
        /* <DEDUP_REMOVED lines=33> */
[----:B------:R-:W-:Y:S05]  /*3bd0*/  CALL.REL.NOINC `($__internal_5_$__cuda_sm3x_div_rn_noftz_f32_slowpath) ;  /* 0x0000004400e87944 */ /* 0x000fea0003c00000 */
[----:B------:R-:W-:-:S07]  /*3be0*/  IMAD.MOV.U32 R28, RZ, RZ, R2 ;  /* 0x000000ffff1c7224 */ /* 0x000fce00078e0002 */
.L_x_718:
[----:B------:R-:W-:Y:S05]  /*3bf0*/  BSYNC.RECONVERGENT B3 ;  /* 0x0000000000037941 */ /* 0x000fea0003800200 */
.L_x_717:
        /* <DEDUP_REMOVED lines=24> */
[----:B------:R-:W-:Y:S05]  /*3d80*/  CALL.REL.NOINC `($__internal_5_$__cuda_sm3x_div_rn_noftz_f32_slowpath) ;  /* 0x00000044007c7944 */ /* 0x000fea0003c00000 */
[----:B------:R-:W-:-:S07]  /*3d90*/  IMAD.MOV.U32 R4, RZ, RZ, R2 ;  /* 0x000000ffff047224 */ /* 0x000fce00078e0002 */
.L_x_722:
[----:B------:R-:W-:Y:S05]  /*3da0*/  BSYNC.RECONVERGENT B4 ;  /* 0x0000000000047941 */ /* 0x000fea0003800200 */
.L_x_721:
[----:B------:R0:W1:Y:S01]  /*3db0*/  F2I.FLOOR.NTZ R21, R4 ;  /* 0x0000000400157305 */ /* 0x0000620000207100 */
[----:B------:R-:W-:-:S07]  /*3dc0*/  HFMA2 R19, -RZ, RZ, 0, 0 ;  /* 0x00000000ff137431 */ /* 0x000fce00000001ff */
.L_x_720:
[----:B------:R-:W-:Y:S05]  /*3dd0*/  BSYNC.RECONVERGENT B3 ;  /* 0x0000000000037941 */ /* 0x000fea0003800200 */
.L_x_719:
[----:B------:R-:W-:Y:S01]  /*3de0*/  ISETP.GE.AND P0, PT, R19, UR8, PT ;  /* 0x0000000813007c0c */ /* 0x000fe2000bf06270 */
[----:B------:R-:W2:-:S12]  /*3df0*/  LDCU UR4, c[0x0][0x398] ;  /* 0x00007300ff0477ac */ /* 0x000e980008000800 */
[----:B------:R-:W3:Y:S01]  /*3e00*/  @!P0 S2R R5, SR_CgaCtaId ;  /* 0x0000000000058919 */ /* 0x000ee20000008800 */
[----:B------:R-:W-:-:S05]  /*3e10*/  @!P0 MOV R2, 0x400 ;  /* 0x0000040000028802 */ /* 0x000fca0000000f00 */
[----:B------:R-:W-:-:S05]  /*3e20*/  @!P0 VIADD R2, R2, 0xc00 ;  /* 0x00000c0002028836 */ /* 0x000fca0000000000 */
[----:B---3--:R-:W-:-:S05]  /*3e30*/  @!P0 LEA R2, R5, R2, 0x18 ;  /* 0x0000000205028211 */ /* 0x008fca00078ec0ff */
[----:B0-----:R-:W-:Y:S01]  /*3e40*/  @!P0 IMAD R4, R19, 0x4, R2 ;  /* 0x0000000413048824 */ /* 0x001fe200078e0202 */
[----:B-1----:R-:W-:-:S04]  /*3e50*/  IADD3 R2, PT, PT, R21, 0x1, RZ ;  /* 0x0000000115027810 */ /* 0x002fc80007ffe0ff */
[----:B------:R3:W4:Y:S01]  /*3e60*/  @!P0 LDS R8, [R4+0x4] ;  /* 0x0000040004088984 */ /* 0x0007220000000800 */
[----:B--2---:R-:W-:Y:S02]  /*3e70*/  ISETP.GE.OR P0, PT, R21, UR4, P0 ;  /* 0x0000000415007c0c */ /* 0x004fe40008706670 */
[----:B------:R-:W-:-:S05]  /*3e80*/  I2FP.F32.S32 R2, R2 ;  /* 0x0000000200027245 */ /* 0x000fca0000201400 */
[----:B------:R-:W-:-:S06]  /*3e90*/  FFMA R29, R2, R18, R29 ;  /* 0x00000012021d7223 */ /* 0x000fcc000000001d */
[----:B---3--:R-:W-:Y:S05]  /*3ea0*/  @P0 BRA `(.L_x_696) ;  /* 0x0000000800040947 */ /* 0x008fea0003800000 */
.L_x_736:
[----:B0-----:R-:W0:Y:S01]  /*3eb0*/  S2UR UR10, SR_CgaCtaId ;  /* 0x00000000000a79c3 */ /* 0x001e220000008800 */
[----:B------:R-:W-:Y:S01]  /*3ec0*/  UMOV UR4, 0x400 ;  /* 0x0000040000047882 */ /* 0x000fe20000000000 */
[----:B------:R-:W-:Y:S01]  /*3ed0*/  BSSY.RECONVERGENT B3, `(.L_x_723) ;  /* 0x0000020000037945 */ /* 0x000fe20003800200 */
[----:B------:R-:W-:Y:S01]  /*3ee0*/  UIADD3 UR5, UPT, UPT, UR4, 0x400, URZ ;  /* 0x0000040004057890 */ /* 0x000fe2000fffe0ff */
[----:B------:R-:W-:Y:S01]  /*3ef0*/  IMAD.MOV.U32 R30, RZ, RZ, R29 ;  /* 0x000000ffff1e7224 */ /* 0x000fe200078e001d */
[----:B------:R-:W-:Y:S01]  /*3f00*/  UIADD3 UR4, UPT, UPT, UR4, 0x800, URZ ;  /* 0x0000080004047890 */ /* 0x000fe2000fffe0ff */
[----:B------:R-:W-:Y:S01]  /*3f10*/  IMAD.MOV.U32 R31, RZ, RZ, R19 ;  /* 0x000000ffff1f7224 */ /* 0x000fe200078e0013 */
[----:B------:R-:W-:Y:S01]  /*3f20*/  MOV R2, RZ ;  /* 0x000000ff00027202 */ /* 0x000fe20000000f00 */
[----:B0-----:R-:W-:Y:S02]  /*3f30*/  ULEA UR5, UR10, UR5, 0x18 ;  /* 0x000000050a057291 */ /* 0x001fe4000f8ec0ff */
[----:B------:R-:W-:-:S04]  /*3f40*/  ULEA UR4, UR10, UR4, 0x18 ;  /* 0x000000040a047291 */ /* 0x000fc8000f8ec0ff */
[C---:B--2---:R-:W-:Y:S02]  /*3f50*/  LEA R4, R19.reuse, UR5, 0x2 ;  /* 0x0000000513047c11 */ /* 0x044fe4000f8e10ff */
[----:B------:R-:W-:-:S04]  /*3f60*/  LEA R5, R19, UR4, 0x2 ;  /* 0x0000000413057c11 */ /* 0x000fc8000f8e10ff */
[----:B------:R-:W0:Y:S04]  /*3f70*/  LDS R4, [R4] ;  /* 0x0000000004047984 */ /* 0x000e280000000800 */
[----:B-1----:R-:W1:Y:S01]  /*3f80*/  LDS R5, [R5] ;  /* 0x0000000005057984 */ /* 0x002e620000000800 */
        /* <DEDUP_REMOVED lines=16> */
[----:B----4-:R-:W-:Y:S05]  /*4090*/  CALL.REL.NOINC `($__internal_5_$__cuda_sm3x_div_rn_noftz_f32_slowpath) ;  /* 0x0000004000b87944 */ /* 0x010fea0003c00000 */
[----:B------:R-:W-:-:S07]  /*40a0*/  IMAD.MOV.U32 R4, RZ, RZ, R2 ;  /* 0x000000ffff047224 */ /* 0x000fce00078e0002 */
.L_x_726:
[----:B------:R-:W-:Y:S05]  /*40b0*/  BSYNC.RECONVERGENT B4 ;  /* 0x0000000000047941 */ /* 0x000fea0003800200 */
.L_x_725:
[----:B------:R0:W1:Y:S02]  /*40c0*/  F2I.FLOOR.NTZ R2, R4 ;  /* 0x0000000400027305 */ /* 0x0000640000207100 */
.L_x_724:
[----:B------:R-:W-:Y:S05]  /*40d0*/  BSYNC.RECONVERGENT B3 ;  /* 0x0000000000037941 */ /* 0x000fea0003800200 */
.L_x_723:
[----:B----4-:R-:W-:Y:S01]  /*40e0*/  FSETP.GEU.AND P0, PT, R29, R8, PT ;  /* 0x000000081d00720b */ /* 0x010fe20003f0e000 */
[----:B------:R-:W-:Y:S01]  /*40f0*/  BSSY B0, `(.L_x_727) ;  /* 0x0000058000007945 */ /* 0x000fe20003800000 */
[----:B01----:R-:W-:-:S04]  /*4100*/  IADD3 R4, PT, PT, R2, 0x1, RZ ;  /* 0x0000000102047810 */ /* 0x003fc80007ffe0ff */
[----:B------:R-:W-:-:S05]  /*4110*/  I2FP.F32.S32 R4, R4 ;  /* 0x0000000400047245 */ /* 0x000fca0000201400 */
[----:B------:R-:W-:Y:S02]  /*4120*/  FFMA R32, R4, R26, R17 ;  /* 0x0000001a04207223 */ /* 0x000fe40000000011 */
[----:B------:R-:W-:Y:S05]  /*4130*/  @P0 BRA `(.L_x_728) ;  /* 0x00000000009c0947 */ /* 0x000fea0003800000 */
[----:B------:R-:W0:Y:S01]  /*4140*/  LDC R31, c[0x0][0x3a0] ;  /* 0x0000e800ff1f7b82 */ /* 0x000e220000000800 */
[----:B------:R-:W-:Y:S01]  /*4150*/  BSSY B1, `(.L_x_729) ;  /* 0x0000021000017945 */ /* 0x000fe20003800000 */
[----:B0-----:R-:W-:-:S04]  /*4160*/  ISETP.GE.AND P0, PT, R2, R31, PT ;  /* 0x0000001f0200720c */ /* 0x001fc80003f06270 */
[----:B------:R-:W-:-:S13]  /*4170*/  FSETP.GEU.OR P0, PT, R28, R33, P0 ;  /* 0x000000211c00720b */ /* 0x000fda000070e400 */
[----:B------:R-:W-:Y:S05]  /*4180*/  @P0 BRA `(.L_x_730) ;  /* 0x0000000000740947 */ /* 0x000fea0003800000 */
[----:B------:R-:W0:Y:S01]  /*4190*/  S2UR UR5, SR_CgaCtaId ;  /* 0x00000000000579c3 */ /* 0x000e220000008800 */
[----:B------:R-:W-:Y:S01]  /*41a0*/  UMOV UR4, 0x400 ;  /* 0x0000040000047882 */ /* 0x000fe20000000000 */
[----:B------:R-:W-:Y:S01]  /*41b0*/  FADD R34, R29, -R27 ;  /* 0x8000001b1d227221 */ /* 0x000fe20000000000 */
[----:B------:R-:W-:Y:S01]  /*41c0*/  SHF.R.S32.HI R37, RZ, 0x1f, R21 ;  /* 0x0000001fff257819 */ /* 0x000fe20000011415 */
[----:B0-----:R-:W-:-:S06]  /*41d0*/  ULEA UR4, UR5, UR4, 0x18 ;  /* 0x0000000405047291 */ /* 0x001fcc000f8ec0ff */
[----:B------:R-:W-:-:S05]  /*41e0*/  LEA R4, R19, UR4, 0x2 ;  /* 0x0000000413047c11 */ /* 0x000fca000f8e10ff */
[----:B------:R0:W1:Y:S02]  /*41f0*/  LDS R39, [R4] ;  /* 0x0000000004277984 */ /* 0x0000640000000800 */
.L_x_731:
[----:B------:R-:W-:Y:S05]  /*4200*/  YIELD ;  /* 0x0000000000007946 */ /* 0x000fea0003800000 */
[----:B--2---:R-:W2:Y:S01]  /*4210*/  LDCU.64 UR10, c[0x0][0x398] ;  /* 0x00007300ff0a77ac */ /* 0x004ea20008000a00 */
[----:B------:R-:W-:Y:S01]  /*4220*/  IMAD R5, R31, UR9, R2 ;  /* 0x000000091f057c24 */ /* 0x000fe2000f8e0202 */
[----:B------:R-:W-:Y:S01]  /*4230*/  FSETP.GT.AND P0, PT, R32, R33, PT ;  /* 0x000000212000720b */ /* 0x000fe20003f04000 */
[----:B------:R-:W3:Y:S03]  /*4240*/  LDCU.64 UR4, c[0x0][0x380] ;  /* 0x00007000ff0477ac */ /* 0x000ee60008000a00 */
[----:B------:R-:W-:Y:S01]  /*4250*/  FSEL R27, R33, R32, P0 ;  /* 0x00000020211b7208 */ /* 0x000fe20000000000 */
[----:B--2---:R-:W-:-:S04]  /*4260*/  IMAD R5, R5, UR11, R16 ;  /* 0x0000000b05057c24 */ /* 0x004fc8000f8e0210 */
[----:B0-----:R-:W-:Y:S02]  /*4270*/  IMAD R4, R5, UR10, RZ ;  /* 0x0000000a05047c24 */ /* 0x001fe4000f8e02ff */
[----:B------:R-:W-:-:S03]  /*4280*/  FADD R5, R27, -R28 ;  /* 0x8000001c1b057221 */ /* 0x000fc60000000000 */
[----:B------:R-:W-:Y:S01]  /*4290*/  IADD3 R32, P0, PT, R4, R21, RZ ;  /* 0x0000001504207210 */ /* 0x000fe20007f1e0ff */
[----:B------:R-:W-:Y:S02]  /*42a0*/  VIADD R2, R2, 0x1 ;  /* 0x0000000102027836 */ /* 0x000fe40000000000 */
[----:B------:R-:W-:Y:S01]  /*42b0*/  FMUL R28, R34, R5 ;  /* 0x00000005221c7220 */ /* 0x000fe20000400000 */
[----:B------:R-:W-:Y:S02]  /*42c0*/  LEA.HI.X.SX32 R35, R4, R37, 0x1, P0 ;  /* 0x0000002504237211 */ /* 0x000fe400000f0eff */
[C---:B---3--:R-:W-:Y:S02]  /*42d0*/  LEA R4, P0, R32.reuse, UR4, 0x2 ;  /* 0x0000000420047c11 */ /* 0x048fe4000f8010ff */
[C---:B------:R-:W-:Y:S02]  /*42e0*/  FSETP.LT.AND P1, PT, R27.reuse, R33, PT ;  /* 0x000000211b00720b */ /* 0x040fe40003f21000 */
[----:B------:R-:W-:Y:S01]  /*42f0*/  LEA.HI.X R5, R32, UR5, R35, 0x2, P0 ;  /* 0x0000000520057c11 */ /* 0x000fe200080f1423 */
[----:B-1----:R-:W-:Y:S01]  /*4300*/  FMUL R35, R28, R39 ;  /* 0x000000271c237220 */ /* 0x002fe20000400000 */
[----:B------:R-:W-:Y:S01]  /*4310*/  ISETP.GE.AND P0, PT, R2, R31, PT ;  /* 0x0000001f0200720c */ /* 0x000fe20003f06270 */
[----:B------:R-:W-:-:S03]  /*4320*/  FADD R32, R27, R26 ;  /* 0x0000001a1b207221 */ /* 0x000fc60000000000 */
[----:B------:R2:W-:Y:S01]  /*4330*/  REDG.E.ADD.F32.FTZ.RN.STRONG.GPU desc[UR12][R4.64], R35 ;  /* 0x00000023040079a6 */ /* 0x0005e2000c12f30c */
[----:B------:R-:W-:-:S08]  /*4340*/  IMAD.MOV.U32 R28, RZ, RZ, R27 ;  /* 0x000000ffff1c7224 */ /* 0x000fd000078e001b */
[----:B------:R-:W-:Y:S05]  /*4350*/  @!P0 BRA P1, `(.L_x_731) ;  /* 0xfffffffc00a88947 */ /* 0x000fea000083ffff */
.L_x_730:
[----:B------:R-:W-:Y:S05]  /*4360*/  BSYNC B1 ;  /* 0x0000000000017941 */ /* 0x000fea0003800000 */
.L_x_729:
[----:B------:R-:W-:Y:S01]  /*4370*/  IADD3 R21, PT, PT, R21, 0x1, RZ ;  /* 0x0000000115157810 */ /* 0x000fe20007ffe0ff */
[----:B------:R-:W-:Y:S01]  /*4380*/  FADD R29, R29, R18 ;  /* 0x000000121d1d7221 */ /* 0x000fe20000000000 */
[----:B------:R-:W-:Y:S01]  /*4390*/  IMAD.MOV.U32 R27, RZ, RZ, R30 ;  /* 0x000000ffff1b7224 */ /* 0x000fe200078e001e */
[----:B------:R-:W-:Y:S06]  /*43a0*/  BRA `(.L_x_732) ;  /* 0x0000000000b07947 */ /* 0x000fec0003800000 */
.L_x_728:
        /* <DEDUP_REMOVED lines=10> */
[----:B------:R-:W-:-:S06]  /*4450*/  LEA R34, R19, UR4, 0x2 ;  /* 0x0000000413227c11 */ /* 0x000fcc000f8e10ff */
[----:B------:R-:W0:Y:S02]  /*4460*/  LDS R34, [R34] ;  /* 0x0000000022227984 */ /* 0x000e240000000800 */
.L_x_735:
        /* <DEDUP_REMOVED lines=8> */
[----:B-1----:R-:W-:Y:S01]  /*44f0*/  IMAD R5, R5, UR5, R16 ;  /* 0x0000000505057c24 */ /* 0x002fe2000f8e0210 */
[----:B------:R-:W-:Y:S02]  /*4500*/  FSETP.LT.AND P1, PT, R37, R33, PT ;  /* 0x000000212500720b */ /* 0x000fe40003f21000 */
[----:B------:R-:W-:Y:S01]  /*4510*/  FMUL R27, R27, R30 ;  /* 0x0000001e1b1b7220 */ /* 0x000fe20000400000 */
[----:B------:R-:W-:-:S03]  /*4520*/  IMAD R4, R5, UR4, RZ ;  /* 0x0000000405047c24 */ /* 0x000fc6000f8e02ff */
[----:B0-----:R-:W-:Y:S02]  /*4530*/  FMUL R27, R27, R34 ;  /* 0x000000221b1b7220 */ /* 0x001fe40000400000 */
[----:B------:R-:W-:-:S04]  /*4540*/  IADD3 R5, P0, PT, R4, R21, RZ ;  /* 0x0000001504057210 */ /* 0x000fc80007f1e0ff */
[----:B------:R-:W-:Y:S02]  /*4550*/  LEA.HI.X.SX32 R28, R4, R36, 0x1, P0 ;  /* 0x00000024041c7211 */ /* 0x000fe400000f0eff */
[----:B--2---:R-:W-:-:S04]  /*4560*/  LEA R4, P0, R5, UR10, 0x2 ;  /* 0x0000000a05047c11 */ /* 0x004fc8000f8010ff */
[----:B------:R-:W-:Y:S02]  /*4570*/  LEA.HI.X R5, R5, UR11, R28, 0x2, P0 ;  /* 0x0000000b05057c11 */ /* 0x000fe400080f141c */
[----:B------:R-:W-:-:S03]  /*4580*/  ISETP.GE.AND P0, PT, R2, R35, PT ;  /* 0x000000230200720c */ /* 0x000fc60003f06270 */
[----:B------:R1:W-:Y:S01]  /*4590*/  REDG.E.ADD.F32.FTZ.RN.STRONG.GPU desc[UR12][R4.64], R27 ;  /* 0x0000001b040079a6 */ /* 0x0003e2000c12f30c */
[----:B------:R-:W-:Y:S01]  /*45a0*/  FADD R32, R37, R26 ;  /* 0x0000001a25207221 */ /* 0x000fe20000000000 */
[----:B------:R-:W-:-:S08]  /*45b0*/  MOV R28, R37 ;  /* 0x00000025001c7202 */ /* 0x000fd00000000f00 */
[----:B------:R-:W-:Y:S05]  /*45c0*/  @!P0 BRA P1, `(.L_x_735) ;  /* 0xfffffffc00a88947 */ /* 0x000fea000083ffff */
.L_x_734:
[----:B------:R-:W-:Y:S05]  /*45d0*/  BSYNC B1 ;  /* 0x0000000000017941 */ /* 0x000fea0003800000 */
.L_x_733:
[----:B------:R-:W-:Y:S02]  /*45e0*/  VIADD R19, R19, 0x1 ;  /* 0x0000000113137836 */ /* 0x000fe40000000000 */
[----:B-1----:R-:W-:-:S03]  /*45f0*/  IMAD.MOV.U32 R27, RZ, RZ, R8 ;  /* 0x000000ffff1b7224 */ /* 0x002fc600078e0008 */
[----:B------:R-:W-:-:S13]  /*4600*/  ISETP.GE.AND P0, PT, R19, UR8, PT ;  /* 0x0000000813007c0c */ /* 0x000fda000bf06270 */
[----:B------:R-:W0:Y:S01]  /*4610*/  @!P0 S2R R5, SR_CgaCtaId ;  /* 0x0000000000058919 */ /* 0x000e220000008800 */
[----:B------:R-:W-:-:S05]  /*4620*/  @!P0 MOV R2, 0x400 ;  /* 0x0000040000028802 */ /* 0x000fca0000000f00 */
[----:B------:R-:W-:-:S05]  /*4630*/  @!P0 VIADD R2, R2, 0xc00 ;  /* 0x00000c0002028836 */ /* 0x000fca0000000000 */
[----:B0-----:R-:W-:-:S04]  /*4640*/  @!P0 LEA R2, R5, R2, 0x18 ;  /* 0x0000000205028211 */ /* 0x001fc800078ec0ff */
[----:B------:R-:W-:-:S05]  /*4650*/  @!P0 LEA R2, R31, R2, 0x2 ;  /* 0x000000021f028211 */ /* 0x000fca00078e10ff */
[----:B------:R0:W1:Y:S02]  /*4660*/  @!P0 LDS R8, [R2+0x8] ;  /* 0x0000080002088984 */ /* 0x0000640000000800 */
.L_x_732:
[----:B------:R-:W-:Y:S05]  /*4670*/  BSYNC B0 ;  /* 0x0000000000007941 */ /* 0x000fea0003800000 */
.L_x_727:
[----:B------:R-:W3:Y:S01]  /*4680*/  LDCU UR4, c[0x0][0x398] ;  /* 0x00007300ff0477ac */ /* 0x000ee20008000800 */
[----:B------:R-:W-:Y:S02]  /*4690*/  ISETP.GE.AND P0, PT, R19, UR8, PT ;  /* 0x0000000813007c0c */ /* 0x000fe4000bf06270 */
[----:B---3--:R-:W-:-:S13]  /*46a0*/  ISETP.LT.AND P1, PT, R21, UR4, PT ;  /* 0x0000000415007c0c */ /* 0x008fda000bf21270 */
[----:B------:R-:W-:Y:S05]  /*46b0*/  @!P0 BRA P1, `(.L_x_736) ;  /* 0xfffffff400fc8947 */ /* 0x000fea000083ffff */
.L_x_696:
[----:B------:R-:W-:Y:S05]  /*46c0*/  BSYNC B2 ;  /* 0x0000000000027941 */ /* 0x000fea0003800000 */
.L_x_695:
[----:B------:R-:W3:Y:S01]  /*46d0*/  LDCU UR4, c[0x0][0x39c] ;  /* 0x00007380ff0477ac */ /* 0x000ee20008000800 */
[----:B------:R-:W-:-:S04]  /*46e0*/  IMAD.U32 R17, RZ, RZ, UR14 ;  /* 0x0000000eff117e24 */ /* 0x000fc8000f8e00ff */
[C---:B------:R-:W-:Y:S01]  /*46f0*/  IMAD R17, R12.reuse, R17, UR14 ;  /* 0x0000000e0c117e24 */ /* 0x040fe2000f8e0211 */
[----:B------:R-:W-:-:S04]  /*4700*/  IADD3 R12, PT, PT, R12, 0x1, RZ ;  /* 0x000000010c0c7810 */ /* 0x000fc80007ffe0ff */
[----:B---3--:R-:W-:-:S13]  /*4710*/  ISETP.GE.U32.AND P0, PT, R17, UR4, PT ;  /* 0x0000000411007c0c */ /* 0x008fda000bf06070 */
[----:B------:R-:W-:Y:S05]  /*4720*/  @!P0 BRA `(.L_x_737) ;  /* 0xffffffe400008947 */ /* 0x000fea000383ffff */
[----:B------:R-:W-:Y:S05]  /*4730*/  EXIT ;  /* 0x000000000000794d */ /* 0x000fea0003800000 */
.L_x_667:
[----:B------:R-:W-:Y:S02]  /*4740*/  ISETP.GE.AND P1, PT, R14, UR15, PT ;  /* 0x0000000f0e007c0c */ /* 0x000fe4000bf26270 */
[----:B------:R-:W-:-:S11]  /*4750*/  FSETP.GE.AND P0, PT, R5, RZ, PT ;  /* 0x000000ff0500720b */ /* 0x000fd60003f06000 */
[----:B------:R-:W0:Y:S01]  /*4760*/  @!P1 LDC.64 R16, c[0x0][0x388] ;  /* 0x0000e200ff109b82 */ /* 0x000e220000000a00 */
[----:B------:R-:W-:-:S05]  /*4770*/  @!P1 LOP3.LUT R2, RZ, R14, RZ, 0x33, !PT ;  /* 0x0000000eff029212 */ /* 0x000fca00078e33ff */
[----:B------:R-:W-:-:S05]  /*4780*/  @!P1 VIADD R5, R2, UR15 ;  /* 0x0000000f02059c36 */ /* 0x000fca0008000000 */
[----:B------:R-:W-:Y:S01]  /*4790*/  @!P1 SEL R2, R14, R5, P0 ;  /* 0x000000050e029207 */ /* 0x000fe20000000000 */
[----:B------:R-:W-:-:S04]  /*47a0*/  @!P1 IMAD R5, R4, UR11, R7 ;  /* 0x0000000b04059c24 */ /* 0x000fc8000f8e0207 */
        /* <DEDUP_REMOVED lines=52> */
.L_x_741:
[----:B------:R-:W-:Y:S05]  /*4af0*/  BSYNC.RECONVERGENT B1 ;  /* 0x0000000000017941 */ /* 0x000fea0003800200 */
.L_x_740:
        /* <DEDUP_REMOVED lines=18> */
[----:B0-----:R-:W-:Y:S07]  /*4c20*/  F2F.F64.F32 R18, UR4 ;  /* 0x0000000400127d10 */ /* 0x001fee0008201800 */
[C---:B---3--:R-:W-:Y:S01]  /*4c30*/  DFMA R16, R28.reuse, R16, R20 ;  /* 0x000000101c10722b */ /* 0x048fe20000000014 */
[----:B------:R-:W0:Y:S07]  /*4c40*/  F2F.F64.F32 R20, R0 ;  /* 0x0000000000147310 */ /* 0x000e2e0000201800 */
[----:B------:R-:W-:-:S08]  /*4c50*/  DFMA R16, R28, R16, R22 ;  /* 0x000000101c10722b */ /* 0x000fd00000000016 */
[----:B----4-:R-:W-:Y:S01]  /*4c60*/  DFMA R16, R28, R16, R24 ;  /* 0x000000101c10722b */ /* 0x010fe20000000018 */
[----:B------:R-:W-:-:S07]  /*4c70*/  IMAD.MOV.U32 R25, RZ, RZ, 0x3f800000 ;  /* 0x3f800000ff197424 */ /* 0x000fce00078e00ff */
        /* <DEDUP_REMOVED lines=9> */
[----:B0-----:R-:W-:Y:S01]  /*4d10*/  DFMA R4, R18, R4, R20 ;  /* 0x000000041204722b */ /* 0x001fe20000000014 */
[----:B------:R-:W-:Y:S10]  /*4d20*/  BRA `(.L_x_742) ;  /* 0x0000000400307947 */ /* 0x000ff40003800000 */
.L_x_739:
[----:B------:R-:W1:Y:S01]  /*4d30*/  LDCU UR4, c[0x0][0x3bc] ;  /* 0x00007780ff0477ac */ /* 0x000e620008000800 */
[----:B------:R-:W-:Y:S01]  /*4d40*/  I2F.F64.U32 R14, R14 ;  /* 0x0000000e000e7312 */ /* 0x000fe20000201800 */
[----:B------:R-:W-:Y:S01]  /*4d50*/  BSSY.RECONVERGENT B1, `(.L_x_743) ;  /* 0x0000027000017945 */ /* 0x000fe20003800200 */
[----:B------:R-:W2:Y:S06]  /*4d60*/  LDCU UR5, c[0x0][0x3d8] ;  /* 0x00007b00ff0577ac */ /* 0x000eac0008000800 */
[----:B0-----:R-:W0:Y:S08]  /*4d70*/  I2F.F64 R4, UR15 ;  /* 0x0000000f00047d12 */ /* 0x001e300008201c00 */
[----:B-1----:R-:W-:Y:S01]  /*4d80*/  F2F.F64.F32 R16, UR4 ;  /* 0x0000000400107d10 */ /* 0x002fe20008201800 */
        /* <DEDUP_REMOVED lines=35> */
.L_x_744:
[----:B------:R-:W-:Y:S05]  /*4fc0*/  BSYNC.RECONVERGENT B1 ;  /* 0x0000000000017941 */ /* 0x000fea0003800200 */
.L_x_743:
        /* <DEDUP_REMOVED lines=34> */
.L_x_742:
[----:B------:R-:W-:Y:S05]  /*51f0*/  BSYNC.RECONVERGENT B0 ;  /* 0x0000000000007941 */ /* 0x000fea0003800200 */
.L_x_738:
        /* <DEDUP_REMOVED lines=22> */
.L_x_747:
        /* <DEDUP_REMOVED lines=44> */
.L_x_746:
[----:B------:R-:W-:Y:S05]  /*5620*/  BSYNC.RECONVERGENT B0 ;  /* 0x0000000000007941 */ /* 0x000fea0003800200 */
.L_x_745:
        /* <DEDUP_REMOVED lines=26> */
.L_x_749:
[----:B------:R-:W-:Y:S05]  /*57d0*/  BSYNC.RECONVERGENT B2 ;  /* 0x0000000000027941 */ /* 0x000fea0003800200 */
.L_x_748:
[C---:B------:R-:W-:Y:S01]  /*57e0*/  FMUL R4, R12.reuse, 0.63661974668502807617 ;  /* 0x3f22f9830c047820 */ /* 0x040fe20000400000 */
[----:B------:R-:W-:Y:S01]  /*57f0*/  FSETP.GE.AND P0, PT, |R12|, 105615, PT ;  /* 0x47ce47800c00780b */ /* 0x000fe20003f06200 */
[----:B------:R-:W-:Y:S02]  /*5800*/  BSSY.RECONVERGENT B0, `(.L_x_750) ;  /* 0x000003b000007945 */ /* 0x000fe40003800200 */
        /* <DEDUP_REMOVED lines=17> */
.L_x_752:
        /* <DEDUP_REMOVED lines=41> */
.L_x_751:
[----:B------:R-:W-:Y:S05]  /*5bb0*/  BSYNC.RECONVERGENT B0 ;  /* 0x0000000000007941 */ /* 0x000fea0003800200 */
.L_x_750:
        /* <DEDUP_REMOVED lines=25> */
[----:B------:R-:W-:Y:S05]  /*5d50*/  CALL.REL.NOINC `($__internal_5_$__cuda_sm3x_div_rn_noftz_f32_slowpath) ;  /* 0x0000002400887944 */ /* 0x000fea0003c00000 */
.L_x_754:
[----:B------:R-:W-:Y:S05]  /*5d60*/  BSYNC.RECONVERGENT B2 ;  /* 0x0000000000027941 */ /* 0x000fea0003800200 */
.L_x_753:
        /* <DEDUP_REMOVED lines=15> */
.L_x_756:
[----:B------:R-:W-:Y:S05]  /*5e60*/  BSYNC.RECONVERGENT B2 ;  /* 0x0000000000027941 */ /* 0x000fea0003800200 */
.L_x_755:
[----:B------:R-:W0:Y:S01]  /*5e70*/  S2R R5, SR_CgaCtaId ;  /* 0x0000000000057919 */ /* 0x000e220000008800 */
[----:B------:R-:W-:Y:S01]  /*5e80*/  ISETP.NE.AND P0, PT, R6, RZ, PT ;  /* 0x000000ff0600720c */ /* 0x000fe20003f05270 */
[----:B------:R-:W-:Y:S05]  /*5e90*/  WARPSYNC.ALL ;  /* 0x0000000000007948 */ /* 0x000fea0003800000 */
[----:B------:R-:W-:Y:S01]  /*5ea0*/  MOV R4, 0x400 ;  /* 0x0000040000047802 */ /* 0x000fe20000000f00 */
[----:B------:R-:W-:Y:S03]  /*5eb0*/  BSSY.RECONVERGENT B0, `(.L_x_757) ;  /* 0x000002f000007945 */ /* 0x000fe60003800200 */
[C---:B------:R-:W-:Y:S01]  /*5ec0*/  IADD3 R14, PT, PT, R4.reuse, 0x400, RZ ;  /* 0x00000400040e7810 */ /* 0x040fe20007ffe0ff */
[----:B------:R-:W-:-:S02]  /*5ed0*/  VIADD R12, R4, 0xc00 ;  /* 0x00000c00040c7836 */ /* 0x000fc40000000000 */
[----:B------:R-:W-:-:S03]  /*5ee0*/  VIADD R16, R4, 0x800 ;  /* 0x0000080004107836 */ /* 0x000fc60000000000 */
[C---:B0-----:R-:W-:Y:S01]  /*5ef0*/  LEA R11, R5.reuse, R12, 0x18 ;  /* 0x0000000c050b7211 */ /* 0x041fe200078ec0ff */
[----:B------:R-:W-:Y:S01]  /*5f00*/  FMUL R12, R10, R2 ;  /* 0x000000020a0c7220 */ /* 0x000fe20000400000 */
[C---:B------:R-:W-:Y:S02]  /*5f10*/  @!P0 LEA R15, R5.reuse, R4, 0x18 ;  /* 0x00000004050f8211 */ /* 0x040fe400078ec0ff */
[C---:B------:R-:W-:Y:S01]  /*5f20*/  LEA R13, R5.reuse, R14, 0x18 ;  /* 0x0000000e050d7211 */ /* 0x040fe200078ec0ff */
[C---:B------:R-:W-:Y:S01]  /*5f30*/  IMAD R14, R6.reuse, 0x4, R11 ;  /* 0x00000004060e7824 */ /* 0x040fe200078e020b */
[----:B------:R-:W-:Y:S01]  /*5f40*/  LEA R5, R5, R16, 0x18 ;  /* 0x0000001005057211 */ /* 0x000fe200078ec0ff */
[----:B------:R0:W-:Y:S01]  /*5f50*/  @!P0 STS [R15+0xc00], R8 ;  /* 0x000c00080f008388 */ /* 0x0001e20000000800 */
[C---:B------:R-:W-:Y:S01]  /*5f60*/  LEA R17, R6.reuse, R13, 0x2 ;  /* 0x0000000d06117211 */ /* 0x040fe200078e10ff */
[----:B------:R-:W-:Y:S01]  /*5f70*/  FMUL R13, R9, R2 ;  /* 0x00000002090d7220 */ /* 0x000fe20000400000 */
[----:B------:R-:W-:Y:S01]  /*5f80*/  F2F.F64.F32 R10, R3 ;  /* 0x00000003000a7310 */ /* 0x000fe20000201800 */
[----:B------:R-:W-:Y:S01]  /*5f90*/  IMAD R16, R6, 0x4, R5 ;  /* 0x0000000406107824 */ /* 0x000fe200078e0205 */
[----:B------:R-:W-:Y:S04]  /*5fa0*/  STS [R14+0x4], R23 ;  /* 0x000004170e007388 */ /* 0x000fe80000000800 */
[----:B------:R-:W-:Y:S01]  /*5fb0*/  STS [R17], R12 ;  /* 0x0000000c11007388 */ /* 0x000fe20000000800 */
[----:B0-----:R-:W-:-:S03]  /*5fc0*/  FADD R8, R12, R13 ;  /* 0x0000000d0c087221 */ /* 0x001fc60000000000 */
[----:B------:R-:W-:Y:S01]  /*5fd0*/  STS [R16], R13 ;  /* 0x0000000d10007388 */ /* 0x000fe20000000800 */
[----:B------:R-:W-:Y:S01]  /*5fe0*/  FMUL R8, R8, 0.5 ;  /* 0x3f00000008087820 */ /* 0x000fe20000400000 */
[----:B------:R-:W-:Y:S06]  /*5ff0*/  BAR.SYNC.DEFER_BLOCKING 0x0 ;  /* 0x0000000000007b1d */ /* 0x000fec0000010000 */
[----:B------:R-:W0:Y:S02]  /*6000*/  LDS R2, [R14] ;  /* 0x000000000e027984 */ /* 0x000e240000000800 */
[----:B0-----:R-:W-:-:S04]  /*6010*/  FADD R9, R23, R2 ;  /* 0x0000000217097221 */ /* 0x001fc80000000000 */
[----:B------:R0:W1:Y:S02]  /*6020*/  F2F.F64.F32 R4, R9 ;  /* 0x0000000900047310 */ /* 0x0000640000201800 */
[----:B0-----:R-:W-:Y:S01]  /*6030*/  FADD R9, -R12, R13 ;  /* 0x0000000d0c097221 */ /* 0x001fe20000000100 */
[----:B-1----:R-:W-:-:S10]  /*6040*/  DFMA R4, R4, 0.5, -R10 ;  /* 0x3fe000000404782b */ /* 0x002fd4000000080a */
[----:B------:R-:W0:Y:S02]  /*6050*/  F2F.F32.F64 R4, R4 ;  /* 0x0000000400047310 */ /* 0x000e240000301000 */
[----:B0-----:R-:W-:-:S04]  /*6060*/  FMUL R11, R4, R4 ;  /* 0x00000004040b7220 */ /* 0x001fc80000400000 */
[----:B------:R-:W-:-:S04]  /*6070*/  FFMA R11, R8, R8, R11 ;  /* 0x00000008080b7223 */ /* 0x000fc8000000000b */
[----:B------:R-:W-:-:S04]  /*6080*/  FFMA R10, R0, R0, R11 ;  /* 0x00000000000a7223 */ /* 0x000fc8000000000b */
[----:B------:R-:W-:Y:S01]  /*6090*/  VIADD R8, R10, 0xf3000000 ;  /* 0xf30000000a087836 */ /* 0x000fe20000000000 */
[----:B------:R0:W1:Y:S04]  /*60a0*/  MUFU.RSQ R11, R10 ;  /* 0x0000000a000b7308 */ /* 0x0000680000001400 */
[----:B------:R-:W-:Y:S01]  /*60b0*/  ISETP.GT.U32.AND P0, PT, R8, 0x727fffff, PT ;  /* 0x727fffff0800780c */ /* 0x000fe20003f04070 */
[----:B------:R-:W-:-:S04]  /*60c0*/  FADD R8, R23, -R2 ;  /* 0x8000000217087221 */ /* 0x000fc80000000000 */
[----:B------:R-:W-:-:S08]  /*60d0*/  FMUL R8, R8, R9 ;  /* 0x0000000908087220 */ /* 0x000fd00000400000 */
[----:B01----:R-:W-:Y:S05]  /*60e0*/  @!P0 BRA `(.L_x_758) ;  /* 0x00000000001c8947 */ /* 0x003fea0003800000 */
[----:B------:R-:W-:Y:S01]  /*60f0*/  BSSY.RECONVERGENT B1, `(.L_x_759) ;  /* 0x0000004000017945 */ /* 0x000fe20003800200 */
[----:B------:R-:W-:Y:S02]  /*6100*/  MOV R2, R10 ;  /* 0x0000000a00027202 */ /* 0x000fe40000000f00 */
[----:B------:R-:W-:-:S07]  /*6110*/  MOV R14, 0x6130 ;  /* 0x00006130000e7802 */ /* 0x000fce0000000f00 */
[----:B------:R-:W-:Y:S05]  /*6120*/  CALL.REL.NOINC `($__internal_4_$__cuda_sm20_sqrt_rn_f32_slowpath) ;  /* 0x0000002000387944 */ /* 0x000fea0003c00000 */
[----:B------:R-:W-:Y:S05]  /*6130*/  BSYNC.RECONVERGENT B1 ;  /* 0x0000000000017941 */ /* 0x000fea0003800200 */
.L_x_759:
[----:B------:R-:W-:Y:S01]  /*6140*/  IMAD.MOV.U32 R5, RZ, RZ, R2 ;  /* 0x000000ffff057224 */ /* 0x000fe200078e0002 */
[----:B------:R-:W-:Y:S06]  /*6150*/  BRA `(.L_x_760) ;  /* 0x0000000000107947 */ /* 0x000fec0003800000 */
.L_x_758:
[----:B------:R-:W-:Y:S01]  /*6160*/  FMUL.FTZ R5, R10, R11 ;  /* 0x0000000b0a057220 */ /* 0x000fe20000410000 */
[----:B------:R-:W-:-:S03]  /*6170*/  FMUL.FTZ R4, R11, 0.5 ;  /* 0x3f0000000b047820 */ /* 0x000fc60000410000 */
[----:B------:R-:W-:-:S04]  /*6180*/  FFMA R2, -R5, R5, R10 ;  /* 0x0000000505027223 */ /* 0x000fc8000000010a */
[----:B------:R-:W-:-:S07]  /*6190*/  FFMA R5, R2, R4, R5 ;  /* 0x0000000402057223 */ /* 0x000fce0000000005 */
.L_x_760:
[----:B------:R-:W-:Y:S05]  /*61a0*/  BSYNC.RECONVERGENT B0 ;  /* 0x0000000000007941 */ /* 0x000fea0003800200 */
.L_x_757:
        /* <DEDUP_REMOVED lines=12> */
.L_x_762:
[----:B------:R-:W-:Y:S05]  /*6270*/  BSYNC.RECONVERGENT B2 ;  /* 0x0000000000027941 */ /* 0x000fea0003800200 */
.L_x_761:
        /* <DEDUP_REMOVED lines=13> */
[----:B------:R-:W-:Y:S02]  /*6350*/  MOV R5, R8 ;  /* 0x0000000800057202 */ /* 0x000fe40000000f00 */
[----:B------:R-:W-:Y:S01]  /*6360*/  MOV R4, 0x6390 ;  /* 0x0000639000047802 */ /* 0x000fe20000000f00 */
[----:B0-----:R-:W-:-:S07]  /*6370*/  IMAD.U32 R2, RZ, RZ, UR4 ;  /* 0x00000004ff027e24 */ /* 0x001fce000f8e00ff */
[----:B------:R-:W-:Y:S05]  /*6380*/  CALL.REL.NOINC `($__internal_5_$__cuda_sm3x_div_rn_noftz_f32_slowpath) ;  /* 0x0000001c00fc7944 */ /* 0x000fea0003c00000 */
.L_x_764:
[----:B------:R-:W-:Y:S05]  /*6390*/  BSYNC.RECONVERGENT B2 ;  /* 0x0000000000027941 */ /* 0x000fea0003800200 */
.L_x_763:
        /* <DEDUP_REMOVED lines=17> */
[----:B------:R-:W-:Y:S01]  /*64b0*/  I2F.F64 R30, UR16 ;  /* 0x00000010001e7d12 */ /* 0x000fe20008201c00 */
[C-C-:B0-----:R-:W-:Y:S01]  /*64c0*/  DFMA R8, R10.reuse, R8, R12.reuse ;  /* 0x000000080a08722b */ /* 0x141fe2000000000c */
[----:B------:R-:W0:Y:S01]  /*64d0*/  LDCU UR4, c[0x0][0x3a0] ;  /* 0x00007400ff0477ac */ /* 0x000e220008000800 */
[----:B------:R-:W1:Y:S04]  /*64e0*/  LDCU UR11, c[0x0][0x3d4] ;  /* 0x00007a80ff0b77ac */ /* 0x000e680008000800 */
[----:B------:R-:W-:Y:S01]  /*64f0*/  DFMA R4, R10, R4, R12 ;  /* 0x000000040a04722b */ /* 0x000fe2000000000c */
[----:B------:R-:W-:Y:S08]  /*6500*/  I2F.F64.U32 R10, UR10 ;  /* 0x0000000a000a7d12 */ /* 0x000ff00008201800 */
[----:B--2---:R-:W-:Y:S01]  /*6510*/  F2F.F64.F32 R16, UR5 ;  /* 0x0000000500107d10 */ /* 0x004fe20008201800 */
[----:B0-----:R-:W-:-:S07]  /*6520*/  UIADD3 UR5, UPT, UPT, -UR4, URZ, URZ ;  /* 0x000000ff04057290 */ /* 0x001fce000fffe1ff */
[----:B------:R-:W0:Y:S01]  /*6530*/  I2F.F64 R14, UR4 ;  /* 0x00000004000e7d12 */ /* 0x000e220008201c00 */
[----:B------:R-:W2:Y:S07]  /*6540*/  LDCU UR4, c[0x0][0x3a8] ;  /* 0x00007500ff0477ac */ /* 0x000eae0008000800 */
[----:B------:R-:W4:Y:S01]  /*6550*/  I2F.F64 R12, UR5 ;  /* 0x00000005000c7d12 */ /* 0x000f220008201c00 */
[----:B------:R-:W-:Y:S01]  /*6560*/  UMOV UR5, URZ ;  /* 0x000000ff00057c82 */ /* 0x000fe20008000000 */
[----:B0-----:R-:W-:-:S06]  /*6570*/  DMUL R14, R14, 0.5 ;  /* 0x3fe000000e0e7828 */ /* 0x001fcc0000000000 */
[----:B-1----:R-:W0:Y:S01]  /*6580*/  F2F.F64.F32 R18, UR11 ;  /* 0x0000000b00127d10 */ /* 0x002e220008201800 */
[----:B----4-:R-:W-:-:S07]  /*6590*/  DMUL R12, R12, 0.5 ;  /* 0x3fe000000c0c7828 */ /* 0x010fce0000000000 */
[----:B--2---:R-:W1:Y:S01]  /*65a0*/  I2F.F64 R28, UR4 ;  /* 0x00000004001c7d12 */ /* 0x004e620008201c00 */
[----:B------:R-:W-:Y:S01]  /*65b0*/  UMOV UR4, URZ ;  /* 0x000000ff00047c82 */ /* 0x000fe20008000000 */
[----:B0-----:R-:W-:-:S06]  /*65c0*/  DFMA R14, R16, R14, R18 ;  /* 0x0000000e100e722b */ /* 0x001fcc0000000012 */
[----:B------:R-:W0:Y:S01]  /*65d0*/  F2F.F32.F64 R9, R8 ;  /* 0x0000000800097310 */ /* 0x000e220000301000 */
[----:B------:R-:W-:Y:S02]  /*65e0*/  DFMA R16, R16, R12, R18 ;  /* 0x0000000c1010722b */ /* 0x000fe40000000012 */
[----:B-1----:R-:W-:-:S05]  /*65f0*/  DFMA R28, R28, 0.5, -R10 ;  /* 0x3fe000001c1c782b */ /* 0x002fca000000080a */
[----:B------:R-:W1:Y:S01]  /*6600*/  F2F.F32.F64 R5, R4 ;  /* 0x0000000400057310 */ /* 0x000e620000301000 */
[----:B0-----:R-:W-:-:S07]  /*6610*/  FMUL R11, R0, R9 ;  /* 0x00000009000b7220 */ /* 0x001fce0000400000 */
[----:B------:R0:W2:Y:S01]  /*6620*/  F2F.F32.F64 R14, R14 ;  /* 0x0000000e000e7310 */ /* 0x0000a20000301000 */
[----:B-1----:R-:W-:-:S07]  /*6630*/  FMUL R12, R0, R5 ;  /* 0x00000005000c7220 */ /* 0x002fce0000400000 */
[----:B------:R0:W1:Y:S02]  /*6640*/  F2F.F32.F64 R13, R16 ;  /* 0x00000010000d7310 */ /* 0x0000640000301000 */
.L_x_805:
[----:B------:R-:W4:Y:S01]  /*6650*/  LDCU UR10, c[0x0][0x398] ;  /* 0x00007300ff0a77ac */ /* 0x000f220008000800 */
[----:B------:R-:W-:Y:S01]  /*6660*/  VIADD R10, R6, UR4 ;  /* 0x00000004060a7c36 */ /* 0x000fe20008000000 */
[----:B------:R-:W-:Y:S04]  /*6670*/  BSSY.RECONVERGENT B2, `(.L_x_765) ;  /* 0x00001b3000027945 */ /* 0x000fe80003800200 */
[----:B----4-:R-:W-:-:S13]  /*6680*/  ISETP.GE.AND P0, PT, R10, UR10, PT ;  /* 0x0000000a0a007c0c */ /* 0x010fda000bf06270 */
[----:B012---:R-:W-:Y:S05]  /*6690*/  @P0 BRA `(.L_x_766) ;  /* 0x0000001800c00947 */ /* 0x007fea0003800000 */
[----:B------:R-:W4:Y:S01]  /*66a0*/  LDCU UR4, c[0x0][0x3b0] ;  /* 0x00007600ff0477ac */ /* 0x000f220008000800 */
[----:B------:R-:W5:Y:S01]  /*66b0*/  I2F.F64 R4, R10 ;  /* 0x0000000a00047312 */ /* 0x000f620000201c00 */
[----:B------:R-:W-:Y:S01]  /*66c0*/  BSSY.RECONVERGENT B3, `(.L_x_767) ;  /* 0x0000017000037945 */ /* 0x000fe20003800200 */
[----:B------:R-:W0:Y:S01]  /*66d0*/  LDCU UR10, c[0x0][0x3cc] ;  /* 0x00007980ff0a77ac */ /* 0x000e220008000800 */
[----:B-----5:R-:W-:-:S05]  /*66e0*/  DFMA R4, R30, -0.5, R4 ;  /* 0xbfe000001e04782b */ /* 0x020fca0000000004 */
[----:B----4-:R-:W-:Y:S03]  /*66f0*/  F2F.F64.F32 R8, UR4 ;  /* 0x0000000400087d10 */ /* 0x010fe60008201800 */
[----:B------:R-:W-:-:S05]  /*6700*/  DADD R4, R4, 0.5 ;  /* 0x3fe0000004047429 */ /* 0x000fca0000000000 */
[----:B0-----:R-:W0:Y:S03]  /*6710*/  F2F.F64.F32 R16, UR10 ;  /* 0x0000000a00107d10 */ /* 0x001e260008201800 */
[----:B0-----:R-:W-:-:S06]  /*6720*/  DFMA R4, R8, R4, R16 ;  /* 0x000000040804722b */ /* 0x001fcc0000000010 */
[----:B------:R-:W0:Y:S02]  /*6730*/  F2F.F32.F64 R9, R4 ;  /* 0x0000000400097310 */ /* 0x000e240000301000 */
[----:B0-----:R-:W-:Y:S01]  /*6740*/  FADD R15, -R0, R9 ;  /* 0x00000009000f7221 */ /* 0x001fe20000000100 */
[----:B------:R-:W-:-:S05]  /*6750*/  FMUL R8, R3, R9 ;  /* 0x0000000903087220 */ /* 0x000fca0000400000 */
[----:B------:R-:W0:Y:S01]  /*6760*/  MUFU.RCP R16, R15 ;  /* 0x0000000f00107308 */ /* 0x000e220000001000 */
[----:B---3--:R-:W-:-:S07]  /*6770*/  FADD R2, -R12, R8 ;  /* 0x000000080c027221 */ /* 0x008fce0000000100 */
        /* <DEDUP_REMOVED lines=9> */
[----:B-12---:R-:W-:Y:S05]  /*6810*/  CALL.REL.NOINC `($__internal_5_$__cuda_sm3x_div_rn_noftz_f32_slowpath) ;  /* 0x0000001800d87944 */ /* 0x006fea0003c00000 */
[----:B------:R-:W-:-:S07]  /*6820*/  IMAD.MOV.U32 R7, RZ, RZ, R2 ;  /* 0x000000ffff077224 */ /* 0x000fce00078e0002 */
.L_x_768:
[----:B------:R-:W-:Y:S05]  /*6830*/  BSYNC.RECONVERGENT B3 ;  /* 0x0000000000037941 */ /* 0x000fea0003800200 */
.L_x_767:
        /* <DEDUP_REMOVED lines=13> */
[----:B-12---:R-:W-:Y:S05]  /*6910*/  CALL.REL.NOINC `($__internal_5_$__cuda_sm3x_div_rn_noftz_f32_slowpath) ;  /* 0x0000001800987944 */ /* 0x006fea0003c00000 */
[----:B------:R-:W-:-:S07]  /*6920*/  IMAD.MOV.U32 R8, RZ, RZ, R2 ;  /* 0x000000ffff087224 */ /* 0x000fce00078e0002 */
.L_x_770:
[----:B------:R-:W-:Y:S05]  /*6930*/  BSYNC.RECONVERGENT B3 ;  /* 0x0000000000037941 */ /* 0x000fea0003800200 */
.L_x_769:
        /* <DEDUP_REMOVED lines=15> */
.L_x_772:
[----:B------:R-:W-:Y:S05]  /*6a30*/  BSYNC.RECONVERGENT B3 ;  /* 0x0000000000037941 */ /* 0x000fea0003800200 */
.L_x_771:
[----:B------:R-:W0:Y:S01]  /*6a40*/  LDCU UR4, c[0x0][0x39c] ;  /* 0x00007380ff0477ac */ /* 0x000e220008000800 */
[----:B------:R-:W-:Y:S01]  /*6a50*/  FADD R2, R8, -R7 ;  /* 0x8000000708027221 */ /* 0x000fe20000000000 */
[----:B------:R-:W-:Y:S01]  /*6a60*/  BSSY.RECONVERGENT B3, `(.L_x_773) ;  /* 0x000000f000037945 */ /* 0x000fe20003800200 */
[----:B0-----:R-:W-:-:S04]  /*6a70*/  I2FP.F32.S32 R5, UR4 ;  /* 0x0000000400057c45 */ /* 0x001fc80008201400 */
[----:B------:R-:W0:Y:S08]  /*6a80*/  MUFU.RCP R16, R5 ;  /* 0x0000000500107308 */ /* 0x000e300000001000 */
[----:B------:R-:W3:Y:S01]  /*6a90*/  FCHK P0, R2, R5 ;  /* 0x0000000502007302 */ /* 0x000ee20000000000 */
[----:B0-----:R-:W-:-:S04]  /*6aa0*/  FFMA R9, -R5, R16, 1 ;  /* 0x3f80000005097423 */ /* 0x001fc80000000110 */
[----:B------:R-:W-:Y:S01]  /*6ab0*/  FFMA R15, R16, R9, R16 ;  /* 0x00000009100f7223 */ /* 0x000fe20000000010 */
[----:B-1----:R-:W-:-:S03]  /*6ac0*/  FMUL R9, R4, R13 ;  /* 0x0000000d04097220 */ /* 0x002fc60000400000 */
[----:B------:R-:W-:-:S04]  /*6ad0*/  FFMA R26, R2, R15, RZ ;  /* 0x0000000f021a7223 */ /* 0x000fc800000000ff */
[----:B------:R-:W-:-:S04]  /*6ae0*/  FFMA R8, -R5, R26, R2 ;  /* 0x0000001a05087223 */ /* 0x000fc80000000102 */
[----:B------:R-:W-:Y:S01]  /*6af0*/  FFMA R26, R15, R8, R26 ;  /* 0x000000080f1a7223 */ /* 0x000fe2000000001a */
[----:B--2---:R-:W-:Y:S01]  /*6b00*/  FMUL R8, R4, R14 ;  /* 0x0000000e04087220 */ /* 0x004fe20000400000 */
[----:B---3--:R-:W-:Y:S06]  /*6b10*/  @!P0 BRA `(.L_x_774) ;  /* 0x00000000000c8947 */ /* 0x008fec0003800000 */
[----:B------:R-:W-:-:S07]  /*6b20*/  MOV R4, 0x6b40 ;  /* 0x00006b4000047802 */ /* 0x000fce0000000f00 */
[----:B------:R-:W-:Y:S05]  /*6b30*/  CALL.REL.NOINC `($__internal_5_$__cuda_sm3x_div_rn_noftz_f32_slowpath) ;  /* 0x0000001800107944 */ /* 0x000fea0003c00000 */
[----:B------:R-:W-:-:S07]  /*6b40*/  IMAD.MOV.U32 R26, RZ, RZ, R2 ;  /* 0x000000ffff1a7224 */ /* 0x000fce00078e0002 */
.L_x_774:
[----:B------:R-:W-:Y:S05]  /*6b50*/  BSYNC.RECONVERGENT B3 ;  /* 0x0000000000037941 */ /* 0x000fea0003800200 */
.L_x_773:
        /* <DEDUP_REMOVED lines=16> */
[----:B------:R-:W-:-:S07]  /*6c60*/  IMAD.MOV.U32 R24, RZ, RZ, R2 ;  /* 0x000000ffff187224 */ /* 0x000fce00078e0002 */
.L_x_776:
[----:B------:R-:W-:Y:S05]  /*6c70*/  BSYNC.RECONVERGENT B3 ;  /* 0x0000000000037941 */ /* 0x000fea0003800200 */
.L_x_775:
        /* <DEDUP_REMOVED lines=17> */
[----:B------:R-:W-:Y:S02]  /*6d90*/  SHF.L.U32 R4, R20, 0x8, RZ ;  /* 0x0000000814047819 */ /* 0x000fe400000006ff */
[----:B------:R-:W-:Y:S01]  /*6da0*/  CS2R R16, SRZ ;  /* 0x0000000000107805 */ /* 0x000fe2000001ff00 */
[----:B------:R-:W-:Y:S01]  /*6db0*/  IMAD.MOV.U32 R2, RZ, RZ, R1 ;  /* 0x000000ffff027224 */ /* 0x000fe200078e0001 */
[----:B------:R-:W0:Y:S01]  /*6dc0*/  LDCU.64 UR10, c[0x4][URZ] ;  /* 0x01000000ff0a77ac */ /* 0x000e220008000a00 */
[----:B------:R-:W-:Y:S01]  /*6dd0*/  LOP3.LUT R21, R4, 0x80000000, RZ, 0xfc, !PT ;  /* 0x8000000004157812 */ /* 0x000fe200078efcff */
[----:B------:R-:W-:-:S06]  /*6de0*/  UMOV UR4, URZ ;  /* 0x000000ff00047c82 */ /* 0x000fcc0008000000 */
.L_x_778:
        /* <DEDUP_REMOVED lines=44> */
.L_x_777:
        /* <DEDUP_REMOVED lines=13> */
[----:B------:R-:W-:-:S07]  /*7180*/  IMAD.MOV.U32 R16, RZ, RZ, R2 ;  /* 0x000000ffff107224 */ /* 0x000fce00078e0002 */
.L_x_780:
[----:B------:R-:W-:Y:S05]  /*7190*/  BSYNC.RECONVERGENT B3 ;  /* 0x0000000000037941 */ /* 0x000fea0003800200 */
.L_x_779:
        /* <DEDUP_REMOVED lines=27> */
[----:B------:R-:W-:Y:S05]  /*7350*/  CALL.REL.NOINC `($__internal_5_$__cuda_sm3x_div_rn_noftz_f32_slowpath) ;  /* 0x0000001000087944 */ /* 0x000fea0003c00000 */
.L_x_782:
[----:B------:R-:W-:Y:S05]  /*7360*/  BSYNC.RECONVERGENT B3 ;  /* 0x0000000000037941 */ /* 0x000fea0003800200 */
.L_x_781:
        /* <DEDUP_REMOVED lines=15> */
.L_x_784:
[----:B------:R-:W-:Y:S05]  /*7460*/  BSYNC.RECONVERGENT B3 ;  /* 0x0000000000037941 */ /* 0x000fea0003800200 */
.L_x_783:
        /* <DEDUP_REMOVED lines=34> */
[----:B------:R-:W-:Y:S05]  /*7690*/  CALL.REL.NOINC `($__internal_5_$__cuda_sm3x_div_rn_noftz_f32_slowpath) ;  /* 0x0000000c00387944 */ /* 0x000fea0003c00000 */
.L_x_786:
[----:B------:R-:W-:Y:S05]  /*76a0*/  BSYNC.RECONVERGENT B3 ;  /* 0x0000000000037941 */ /* 0x000fea0003800200 */
.L_x_785:
        /* <DEDUP_REMOVED lines=24> */
[----:B------:R-:W-:Y:S05]  /*7830*/  CALL.REL.NOINC `($__internal_5_$__cuda_sm3x_div_rn_noftz_f32_slowpath) ;  /* 0x0000000800d07944 */ /* 0x000fea0003c00000 */
[----:B------:R-:W-:-:S07]  /*7840*/  IMAD.MOV.U32 R4, RZ, RZ, R2 ;  /* 0x000000ffff047224 */ /* 0x000fce00078e0002 */
.L_x_790:
[----:B------:R-:W-:Y:S05]  /*7850*/  BSYNC.RECONVERGENT B4 ;  /* 0x0000000000047941 */ /* 0x000fea0003800200 */
.L_x_789:
[----:B------:R0:W1:Y:S01]  /*7860*/  F2I.FLOOR.NTZ R21, R4 ;  /* 0x0000000400157305 */ /* 0x0000620000207100 */
[----:B------:R-:W-:-:S07]  /*7870*/  IMAD.MOV.U32 R22, RZ, RZ, RZ ;  /* 0x000000ffff167224 */ /* 0x000fce00078e00ff */
.L_x_788:
[----:B------:R-:W-:Y:S05]  /*7880*/  BSYNC.RECONVERGENT B3 ;  /* 0x0000000000037941 */ /* 0x000fea0003800200 */
.L_x_787:
[----:B------:R-:W-:Y:S01]  /*7890*/  ISETP.GE.AND P0, PT, R22, UR8, PT ;  /* 0x0000000816007c0c */ /* 0x000fe2000bf06270 */
[----:B------:R-:W2:-:S12]  /*78a0*/  LDCU UR4, c[0x0][0x39c] ;  /* 0x00007380ff0477ac */ /* 0x000e980008000800 */
[----:B------:R-:W3:Y:S01]  /*78b0*/  @!P0 S2R R5, SR_CgaCtaId ;  /* 0x0000000000058919 */ /* 0x000ee20000008800 */
[----:B------:R-:W-:-:S04]  /*78c0*/  @!P0 MOV R2, 0x400 ;  /* 0x0000040000028802 */ /* 0x000fc80000000f00 */
[----:B------:R-:W-:-:S04]  /*78d0*/  @!P0 IADD3 R2, PT, PT, R2, 0xc00, RZ ;  /* 0x00000c0002028810 */ /* 0x000fc80007ffe0ff */
[----:B---3--:R-:W-:Y:S01]  /*78e0*/  @!P0 LEA R5, R5, R2, 0x18 ;  /* 0x0000000205058211 */ /* 0x008fe200078ec0ff */
[----:B-1----:R-:W-:-:S04]  /*78f0*/  VIADD R2, R21, 0x1 ;  /* 0x0000000115027836 */ /* 0x002fc80000000000 */
[----:B0-----:R-:W-:Y:S01]  /*7900*/  @!P0 IMAD R4, R22, 0x4, R5 ;  /* 0x0000000416048824 */ /* 0x001fe200078e0205 */
[----:B------:R-:W-:-:S04]  /*7910*/  I2FP.F32.S32 R2, R2 ;  /* 0x0000000200027245 */ /* 0x000fc80000201400 */
[----:B------:R4:W0:Y:S01]  /*7920*/  @!P0 LDS R23, [R4+0x4] ;  /* 0x0000040004178984 */ /* 0x0008220000000800 */
[----:B--2---:R-:W-:Y:S01]  /*7930*/  ISETP.GE.OR P0, PT, R21, UR4, P0 ;  /* 0x0000000415007c0c */ /* 0x004fe20008706670 */
[----:B------:R-:W-:-:S12]  /*7940*/  FFMA R19, R2, R26, R7 ;  /* 0x0000001a02137223 */ /* 0x000fd80000000007 */
[----:B----4-:R-:W-:Y:S05]  /*7950*/  @P0 BRA `(.L_x_766) ;  /* 0x0000000800100947 */ /* 0x010fea0003800000 */
[----:B------:R-:W-:-:S07]  /*7960*/  SHF.R.S32.HI R7, RZ, 0x1f, R10 ;  /* 0x0000001fff077819 */ /* 0x000fce000001140a */
.L_x_804:
[----:B-1----:R-:W1:Y:S01]  /*7970*/  S2UR UR11, SR_CgaCtaId ;  /* 0x00000000000b79c3 */ /* 0x002e620000008800 */
[----:B------:R-:W-:Y:S01]  /*7980*/  UMOV UR4, 0x400 ;  /* 0x0000040000047882 */ /* 0x000fe20000000000 */
[----:B------:R-:W-:Y:S01]  /*7990*/  BSSY.RECONVERGENT B3, `(.L_x_791) ;  /* 0x0000020000037945 */ /* 0x000fe20003800200 */
[----:B------:R-:W-:Y:S01]  /*79a0*/  UIADD3 UR10, UPT, UPT, UR4, 0x400, URZ ;  /* 0x00000400040a7890 */ /* 0x000fe2000fffe0ff */
[----:B------:R-:W-:Y:S01]  /*79b0*/  MOV R18, R19 ;  /* 0x0000001300127202 */ /* 0x000fe20000000f00 */
[----:B------:R-:W-:Y:S01]  /*79c0*/  UIADD3 UR4, UPT, UPT, UR4, 0x800, URZ ;  /* 0x0000080004047890 */ /* 0x000fe2000fffe0ff */
[----:B------:R-:W-:Y:S02]  /*79d0*/  IMAD.MOV.U32 R17, RZ, RZ, R22 ;  /* 0x000000ffff117224 */ /* 0x000fe400078e0016 */
[----:B0-----:R-:W-:Y:S01]  /*79e0*/  IMAD.MOV.U32 R2, RZ, RZ, RZ ;  /* 0x000000ffff027224 */ /* 0x001fe200078e00ff */
[----:B-1----:R-:W-:Y:S02]  /*79f0*/  ULEA UR10, UR11, UR10, 0x18 ;  /* 0x0000000a0b0a7291 */ /* 0x002fe4000f8ec0ff */
[----:B------:R-:W-:-:S04]  /*7a00*/  ULEA UR4, UR11, UR4, 0x18 ;  /* 0x000000040b047291 */ /* 0x000fc8000f8ec0ff */
[C---:B--2---:R-:W-:Y:S02]  /*7a10*/  LEA R4, R22.reuse, UR10, 0x2 ;  /* 0x0000000a16047c11 */ /* 0x044fe4000f8e10ff */
[----:B------:R-:W-:-:S04]  /*7a20*/  LEA R5, R22, UR4, 0x2 ;  /* 0x0000000416057c11 */ /* 0x000fc8000f8e10ff */
[----:B------:R-:W1:Y:S04]  /*7a30*/  LDS R4, [R4] ;  /* 0x0000000004047984 */ /* 0x000e680000000800 */
[----:B------:R-:W2:Y:S01]  /*7a40*/  LDS R5, [R5] ;  /* 0x0000000005057984 */ /* 0x000ea20000000800 */
[----:B-1----:R-:W-:-:S04]  /*7a50*/  FMNMX R16, R9, R4, !PT ;  /* 0x0000000409107209 */ /* 0x002fc80007800000 */
[----:B------:R-:W-:Y:S02]  /*7a60*/  FSETP.NEU.AND P0, PT, R16, R9, PT ;  /* 0x000000091000720b */ /* 0x000fe40003f0d000 */
[----:B--2---:R-:W-:-:S11]  /*7a70*/  FMNMX R15, R8, R5, PT ;  /* 0x00000005080f7209 */ /* 0x004fd60003800000 */
[----:B------:R-:W-:Y:S05]  /*7a80*/  @!P0 BRA `(.L_x_792) ;  /* 0x0000000000408947 */ /* 0x000fea0003800000 */
[----:B------:R-:W1:Y:S01]  /*7a90*/  MUFU.RCP R5, R24 ;  /* 0x0000001800057308 */ /* 0x000e620000001000 */
[----:B------:R-:W-:Y:S01]  /*7aa0*/  FADD R2, -R9, R16 ;  /* 0x0000001009027221 */ /* 0x000fe20000000100 */
[----:B------:R-:W-:Y:S06]  /*7ab0*/  BSSY.RECONVERGENT B4, `(.L_x_793) ;  /* 0x000000c000047945 */ /* 0x000fec0003800200 */
[----:B------:R-:W2:Y:S01]  /*7ac0*/  FCHK P0, R2, R24 ;  /* 0x0000001802007302 */ /* 0x000ea20000000000 */
[----:B-1----:R-:W-:-:S04]  /*7ad0*/  FFMA R4, R5, -R24, 1 ;  /* 0x3f80000005047423 */ /* 0x002fc80000000818 */
[----:B------:R-:W-:-:S04]  /*7ae0*/  FFMA R5, R5, R4, R5 ;  /* 0x0000000405057223 */ /* 0x000fc80000000005 */
[----:B------:R-:W-:-:S04]  /*7af0*/  FFMA R27, R2, R5, RZ ;  /* 0x00000005021b7223 */ /* 0x000fc800000000ff */
[----:B------:R-:W-:-:S04]  /*7b00*/  FFMA R4, R27, -R24, R2 ;  /* 0x800000181b047223 */ /* 0x000fc80000000002 */
[----:B------:R-:W-:Y:S01]  /*7b10*/  FFMA R4, R5, R4, R27 ;  /* 0x0000000405047223 */ /* 0x000fe2000000001b */
[----:B--2---:R-:W-:Y:S06]  /*7b20*/  @!P0 BRA `(.L_x_794) ;  /* 0x0000000000108947 */ /* 0x004fec0003800000 */
[----:B------:R-:W-:Y:S02]  /*7b30*/  MOV R5, R24 ;  /* 0x0000001800057202 */ /* 0x000fe40000000f00 */
[----:B------:R-:W-:-:S07]  /*7b40*/  MOV R4, 0x7b60 ;  /* 0x00007b6000047802 */ /* 0x000fce0000000f00 */
[----:B0-----:R-:W-:Y:S05]  /*7b50*/  CALL.REL.NOINC `($__internal_5_$__cuda_sm3x_div_rn_noftz_f32_slowpath) ;  /* 0x0000000800087944 */ /* 0x001fea0003c00000 */
[----:B------:R-:W-:-:S07]  /*7b60*/  IMAD.MOV.U32 R4, RZ, RZ, R2 ;  /* 0x000000ffff047224 */ /* 0x000fce00078e0002 */
.L_x_794:
[----:B------:R-:W-:Y:S05]  /*7b70*/  BSYNC.RECONVERGENT B4 ;  /* 0x0000000000047941 */ /* 0x000fea0003800200 */
.L_x_793:
[----:B------:R1:W2:Y:S02]  /*7b80*/  F2I.FLOOR.NTZ R2, R4 ;  /* 0x0000000400027305 */ /* 0x0002a40000207100 */
.L_x_792:
[----:B------:R-:W-:Y:S05]  /*7b90*/  BSYNC.RECONVERGENT B3 ;  /* 0x0000000000037941 */ /* 0x000fea0003800200 */
.L_x_791:
[----:B0-----:R-:W-:Y:S01]  /*7ba0*/  FSETP.GEU.AND P0, PT, R19, R23, PT ;  /* 0x000000171300720b */ /* 0x001fe20003f0e000 */
[----:B-12---:R-:W-:Y:S01]  /*7bb0*/  VIADD R4, R2, 0x1 ;  /* 0x0000000102047836 */ /* 0x006fe20000000000 */
[----:B------:R-:W-:Y:S04]  /*7bc0*/  BSSY.RECONVERGENT B0, `(.L_x_795) ;  /* 0x0000059000007945 */ /* 0x000fe80003800200 */
[----:B------:R-:W-:-:S05]  /*7bd0*/  I2FP.F32.S32 R4, R4 ;  /* 0x0000000400047245 */ /* 0x000fca0000201400 */
[----:B------:R-:W-:Y:S02]  /*7be0*/  FFMA R32, R4, R24, R9 ;  /* 0x0000001804207223 */ /* 0x000fe40000000009 */
[----:B------:R-:W-:Y:S05]  /*7bf0*/  @P0 BRA `(.L_x_796) ;  /* 0x0000000000a00947 */ /* 0x000fea0003800000 */
[----:B------:R-:W0:Y:S01]  /*7c00*/  LDC R17, c[0x0][0x3a0] ;  /* 0x0000e800ff117b82 */ /* 0x000e220000000800 */
[----:B------:R-:W-:Y:S01]  /*7c10*/  BSSY.RECONVERGENT B1, `(.L_x_797) ;  /* 0x0000022000017945 */ /* 0x000fe20003800200 */
[----:B0-----:R-:W-:-:S04]  /*7c20*/  ISETP.GE.AND P0, PT, R2, R17, PT ;  /* 0x000000110200720c */ /* 0x001fc80003f06270 */
[----:B------:R-:W-:-:S13]  /*7c30*/  FSETP.GEU.OR P0, PT, R16, R15, P0 ;  /* 0x0000000f1000720b */ /* 0x000fda000070e400 */
[----:B------:R-:W-:Y:S05]  /*7c40*/  @P0 BRA `(.L_x_798) ;  /* 0x0000000000780947 */ /* 0x000fea0003800000 */
[----:B------:R-:W0:Y:S01]  /*7c50*/  S2UR UR10, SR_CgaCtaId ;  /* 0x00000000000a79c3 */ /* 0x000e220000008800 */
[----:B------:R-:W-:Y:S01]  /*7c60*/  UMOV UR4, 0x400 ;  /* 0x0000040000047882 */ /* 0x000fe20000000000 */
[----:B------:R-:W-:Y:S01]  /*7c70*/  LOP3.LUT R5, RZ, R21, RZ, 0x33, !PT ;  /* 0x00000015ff057212 */ /* 0x000fe200078e33ff */
[----:B------:R-:W-:-:S05]  /*7c80*/  FADD R34, R19, -R20 ;  /* 0x8000001413227221 */ /* 0x000fca0000000000 */
[----:B------:R-:W1:Y:S01]  /*7c90*/  LDC R36, c[0x0][0x39c] ;  /* 0x0000e700ff247b82 */ /* 0x000e620000000800 */
[----:B0-----:R-:W-:-:S06]  /*7ca0*/  ULEA UR4, UR10, UR4, 0x18 ;  /* 0x000000040a047291 */ /* 0x001fcc000f8ec0ff */
[----:B------:R-:W-:Y:S02]  /*7cb0*/  LEA R4, R22, UR4, 0x2 ;  /* 0x0000000416047c11 */ /* 0x000fe4000f8e10ff */
[----:B-1----:R-:W-:-:S03]  /*7cc0*/  IADD3 R35, PT, PT, R5, R36, RZ ;  /* 0x0000002405237210 */ /* 0x002fc60007ffe0ff */
[----:B------:R0:W1:Y:S04]  /*7cd0*/  LDS R37, [R4] ;  /* 0x0000000004257984 */ /* 0x0000680000000800 */
.L_x_799:
[----:B--2---:R-:W2:Y:S01]  /*7ce0*/  LDCU UR4, c[0x0][0x398] ;  /* 0x00007300ff0477ac */ /* 0x004ea20008000800 */
[----:B0-----:R-:W-:Y:S01]  /*7cf0*/  IMAD R4, R17, UR9, R2 ;  /* 0x0000000911047c24 */ /* 0x001fe2000f8e0202 */
[----:B------:R-:W-:Y:S01]  /*7d00*/  FSETP.GT.AND P0, PT, R32, R15, PT ;  /* 0x0000000f2000720b */ /* 0x000fe20003f04000 */
[----:B------:R-:W0:Y:S02]  /*7d10*/  LDCU.64 UR10, c[0x0][0x380] ;  /* 0x00007000ff0a77ac */ /* 0x000e240008000a00 */
[----:B------:R-:W-:Y:S01]  /*7d20*/  IMAD R4, R4, R36, R35 ;  /* 0x0000002404047224 */ /* 0x000fe200078e0223 */
[----:B------:R-:W-:Y:S01]  /*7d30*/  FSEL R27, R15, R32, P0 ;  /* 0x000000200f1b7208 */ /* 0x000fe20000000000 */
[----:B------:R-:W-:-:S04]  /*7d40*/  VIADD R2, R2, 0x1 ;  /* 0x0000000102027836 */ /* 0x000fc80000000000 */
[----:B------:R-:W-:Y:S01]  /*7d50*/  FADD R5, R27, -R16 ;  /* 0x800000101b057221 */ /* 0x000fe20000000000 */
[----:B--2---:R-:W-:-:S03]  /*7d60*/  IMAD R4, R4, UR4, RZ ;  /* 0x0000000404047c24 */ /* 0x004fc6000f8e02ff */
[----:B------:R-:W-:Y:S02]  /*7d70*/  FMUL R16, R34, R5 ;  /* 0x0000000522107220 */ /* 0x000fe40000400000 */
[----:B------:R-:W-:-:S04]  /*7d80*/  IADD3 R20, P0, PT, R10, R4, RZ ;  /* 0x000000040a147210 */ /* 0x000fc80007f1e0ff */
[----:B------:R-:W-:Y:S02]  /*7d90*/  LEA.HI.X.SX32 R33, R4, R7, 0x1, P0 ;  /* 0x0000000704217211 */ /* 0x000fe400000f0eff */
[C---:B0-----:R-:W-:Y:S02]  /*7da0*/  LEA R4, P0, R20.reuse, UR10, 0x2 ;  /* 0x0000000a14047c11 */ /* 0x041fe4000f8010ff */
        /* <DEDUP_REMOVED lines=8> */
.L_x_798:
[----:B------:R-:W-:Y:S05]  /*7e30*/  BSYNC.RECONVERGENT B1 ;  /* 0x0000000000017941 */ /* 0x000fea0003800200 */
.L_x_797:
[----:B------:R-:W-:Y:S01]  /*7e40*/  IADD3 R21, PT, PT, R21, 0x1, RZ ;  /* 0x0000000115157810 */ /* 0x000fe20007ffe0ff */
[----:B------:R-:W-:Y:S01]  /*7e50*/  FADD R19, R19, R26 ;  /* 0x0000001a13137221 */ /* 0x000fe20000000000 */
[----:B------:R-:W-:Y:S01]  /*7e60*/  IMAD.MOV.U32 R20, RZ, RZ, R18 ;  /* 0x000000ffff147224 */ /* 0x000fe200078e0012 */
[----:B------:R-:W-:Y:S06]  /*7e70*/  BRA `(.L_x_800) ;  /* 0x0000000000b47947 */ /* 0x000fec0003800000 */
.L_x_796:
        /* <DEDUP_REMOVED lines=11> */
[----:B------:R-:W-:Y:S01]  /*7f30*/  LEA R4, R22, UR4, 0x2 ;  /* 0x0000000416047c11 */ /* 0x000fe2000f8e10ff */
[----:B-1----:R-:W-:-:S04]  /*7f40*/  IMAD.IADD R37, R5, 0x1, R34 ;  /* 0x0000000105257824 */ /* 0x002fc800078e0222 */
[----:B------:R0:W1:Y:S03]  /*7f50*/  LDS R35, [R4] ;  /* 0x0000000004237984 */ /* 0x0000660000000800 */
.L_x_803:
[----:B--2---:R-:W2:Y:S01]  /*7f60*/  LDCU UR4, c[0x0][0x398] ;  /* 0x00007300ff0477ac */ /* 0x004ea20008000800 */
[----:B0-----:R-:W-:Y:S01]  /*7f70*/  IMAD R4, R27, UR9, R2 ;  /* 0x000000091b047c24 */ /* 0x001fe2000f8e0202 */
[----:B------:R-:W-:Y:S01]  /*7f80*/  FSETP.GT.AND P0, PT, R32, R15, PT ;  /* 0x0000000f2000720b */ /* 0x000fe20003f04000 */
[----:B------:R-:W0:Y:S02]  /*7f90*/  LDCU.64 UR10, c[0x0][0x380] ;  /* 0x00007000ff0a77ac */ /* 0x000e240008000a00 */
[----:B------:R-:W-:Y:S01]  /*7fa0*/  IMAD R4, R4, R34, R37 ;  /* 0x0000002204047224 */ /* 0x000fe200078e0225 */
[----:B------:R-:W-:-:S03]  /*7fb0*/  FSEL R39, R15, R32, P0 ;  /* 0x000000200f277208 */ /* 0x000fc60000000000 */
[----:B--2---:R-:W-:Y:S01]  /*7fc0*/  IMAD R4, R4, UR4, RZ ;  /* 0x0000000404047c24 */ /* 0x004fe2000f8e02ff */
[----:B------:R-:W-:Y:S01]  /*7fd0*/  IADD3 R2, PT, PT, R2, 0x1, RZ ;  /* 0x0000000102027810 */ /* 0x000fe20007ffe0ff */
[----:B------:R-:W-:-:S03]  /*7fe0*/  FADD R33, R39, -R16 ;  /* 0x8000001027217221 */ /* 0x000fc60000000000 */
[----:B------:R-:W-:Y:S01]  /*7ff0*/  IADD3 R5, P0, PT, R10, R4, RZ ;  /* 0x000000040a057210 */ /* 0x000fe20007f1e0ff */
[----:B------:R-:W-:-:S03]  /*8000*/  FMUL R16, R33, R20 ;  /* 0x0000001421107220 */ /* 0x000fc60000400000 */
[----:B------:R-:W-:Y:S01]  /*8010*/  LEA.HI.X.SX32 R18, R4, R7, 0x1, P0 ;  /* 0x0000000704127211 */ /* 0x000fe200000f0eff */
[----:B-1----:R-:W-:Y:S01]  /*8020*/  FMUL R33, R16, R35 ;  /* 0x0000002310217220 */ /* 0x002fe20000400000 */
[----:B0-----:R-:W-:Y:S02]  /*8030*/  LEA R4, P0, R5, UR10, 0x2 ;  /* 0x0000000a05047c11 */ /* 0x001fe4000f8010ff */
[----:B------:R-:W-:Y:S02]  /*8040*/  FSETP.LT.AND P1, PT, R39, R15, PT ;  /* 0x0000000f2700720b */ /* 0x000fe40003f21000 */
[----:B------:R-:W-:Y:S02]  /*8050*/  LEA.HI.X R5, R5, UR11, R18, 0x2, P0 ;  /* 0x0000000b05057c11 */ /* 0x000fe400080f1412 */
[----:B------:R-:W-:-:S03]  /*8060*/  ISETP.GE.AND P0, PT, R2, R27, PT ;  /* 0x0000001b0200720c */ /* 0x000fc60003f06270 */
[----:B------:R2:W-:Y:S01]  /*8070*/  REDG.E.ADD.F32.FTZ.RN.STRONG.GPU desc[UR12][R4.64], R33 ;  /* 0x00000021040079a6 */ /* 0x0005e2000c12f30c */
[----:B------:R-:W-:Y:S01]  /*8080*/  FADD R32, R39, R24 ;  /* 0x0000001827207221 */ /* 0x000fe20000000000 */
[----:B------:R-:W-:-:S08]  /*8090*/  IMAD.MOV.U32 R16, RZ, RZ, R39 ;  /* 0x000000ffff107224 */ /* 0x000fd000078e0027 */
[----:B------:R-:W-:Y:S05]  /*80a0*/  @!P0 BRA P1, `(.L_x_803) ;  /* 0xfffffffc00ac8947 */ /* 0x000fea000083ffff */
.L_x_802:
[----:B------:R-:W-:Y:S05]  /*80b0*/  BSYNC.RECONVERGENT B1 ;  /* 0x0000000000017941 */ /* 0x000fea0003800200 */
.L_x_801:
[----:B------:R-:W-:Y:S02]  /*80c0*/  VIADD R22, R22, 0x1 ;  /* 0x0000000116167836 */ /* 0x000fe40000000000 */
[----:B------:R-:W-:-:S03]  /*80d0*/  IMAD.MOV.U32 R20, RZ, RZ, R23 ;  /* 0x000000ffff147224 */ /* 0x000fc600078e0017 */
[----:B------:R-:W-:-:S13]  /*80e0*/  ISETP.GE.AND P0, PT, R22, UR8, PT ;  /* 0x0000000816007c0c */ /* 0x000fda000bf06270 */
[----:B--2---:R-:W0:Y:S01]  /*80f0*/  @!P0 S2R R5, SR_CgaCtaId ;  /* 0x0000000000058919 */ /* 0x004e220000008800 */
[----:B------:R-:W-:-:S04]  /*8100*/  @!P0 MOV R2, 0x400 ;  /* 0x0000040000028802 */ /* 0x000fc80000000f00 */
[----:B------:R-:W-:-:S04]  /*8110*/  @!P0 IADD3 R2, PT, PT, R2, 0xc00, RZ ;  /* 0x00000c0002028810 */ /* 0x000fc80007ffe0ff */
[----:B0-----:R-:W-:-:S05]  /*8120*/  @!P0 LEA R2, R5, R2, 0x18 ;  /* 0x0000000205028211 */ /* 0x001fca00078ec0ff */
[----:B------:R-:W-:-:S05]  /*8130*/  @!P0 IMAD R2, R17, 0x4, R2 ;  /* 0x0000000411028824 */ /* 0x000fca00078e0202 */
[----:B------:R0:W1:Y:S02]  /*8140*/  @!P0 LDS R23, [R2+0x8] ;  /* 0x0000080002178984 */ /* 0x0000640000000800 */
.L_x_800:
[----:B------:R-:W-:Y:S05]  /*8150*/  BSYNC.RECONVERGENT B0 ;  /* 0x0000000000007941 */ /* 0x000fea0003800200 */
.L_x_795:
[----:B------:R-:W3:Y:S01]  /*8160*/  LDCU UR4, c[0x0][0x39c] ;  /* 0x00007380ff0477ac */ /* 0x000ee20008000800 */
[----:B------:R-:W-:Y:S02]  /*8170*/  ISETP.GE.AND P0, PT, R22, UR8, PT ;  /* 0x0000000816007c0c */ /* 0x000fe4000bf06270 */
[----:B---3--:R-:W-:-:S13]  /*8180*/  ISETP.LT.AND P1, PT, R21, UR4, PT ;  /* 0x0000000415007c0c */ /* 0x008fda000bf21270 */
[----:B------:R-:W-:Y:S05]  /*8190*/  @!P0 BRA P1, `(.L_x_804) ;  /* 0xfffffff400f48947 */ /* 0x000fea000083ffff */
.L_x_766:
[----:B------:R-:W-:Y:S05]  /*81a0*/  BSYNC.RECONVERGENT B2 ;  /* 0x0000000000027941 */ /* 0x000fea0003800200 */
.L_x_765:
[----:B------:R-:W4:Y:S01]  /*81b0*/  LDCU UR10, c[0x0][0x398] ;  /* 0x00007300ff0a77ac */ /* 0x000f220008000800 */
[----:B------:R-:W-:Y:S02]  /*81c0*/  UIMAD UR4, UR14, UR5, UR14 ;  /* 0x000000050e0472a4 */ /* 0x000fe4000f8e020e */
[----:B------:R-:W-:Y:S02]  /*81d0*/  UIADD3 UR5, UPT, UPT, UR5, 0x1, URZ ;  /* 0x0000000105057890 */ /* 0x000fe4000fffe0ff */
[----:B----4-:R-:W-:-:S09]  /*81e0*/  UISETP.GE.U32.AND UP0, UPT, UR4, UR10, UPT ;  /* 0x0000000a0400728c */ /* 0x010fd2000bf06070 */
[----:B------:R-:W-:Y:S05]  /*81f0*/  BRA.U !UP0, `(.L_x_805) ;  /* 0xffffffe508147547 */ /* 0x000fea000b83ffff */
[----:B------:R-:W-:Y:S05]  /*8200*/  EXIT ;  /* 0x000000000000794d */ /* 0x000fea0003800000 */
        .weak           $__internal_4_$__cuda_sm20_sqrt_rn_f32_slowpath
        .type           $__internal_4_$__cuda_sm20_sqrt_rn_f32_slowpath,@function
        .size           $__internal_4_$__cuda_sm20_sqrt_rn_f32_slowpath,($__internal_5_$__cuda_sm3x_div_rn_noftz_f32_slowpath - $__internal_4_$__cuda_sm20_sqrt_rn_f32_slowpath)
$__internal_4_$__cuda_sm20_sqrt_rn_f32_slowpath:
[----:B------:R-:W-:-:S13]  /*8210*/  LOP3.LUT P0, RZ, R2, 0x7fffffff, RZ, 0xc0, !PT ;  /* 0x7fffffff02ff7812 */ /* 0x000fda000780c0ff */
[----:B------:R-:W-:Y:S01]  /*8220*/  @!P0 MOV R4, R2 ;  /* 0x0000000200048202 */ /* 0x000fe20000000f00 */
[----:B------:R-:W-:Y:S06]  /*8230*/  @!P0 BRA `(.L_x_806) ;  /* 0x0000000000408947 */ /* 0x000fec0003800000 */
[----:B------:R-:W-:-:S13]  /*8240*/  FSETP.GEU.FTZ.AND P0, PT, R2, RZ, PT ;  /* 0x000000ff0200720b */ /* 0x000fda0003f1e000 */
[----:B------:R-:W-:Y:S01]  /*8250*/  @!P0 IMAD.MOV.U32 R4, RZ, RZ, 0x7fffffff ;  /* 0x7fffffffff048424 */ /* 0x000fe200078e00ff */
[----:B------:R-:W-:Y:S06]  /*8260*/  @!P0 BRA `(.L_x_806) ;  /* 0x0000000000348947 */ /* 0x000fec0003800000 */
[----:B------:R-:W-:-:S13]  /*8270*/  FSETP.GTU.FTZ.AND P0, PT, |R2|, +INF , PT ;  /* 0x7f8000000200780b */ /* 0x000fda0003f1c200 */
[----:B------:R-:W-:Y:S01]  /*8280*/  @P0 FADD.FTZ R4, R2, 1 ;  /* 0x3f80000002040421 */ /* 0x000fe20000010000 */
[----:B------:R-:W-:Y:S06]  /*8290*/  @P0 BRA `(.L_x_806) ;  /* 0x0000000000280947 */ /* 0x000fec0003800000 */
[----:B------:R-:W-:-:S13]  /*82a0*/  FSETP.NEU.FTZ.AND P0, PT, |R2|, +INF , PT ;  /* 0x7f8000000200780b */ /* 0x000fda0003f1d200 */
[----:B------:R-:W-:-:S04]  /*82b0*/  @P0 FFMA R5, R2, 1.84467440737095516160e+19, RZ ;  /* 0x5f80000002050823 */ /* 0x000fc800000000ff */
[----:B------:R-:W0:Y:S02]  /*82c0*/  @P0 MUFU.RSQ R4, R5 ;  /* 0x0000000500040308 */ /* 0x000e240000001400 */
[----:B0-----:R-:W-:Y:S01]  /*82d0*/  @P0 FMUL.FTZ R10, R5, R4 ;  /* 0x00000004050a0220 */ /* 0x001fe20000410000 */
[----:B------:R-:W-:Y:S01]  /*82e0*/  @P0 FMUL.FTZ R13, R4, 0.5 ;  /* 0x3f000000040d0820 */ /* 0x000fe20000410000 */
[----:B------:R-:W-:Y:S02]  /*82f0*/  @!P0 IMAD.MOV.U32 R4, RZ, RZ, R2 ;  /* 0x000000ffff048224 */ /* 0x000fe400078e0002 */
[----:B------:R-:W-:-:S04]  /*8300*/  @P0 FADD.FTZ R11, -R10, -RZ ;  /* 0x800000ff0a0b0221 */ /* 0x000fc80000010100 */
[----:B------:R-:W-:-:S04]  /*8310*/  @P0 FFMA R11, R10, R11, R5 ;  /* 0x0000000b0a0b0223 */ /* 0x000fc80000000005 */
[----:B------:R-:W-:-:S04]  /*8320*/  @P0 FFMA R11, R11, R13, R10 ;  /* 0x0000000d0b0b0223 */ /* 0x000fc8000000000a */
[----:B------:R-:W-:-:S07]  /*8330*/  @P0 FMUL.FTZ R4, R11, 2.3283064365386962891e-10 ;  /* 0x2f8000000b040820 */ /* 0x000fce0000410000 */
.L_x_806:
[----:B------:R-:W-:Y:S01]  /*8340*/  MOV R2, R4 ;  /* 0x0000000400027202 */ /* 0x000fe20000000f00 */
[----:B------:R-:W-:Y:S02]  /*8350*/  IMAD.MOV.U32 R4, RZ, RZ, R14 ;  /* 0x000000ffff047224 */ /* 0x000fe400078e000e */
[----:B------:R-:W-:-:S04]  /*8360*/  IMAD.MOV.U32 R5, RZ, RZ, 0x0 ;  /* 0x00000000ff057424 */ /* 0x000fc800078e00ff */
[----:B------:R-:W-:Y:S05]  /*8370*/  RET.REL.NODEC R4 `(_Z31ProjTransConeArcDisCUDA3dKernelPfPKfS1_iiiiiiffffffffffff) ;  /* 0xffffff7c04207950 */ /* 0x000fea0003c3ffff */
        .weak           $__internal_5_$__cuda_sm3x_div_rn_noftz_f32_slowpath
        .type           $__internal_5_$__cuda_sm3x_div_rn_noftz_f32_slowpath,@function
        .size           $__internal_5_$__cuda_sm3x_div_rn_noftz_f32_slowpath,($_Z31ProjTransConeArcDisCUDA3dKernelPfPKfS1_iiiiiiffffffffffff$__internal_trig_reduction_slowpathd - $__internal_5_$__cuda_sm3x_div_rn_noftz_f32_slowpath)
$__internal_5_$__cuda_sm3x_div_rn_noftz_f32_slowpath:
        /* <DEDUP_REMOVED lines=34> */
.L_x_808:
        /* <DEDUP_REMOVED lines=30> */
[C---:B------:R-:W-:Y:S02]  /*8780*/  VIADD R36, R32.reuse, 0x20 ;  /* 0x0000002020247836 */ /* 0x040fe40000000000 */
[CCC-:B------:R-:W-:Y:S01]  /*8790*/  FFMA.RP R34, R37.reuse, R5.reuse, R38.reuse ;  /* 0x0000000525227223 */ /* 0x1c0fe20000008026 */
[----:B------:R-:W-:Y:S01]  /*87a0*/  FFMA.RM R5, R37, R5, R38 ;  /* 0x0000000525057223 */ /* 0x000fe20000004026 */
[C---:B------:R-:W-:Y:S02]  /*87b0*/  ISETP.NE.AND P2, PT, R32.reuse, RZ, PT ;  /* 0x000000ff2000720c */ /* 0x040fe40003f45270 */
        /* <DEDUP_REMOVED lines=17> */
.L_x_815:
[----:B------:R-:W-:-:S04]  /*88d0*/  LOP3.LUT R2, R2, 0x80000000, RZ, 0xc0, !PT ;  /* 0x8000000002027812 */ /* 0x000fc800078ec0ff */
[----:B------:R-:W-:Y:S01]  /*88e0*/  LOP3.LUT R2, R2, 0x7f800000, RZ, 0xfc, !PT ;  /* 0x7f80000002027812 */ /* 0x000fe200078efcff */
[----:B------:R-:W-:Y:S06]  /*88f0*/  BRA `(.L_x_816) ;  /* 0x0000000000047947 */ /* 0x000fec0003800000 */
.L_x_814:
[----:B------:R-:W-:-:S07]  /*8900*/  IMAD R2, R35, 0x800000, R2 ;  /* 0x0080000023027824 */ /* 0x000fce00078e0202 */
.L_x_816:
[----:B------:R-:W-:Y:S05]  /*8910*/  BSYNC.RECONVERGENT B1 ;  /* 0x0000000000017941 */ /* 0x000fea0003800200 */
.L_x_813:
[----:B------:R-:W-:Y:S05]  /*8920*/  BRA `(.L_x_817) ;  /* 0x0000000000207947 */ /* 0x000fea0003800000 */
.L_x_812:
[----:B------:R-:W-:-:S04]  /*8930*/  LOP3.LUT R2, R5, 0x80000000, R2, 0x48, !PT ;  /* 0x8000000005027812 */ /* 0x000fc800078e4802 */
[----:B------:R-:W-:Y:S01]  /*8940*/  LOP3.LUT R2, R2, 0x7f800000, RZ, 0xfc, !PT ;  /* 0x7f80000002027812 */ /* 0x000fe200078efcff */
[----:B------:R-:W-:Y:S06]  /*8950*/  BRA `(.L_x_817) ;  /* 0x0000000000147947 */ /* 0x000fec0003800000 */
.L_x_811:
[----:B------:R-:W-:Y:S01]  /*8960*/  LOP3.LUT R2, R5, 0x80000000, R2, 0x48, !PT ;  /* 0x8000000005027812 */ /* 0x000fe200078e4802 */
[----:B------:R-:W-:Y:S06]  /*8970*/  BRA `(.L_x_817) ;  /* 0x00000000000c7947 */ /* 0x000fec0003800000 */
.L_x_810:
[----:B------:R-:W0:Y:S01]  /*8980*/  MUFU.RSQ R2, -QNAN ;  /* 0xffc0000000027908 */ /* 0x000e220000001400 */
[----:B------:R-:W-:Y:S05]  /*8990*/  BRA `(.L_x_817) ;  /* 0x0000000000047947 */ /* 0x000fea0003800000 */
.L_x_809:
[----:B------:R-:W-:-:S07]  /*89a0*/  FADD.FTZ R2, R2, R5 ;  /* 0x0000000502027221 */ /* 0x000fce0000010000 */
.L_x_817:
[----:B------:R-:W-:Y:S05]  /*89b0*/  BSYNC.RECONVERGENT B0 ;  /* 0x0000000000007941 */ /* 0x000fea0003800200 */
.L_x_807:
[----:B------:R-:W-:-:S04]  /*89c0*/  HFMA2 R5, -RZ, RZ, 0, 0 ;  /* 0x00000000ff057431 */ /* 0x000fc800000001ff */
[----:B0-----:R-:W-:Y:S05]  /*89d0*/  RET.REL.NODEC R4 `(_Z31ProjTransConeArcDisCUDA3dKernelPfPKfS1_iiiiiiffffffffffff) ;  /* 0xffffff7404887950 */ /* 0x001fea0003c3ffff */
        .type           $_Z31ProjTransConeArcDisCUDA3dKernelPfPKfS1_iiiiiiffffffffffff$__internal_trig_reduction_slowpathd,@function
        .size           $_Z31ProjTransConeArcDisCUDA3dKernelPfPKfS1_iiiiiiffffffffffff$__internal_trig_reduction_slowpathd,(.L_x_1009 - $_Z31ProjTransConeArcDisCUDA3dKernelPfPKfS1_iiiiiiffffffffffff$__internal_trig_reduction_slowpathd)
$_Z31ProjTransConeArcDisCUDA3dKernelPfPKfS1_iiiiiiffffffffffff$__internal_trig_reduction_slowpathd:
        /* <DEDUP_REMOVED lines=24> */
.L_x_822:
        /* <DEDUP_REMOVED lines=29> */
.L_x_821:
[----:B------:R-:W-:-:S07]  /*8d30*/  MOV R21, R18 ;  /* 0x0000001200157202 */ /* 0x000fce0000000f00 */
.L_x_820:
[----:B------:R-:W-:Y:S05]  /*8d40*/  BSYNC.RECONVERGENT B3 ;  /* 0x0000000000037941 */ /* 0x000fea0003800200 */
.L_x_819:
        /* <DEDUP_REMOVED lines=60> */
.L_x_824:
[----:B------:R-:W-:Y:S05]  /*9110*/  BSYNC.RECONVERGENT B3 ;  /* 0x0000000000037941 */ /* 0x000fea0003800200 */
.L_x_823:
[----:B------:R-:W-:Y:S01]  /*9120*/  IMAD.WIDE.U32 R18, R13, 0x2168c235, RZ ;  /* 0x2168c2350d127825 */ /* 0x000fe200078e00ff */
[----:B------:R-:W-:-:S03]  /*9130*/  SHF.R.U32.HI R17, RZ, 0x1e, R17 ;  /* 0x0000001eff117819 */ /* 0x000fc60000011611 */
[----:B------:R-:W-:Y:S01]  /*9140*/  IMAD.MOV.U32 R4, RZ, RZ, R19 ;  /* 0x000000ffff047224 */ /* 0x000fe200078e0013 */
[----:B------:R-:W-:Y:S01]  /*9150*/  IADD3 RZ, P1, PT, R18, R18, RZ ;  /* 0x0000001212ff7210 */ /* 0x000fe20007f3e0ff */
[----:B------:R-:W-:Y:S01]  /*9160*/  IMAD.MOV.U32 R5, RZ, RZ, RZ ;  /* 0x000000ffff057224 */ /* 0x000fe200078e00ff */
[----:B------:R-:W-:Y:S01]  /*9170*/  LEA.HI R16, R16, R17, RZ, 0x1 ;  /* 0x0000001110107211 */ /* 0x000fe200078f08ff */
[----:B------:R-:W-:-:S04]  /*9180*/  IMAD.HI.U32 R11, R22, -0x36f0255e, RZ ;  /* 0xc90fdaa2160b7827 */ /* 0x000fc800078e00ff */
[----:B------:R-:W-:-:S04]  /*9190*/  IMAD.WIDE.U32 R4, R13, -0x36f0255e, R4 ;  /* 0xc90fdaa20d047825 */ /* 0x000fc800078e0004 */
[C---:B------:R-:W-:Y:S02]  /*91a0*/  IMAD R13, R22.reuse, -0x36f0255e, RZ ;  /* 0xc90fdaa2160d7824 */ /* 0x040fe400078e02ff */
[----:B------:R-:W-:-:S05]  /*91b0*/  IMAD.WIDE.U32 R4, P2, R22, 0x2168c235, R4 ;  /* 0x2168c23516047825 */ /* 0x000fca0007840004 */
[----:B------:R-:W-:Y:S02]  /*91c0*/  IADD3.X R11, PT, PT, R11, RZ, RZ, P2, !PT ;  /* 0x000000ff0b0b7210 */ /* 0x000fe400017fe4ff */
[----:B------:R-:W-:Y:S02]  /*91d0*/  IADD3 R5, P2, PT, R13, R5, RZ ;  /* 0x000000050d057210 */ /* 0x000fe40007f5e0ff */
[----:B------:R-:W-:Y:S02]  /*91e0*/  IADD3.X RZ, P1, PT, R4, R4, RZ, P1, !PT ;  /* 0x0000000404ff7210 */ /* 0x000fe40000f3e4ff */
        /* <DEDUP_REMOVED lines=13> */
[----:B------:R-:W-:Y:S01]  /*92c0*/  @!P0 LOP3.LUT R23, R23, 0x80000000, RZ, 0x3c, !PT ;  /* 0x8000000017178812 */ /* 0x000fe200078e3cff */
[----:B------:R-:W-:Y:S01]  /*92d0*/  IMAD.SHL.U32 R2, R2, 0x100000, RZ ;  /* 0x0010000002027824 */ /* 0x000fe200078e00ff */
[----:B------:R-:W-:-:S04]  /*92e0*/  IADD3 R4, P2, PT, R4, 0x1, RZ ;  /* 0x0000000104047810 */ /* 0x000fc80007f5e0ff */
[----:B------:R-:W-:-:S03]  /*92f0*/  LEA.HI.X R5, R5, RZ, RZ, 0x16, P2 ;  /* 0x000000ff05057211 */ /* 0x000fc600010fb4ff */
[----:B------:R-:W-:Y:S02]  /*9300*/  @P1 IADD3 R16, PT, PT, -R16, RZ, RZ ;  /* 0x000000ff10101210 */ /* 0x000fe40007ffe1ff */
[--C-:B------:R-:W-:Y:S02]  /*9310*/  SHF.R.U64 R4, R4, 0x1, R5.reuse ;  /* 0x0000000104047819 */ /* 0x100fe40000001205 */
[----:B------:R-:W-:Y:S02]  /*9320*/  SHF.R.U32.HI R5, RZ, 0x1, R5 ;  /* 0x00000001ff057819 */ /* 0x000fe40000011605 */
[----:B------:R-:W-:-:S04]  /*9330*/  IADD3 R22, P2, P3, RZ, RZ, R4 ;  /* 0x000000ffff167210 */ /* 0x000fc80007b5e004 */
[----:B------:R-:W-:-:S04]  /*9340*/  IADD3.X R2, PT, PT, R2, 0x3fe00000, R5, P2, P3 ;  /* 0x3fe0000002027810 */ /* 0x000fc800017e6405 */
[----:B------:R-:W-:-:S07]  /*9350*/  LOP3.LUT R23, R2, R23, RZ, 0xfc, !PT ;  /* 0x0000001702177212 */ /* 0x000fce00078efcff */
.L_x_818:
[----:B------:R-:W-:Y:S01]  /*9360*/  IMAD.MOV.U32 R25, RZ, RZ, 0x0 ;  /* 0x00000000ff197424 */ /* 0x000fe200078e00ff */
[----:B------:R-:W-:Y:S01]  /*9370*/  MOV R5, R23 ;  /* 0x0000001700057202 */ /* 0x000fe20000000f00 */
[----:B------:R-:W-:Y:S02]  /*9380*/  IMAD.MOV.U32 R2, RZ, RZ, R16 ;  /* 0x000000ffff027224 */ /* 0x000fe400078e0010 */
[----:B------:R-:W-:Y:S01]  /*9390*/  IMAD.MOV.U32 R4, RZ, RZ, R22 ;  /* 0x000000ffff047224 */ /* 0x000fe200078e0016 */
[----:B------:R-:W-:Y:S06]  /*93a0*/  RET.REL.NODEC R24 `(_Z31ProjTransConeArcDisCUDA3dKernelPfPKfS1_iiiiiiffffffffffff) ;  /* 0xffffff6c18147950 */ /* 0x000fec0003c3ffff */
.L_x_825:
        /* <DEDUP_REMOVED lines=13> */
.L_x_1009:


//--------------------- .text._Z26ProjConeArcDisCUDA3dKernelPfyPKfiiiiiiffffffffffff --------------------------
	.section	.text._Z26ProjConeArcDisCUDA3dKernelPfyPKfiiiiiiffffffffffff,"ax",@progbits
	.align	128
        .global         _Z26ProjConeArcDisCUDA3dKernelPfyPKfiiiiiiffffffffffff
        .type           _Z26ProjConeArcDisCUDA3dKernelPfyPKfiiiiiiffffffffffff,@function
        .size           _Z26ProjConeArcDisCUDA3dKernelPfyPKfiiiiiiffffffffffff,(.L_x_1012 - _Z26ProjConeArcDisCUDA3dKernelPfyPKfiiiiiiffffffffffff)
        .other          _Z26ProjConeArcDisCUDA3dKernelPfyPKfiiiiiiffffffffffff,@"STO_CUDA_ENTRY STV_DEFAULT"
_Z26ProjConeArcDisCUDA3dKernelPfyPKfiiiiiiffffffffffff:
.text._Z26ProjConeArcDisCUDA3dKernelPfyPKfiiiiiiffffffffffff:
[----:B------:R-:W0:Y:S08]  /*0000*/  LDC R1, c[0x0][0x37c] ;  /* 0x0000df00ff017b82 */ /* 0x000e300000000800 */
[----:B------:R-:W1:Y:S01]  /*0010*/  LDC R7, c[0x0][0x3a4] ;  /* 0x0000e900ff077b82 */ /* 0x000e620000000800 */
[----:B------:R-:W2:Y:S01]  /*0020*/  LDCU.64 UR8, c[0x0][0x358] ;  /* 0x00006b00ff0877ac */ /* 0x000ea20008000a00 */
[----:B0-----:R-:W-:-:S06]  /*0030*/  VIADD R1, R1, 0xffffffb8 ;  /* 0xffffffb801017836 */ /* 0x001fcc0000000000 */
[----:B------:R-:W0:Y:S01]  /*0040*/  S2UR UR4, SR_CTAID.X ;  /* 0x00000000000479c3 */ /* 0x000e220000002500 */
[----:B------:R-:W3:Y:S01]  /*0050*/  LDCU UR10, c[0x0][0x360] ;  /* 0x00006c00ff0a77ac */ /* 0x000ee20008000800 */
[----:B------:R-:W4:Y:S01]  /*0060*/  LDCU UR11, c[0x0][0x3a8] ;  /* 0x00007500ff0b77ac */ /* 0x000f220008000800 */
[----:B-1----:R-:W1:Y:S01]  /*0070*/  I2F.U32.RP R0, R7 ;  /* 0x0000000700007306 */ /* 0x002e620000209000 */
[----:B------:R-:W-:-:S07]  /*0080*/  ISETP.NE.U32.AND P2, PT, R7, RZ, PT ;  /* 0x000000ff0700720c */ /* 0x000fce0003f45070 */
[----:B-1----:R-:W1:Y:S02]  /*0090*/  MUFU.RCP R0, R0 ;  /* 0x0000000000007308 */ /* 0x002e640000001000 */
[----:B-1----:R-:W-:-:S06]  /*00a0*/  VIADD R2, R0, 0xffffffe ;  /* 0x0ffffffe00027836 */ /* 0x002fcc0000000000 */
[----:B------:R1:W2:Y:S02]  /*00b0*/  F2I.FTZ.U32.TRUNC.NTZ R3, R2 ;  /* 0x0000000200037305 */ /* 0x0002a4000021f000 */
[----:B-1----:R-:W-:Y:S01]  /*00c0*/  IMAD.MOV.U32 R2, RZ, RZ, RZ ;  /* 0x000000ffff027224 */ /* 0x002fe200078e00ff */
[----:B--2---:R-:W-:-:S05]  /*00d0*/  IADD3 R4, PT, PT, RZ, -R3, RZ ;  /* 0x80000003ff047210 */ /* 0x004fca0007ffe0ff */
[----:B------:R-:W-:-:S04]  /*00e0*/  IMAD R5, R4, R7, RZ ;  /* 0x0000000704057224 */ /* 0x000fc800078e02ff */
[----:B------:R-:W-:-:S06]  /*00f0*/  IMAD.HI.U32 R3, R3, R5, R2 ;  /* 0x0000000503037227 */ /* 0x000fcc00078e0002 */
[----:B0-----:R-:W-:-:S04]  /*0100*/  IMAD.HI.U32 R6, R3, UR4, RZ ;  /* 0x0000000403067c27 */ /* 0x001fc8000f8e00ff */
[----:B------:R-:W-:-:S04]  /*0110*/  IMAD.MOV R4, RZ, RZ, -R6 ;  /* 0x000000ffff047224 */ /* 0x000fc800078e0a06 */
[----:B------:R-:W-:Y:S02]  /*0120*/  IMAD R0, R7, R4, UR4 ;  /* 0x0000000407007e24 */ /* 0x000fe4000f8e0204 */
[----:B------:R-:W0:Y:S03]  /*0130*/  LDC.64 R4, c[0x0][0x390] ;  /* 0x0000e400ff047b82 */ /* 0x000e260000000a00 */
[----:B------:R-:W-:-:S13]  /*0140*/  ISETP.GE.U32.AND P0, PT, R0, R7, PT ;  /* 0x000000070000720c */ /* 0x000fda0003f06070 */
[----:B------:R-:W-:Y:S01]  /*0150*/  @P0 IADD3 R0, PT, PT, R0, -R7, RZ ;  /* 0x8000000700000210 */ /* 0x000fe20007ffe0ff */
[----:B------:R-:W-:-:S03]  /*0160*/  @P0 VIADD R6, R6, 0x1 ;  /* 0x0000000106060836 */ /* 0x000fc60000000000 */
[----:B------:R-:W-:-:S13]  /*0170*/  ISETP.GE.U32.AND P1, PT, R0, R7, PT ;  /* 0x000000070000720c */ /* 0x000fda0003f26070 */
[----:B------:R-:W-:Y:S01]  /*0180*/  @P1 VIADD R6, R6, 0x1 ;  /* 0x0000000106061836 */ /* 0x000fe20000000000 */
[----:B------:R-:W-:-:S04]  /*0190*/  @!P2 LOP3.LUT R6, RZ, R7, RZ, 0x33, !PT ;  /* 0x00000007ff06a212 */ /* 0x000fc800078e33ff */
[----:B------:R-:W-:-:S05]  /*01a0*/  IADD3 R0, PT, PT, -R6, RZ, RZ ;  /* 0x000000ff06007210 */ /* 0x000fca0007ffe1ff */
[----:B------:R-:W-:-:S04]  /*01b0*/  IMAD R3, R7, R0, UR4 ;  /* 0x0000000407037e24 */ /* 0x000fc8000f8e0200 */
[----:B0-----:R-:W-:-:S05]  /*01c0*/  IMAD.WIDE.U32 R4, R3, 0x4, R4 ;  /* 0x0000000403047825 */ /* 0x001fca00078e0004 */
[----:B------:R-:W2:Y:S01]  /*01d0*/  LDG.E.CONSTANT R15, desc[UR8][R4.64] ;  /* 0x00000008040f7981 */ /* 0x000ea2000c1e9900 */
[----:B------:R-:W3:Y:S01]  /*01e0*/  S2UR UR6, SR_CTAID.Z ;  /* 0x00000000000679c3 */ /* 0x000ee20000002700 */
[----:B------:R-:W0:Y:S07]  /*01f0*/  S2R R7, SR_TID.X ;  /* 0x0000000000077919 */ /* 0x000e2e0000002100 */
[----:B------:R-:W1:Y:S01]  /*0200*/  S2UR UR5, SR_CTAID.Y ;  /* 0x00000000000579c3 */ /* 0x000e620000002600 */
[----:B---3--:R-:W-:-:S04]  /*0210*/  UIMAD UR6, UR6, UR10, URZ ;  /* 0x0000000a060672a4 */ /* 0x008fc8000f8e02ff */
[----:B------:R-:W-:-:S04]  /*0220*/  UIADD3 UR4, UPT, UPT, UR6, UR10, URZ ;  /* 0x0000000a06047290 */ /* 0x000fc8000fffe0ff */
[----:B----4-:R-:W-:Y:S01]  /*0230*/  UISETP.GT.U32.AND UP0, UPT, UR4, UR11, UPT ;  /* 0x0000000b0400728c */ /* 0x010fe2000bf04070 */
[----:B0-----:R-:W-:-:S10]  /*0240*/  VIADD R20, R7, UR6 ;  /* 0x0000000607147c36 */ /* 0x001fd40008000000 */
        /* <DEDUP_REMOVED lines=8> */
[----:B------:R-:W-:-:S05]  /*02d0*/  FFMA R23, R2, -5.3903029534742383927e-15, R3 ;  /* 0xa7c234c502177823 */ /* 0x000fca0000000003 */
[----:B------:R-:W-:Y:S01]  /*02e0*/  MOV R2, R23 ;  /* 0x0000001700027202 */ /* 0x000fe20000000f00 */
[----:B-1----:R-:W-:Y:S06]  /*02f0*/  @!P0 BRA `(.L_x_826) ;  /* 0x0000000000dc8947 */ /* 0x002fec0003800000 */
        /* <DEDUP_REMOVED lines=11> */
.L_x_827:
        /* <DEDUP_REMOVED lines=39> */
[----:B------:R-:W-:-:S05]  /*0620*/  IADD3 R2, PT, PT, -R0, RZ, RZ ;  /* 0x000000ff00027210 */ /* 0x000fca0007ffe1ff */
[----:B------:R-:W-:Y:S01]  /*0630*/  @!P1 IMAD.MOV.U32 R0, RZ, RZ, R2 ;  /* 0x000000ffff009224 */ /* 0x000fe200078e0002 */
[----:B0-----:R-:W-:-:S10]  /*0640*/  DMUL R8, R10, UR12 ;  /* 0x0000000c0a087c28 */ /* 0x001fd40008000000 */
[----:B------:R-:W0:Y:S02]  /*0650*/  F2F.F32.F64 R8, R8 ;  /* 0x0000000800087310 */ /* 0x000e240000301000 */
[----:B0-----:R-:W-:-:S07]  /*0660*/  FSEL R2, -R8, R8, !P2 ;  /* 0x0000000808027208 */ /* 0x001fce0005000100 */
.L_x_826:
[----:B------:R-:W-:Y:S02]  /*0670*/  IMAD.MOV.U32 R9, RZ, RZ, 0x37cbac00 ;  /* 0x37cbac00ff097424 */ /* 0x000fe400078e00ff */
[----:B------:R-:W-:Y:S01]  /*0680*/  FMUL R3, R2, R2 ;  /* 0x0000000202037220 */ /* 0x000fe20000400000 */
[C---:B------:R-:W-:Y:S01]  /*0690*/  LOP3.LUT R10, R0.reuse, 0x1, RZ, 0xc0, !PT ;  /* 0x00000001000a7812 */ /* 0x040fe200078ec0ff */
[----:B------:R-:W-:Y:S01]  /*06a0*/  IMAD.MOV.U32 R13, RZ, RZ, 0x3effffff ;  /* 0x3effffffff0d7424 */ /* 0x000fe200078e00ff */
[----:B------:R-:W-:Y:S01]  /*06b0*/  LOP3.LUT P2, RZ, R0, 0x2, RZ, 0xc0, !PT ;  /* 0x0000000200ff7812 */ /* 0x000fe2000784c0ff */
[----:B------:R-:W-:Y:S01]  /*06c0*/  FFMA R8, R3, R9, -0.0013887860113754868507 ;  /* 0xbab607ed03087423 */ /* 0x000fe20000000009 */
[----:B------:R-:W-:Y:S02]  /*06d0*/  ISETP.NE.U32.AND P1, PT, R10, 0x1, PT ;  /* 0x000000010a00780c */ /* 0x000fe40003f25070 */
[----:B------:R-:W-:Y:S02]  /*06e0*/  MOV R10, 0x3d2aaabb ;  /* 0x3d2aaabb000a7802 */ /* 0x000fe40000000f00 */
        /* <DEDUP_REMOVED lines=21> */
.L_x_829:
        /* <DEDUP_REMOVED lines=44> */
.L_x_828:
[----:B------:R-:W0:Y:S01]  /*0b00*/  LDCU UR4, c[0x0][0x3ac] ;  /* 0x00007580ff0477ac */ /* 0x000e220008000800 */
[----:B------:R-:W-:Y:S01]  /*0b10*/  I2F.F64.U32 R10, UR5 ;  /* 0x00000005000a7d12 */ /* 0x000fe20008201800 */
[----:B------:R-:W-:Y:S01]  /*0b20*/  FMUL R0, R23, R23 ;  /* 0x0000001717007220 */ /* 0x000fe20000400000 */
[----:B------:R-:W-:Y:S01]  /*0b30*/  LOP3.LUT R2, R14, 0x1, RZ, 0xc0, !PT ;  /* 0x000000010e027812 */ /* 0x000fe200078ec0ff */
[----:B------:R-:W1:Y:S01]  /*0b40*/  LDCU.64 UR12, c[0x0][0x3c0] ;  /* 0x00007800ff0c77ac */ /* 0x000e620008000a00 */
[----:B------:R-:W-:Y:S01]  /*0b50*/  MOV R17, 0x3c0885e4 ;  /* 0x3c0885e400117802 */ /* 0x000fe20000000f00 */
[----:B------:R-:W-:Y:S01]  /*0b60*/  FFMA R9, R0, R9, -0.0013887860113754868507 ;  /* 0xbab607ed00097423 */ /* 0x000fe20000000009 */
[----:B------:R-:W-:Y:S01]  /*0b70*/  ISETP.NE.U32.AND P0, PT, R2, 0x1, PT ;  /* 0x000000010200780c */ /* 0x000fe20003f05070 */
[----:B------:R-:W2:Y:S01]  /*0b80*/  LDCU UR5, c[0x0][0x3dc] ;  /* 0x00007b80ff0577ac */ /* 0x000ea20008000800 */
[----:B------:R-:W-:Y:S02]  /*0b90*/  IMAD.MOV.U32 R19, RZ, RZ, 0x3e2aaaa8 ;  /* 0x3e2aaaa8ff137424 */ /* 0x000fe400078e00ff */
[----:B------:R-:W-:Y:S01]  /*0ba0*/  VIADD R14, R14, 0x1 ;  /* 0x000000010e0e7836 */ /* 0x000fe20000000000 */
[----:B------:R-:W-:-:S02]  /*0bb0*/  FSEL R9, R9, -0.00019574658654164522886, P0 ;  /* 0xb94d415309097808 */ /* 0x000fc40000000000 */
[----:B------:R-:W-:Y:S02]  /*0bc0*/  FSEL R17, R17, 0.041666727513074874878, !P0 ;  /* 0x3d2aaabb11117808 */ /* 0x000fe40004000000 */
[----:B------:R-:W-:Y:S01]  /*0bd0*/  FSEL R19, -R19, -0.4999999701976776123, !P0 ;  /* 0xbeffffff13137808 */ /* 0x000fe20004000100 */
[----:B0-----:R-:W0:Y:S01]  /*0be0*/  I2F.F64 R12, UR4 ;  /* 0x00000004000c7d12 */ /* 0x001e220008201c00 */
[----:B------:R-:W-:Y:S01]  /*0bf0*/  LOP3.LUT P1, RZ, R14, 0x2, RZ, 0xc0, !PT ;  /* 0x000000020eff7812 */ /* 0x000fe2000782c0ff */
        /* <DEDUP_REMOVED lines=11> */
[----:B------:R-:W-:Y:S01]  /*0cb0*/  FMUL R0, R22, -UR13 ;  /* 0x8000000d16007c20 */ /* 0x000fe20008400000 */
[----:B0-----:R-:W-:Y:S01]  /*0cc0*/  DFMA R8, R10, R2, R8 ;  /* 0x000000020a08722b */ /* 0x001fe20000000008 */
[----:B------:R-:W-:-:S05]  /*0cd0*/  FMUL R3, R23, UR13 ;  /* 0x0000000d17037c20 */ /* 0x000fca0008400000 */
        /* <DEDUP_REMOVED lines=11> */
[----:B------:R-:W-:Y:S01]  /*0d90*/  IADD3 R2, PT, PT, R20, 0x1, RZ ;  /* 0x0000000114027810 */ /* 0x000fe20007ffe0ff */
[----:B------:R-:W-:Y:S01]  /*0da0*/  I2F.F64 R12, UR11 ;  /* 0x0000000b000c7d12 */ /* 0x000fe20008201c00 */
[----:B------:R-:W-:Y:S01]  /*0db0*/  BSSY.RECONVERGENT B1, `(.L_x_833) ;  /* 0x0000029000017945 */ /* 0x000fe20003800200 */
[----:B------:R-:W0:Y:S06]  /*0dc0*/  LDCU UR5, c[0x0][0x3d8] ;  /* 0x00007b00ff0577ac */ /* 0x000e2c0008000800 */
[----:B------:R-:W4:Y:S08]  /*0dd0*/  I2F.F64.U32 R16, R2 ;  /* 0x0000000200107312 */ /* 0x000f300000201800 */
[----:B---3--:R-:W-:Y:S01]  /*0de0*/  F2F.F64.F32 R10, UR4 ;  /* 0x00000004000a7d10 */ /* 0x008fe20008201800 */
[----:B----4-:R-:W-:-:S07]  /*0df0*/  DFMA R16, R12, -0.5, R16 ;  /* 0xbfe000000c10782b */ /* 0x010fce0000000010 */
[----:B0-----:R-:W0:Y:S08]  /*0e00*/  F2F.F64.F32 R8, UR5 ;  /* 0x0000000500087d10 */ /* 0x001e300008201800 */
        /* <DEDUP_REMOVED lines=32> */
[----:B-12---:R-:W-:Y:S05]  /*1010*/  CALL.REL.NOINC `($_Z26ProjConeArcDisCUDA3dKernelPfyPKfiiiiiiffffffffffff$__internal_trig_reduction_slowpathd) ;  /* 0x0000007800b87944 */ /* 0x006fea0003c00000 */
.L_x_836:
[----:B------:R-:W-:Y:S05]  /*1020*/  BSYNC.RECONVERGENT B2 ;  /* 0x0000000000027941 */ /* 0x000fea0003800200 */
.L_x_835:
[----:B------:R-:W-:-:S07]  /*1030*/  VIADD R2, R2, 0x1 ;  /* 0x0000000102027836 */ /* 0x000fce0000000000 */
.L_x_834:
[----:B------:R-:W-:Y:S05]  /*1040*/  BSYNC.RECONVERGENT B1 ;  /* 0x0000000000017941 */ /* 0x000fea0003800200 */
.L_x_833:
[----:B------:R-:W0:Y:S01]  /*1050*/  LDCU.64 UR4, c[0x4][0x10] ;  /* 0x01000200ff0477ac */ /* 0x000e220008000a00 */
[----:B------:R-:W-:-:S04]  /*1060*/  SHF.L.U32 R8, R2, 0x6, RZ ;  /* 0x0000000602087819 */ /* 0x000fc800000006ff */
[----:B------:R-:W-:-:S04]  /*1070*/  LOP3.LUT R8, R8, 0x40, RZ, 0xc0, !PT ;  /* 0x0000004008087812 */ /* 0x000fc800078ec0ff */
[----:B0-----:R-:W-:Y:S02]  /*1080*/  IADD3 R32, P0, PT, R8, UR4, RZ ;  /* 0x0000000408207c10 */ /* 0x001fe4000ff1e0ff */
[----:B------:R-:W-:Y:S01]  /*1090*/  LOP3.LUT R27, R2, 0x1, RZ, 0xc0, !PT ;  /* 0x00000001021b7812 */ /* 0x000fe200078ec0ff */
[----:B------:R-:W-:Y:S01]  /*10a0*/  IMAD.MOV.U32 R34, RZ, RZ, 0x20fd8164 ;  /* 0x20fd8164ff227424 */ /* 0x000fe200078e00ff */
[----:B------:R-:W-:Y:S01]  /*10b0*/  DMUL R30, R28, R28 ;  /* 0x0000001c1c1e7228 */ /* 0x000fe20000000000 */
[----:B------:R-:W-:Y:S01]  /*10c0*/  IMAD.X R33, RZ, RZ, UR5, P0 ;  /* 0x00000005ff217e24 */ /* 0x000fe200080e06ff */
[----:B------:R-:W0:Y:S04]  /*10d0*/  LDCU UR4, c[0x0][0x3c8] ;  /* 0x00007900ff0477ac */ /* 0x000e280008000800 */
[----:B------:R-:W3:Y:S04]  /*10e0*/  LDG.E.128.CONSTANT R8, desc[UR8][R32.64] ;  /* 0x0000000820087981 */ /* 0x000ee8000c1e9d00 */
[----:B------:R-:W4:Y:S04]  /*10f0*/  LDG.E.128.CONSTANT R12, desc[UR8][R32.64+0x10] ;  /* 0x00001008200c7981 */ /* 0x000f28000c1e9d00 */
[----:B------:R-:W2:Y:S01]  /*1100*/  LDG.E.128.CONSTANT R16, desc[UR8][R32.64+0x20] ;  /* 0x0000200820107981 */ /* 0x000ea2000c1e9d00 */
[----:B------:R-:W-:-:S02]  /*1110*/  ISETP.NE.U32.AND P0, PT, R27, 0x1, PT ;  /* 0x000000011b00780c */ /* 0x000fc40003f05070 */
[----:B------:R-:W-:Y:S02]  /*1120*/  MOV R27, 0x3da8ff83 ;  /* 0x3da8ff83001b7802 */ /* 0x000fe40000000f00 */
[----:B------:R-:W-:Y:S02]  /*1130*/  FSEL R34, R34, -8.06006814911005101289e+34, !P0 ;  /* 0xf9785eba22227808 */ /* 0x000fe40004000000 */
[----:B------:R-:W-:-:S06]  /*1140*/  FSEL R35, -R27, 0.11223486810922622681, !P0 ;  /* 0x3de5db651b237808 */ /* 0x000fcc0004000100 */
[----:B---3--:R-:W-:-:S08]  /*1150*/  DFMA R8, R30, R34, R8 ;  /* 0x000000221e08722b */ /* 0x008fd00000000008 */
[C---:B------:R-:W-:Y:S01]  /*1160*/  DFMA R8, R30.reuse, R8, R10 ;  /* 0x000000081e08722b */ /* 0x040fe2000000000a */
[----:B0-----:R-:W-:Y:S07]  /*1170*/  F2F.F64.F32 R10, UR4 ;  /* 0x00000004000a7d10 */ /* 0x001fee0008201800 */
[C---:B----4-:R-:W-:Y:S01]  /*1180*/  DFMA R8, R30.reuse, R8, R12 ;  /* 0x000000081e08722b */ /* 0x050fe2000000000c */
[----:B------:R-:W0:Y:S07]  /*1190*/  F2F.F64.F32 R12, R3 ;  /* 0x00000003000c7310 */ /* 0x000e2e0000201800 */
[----:B------:R-:W-:-:S08]  /*11a0*/  DFMA R8, R30, R8, R14 ;  /* 0x000000081e08722b */ /* 0x000fd0000000000e */
        /* <DEDUP_REMOVED lines=10> */
[----:B0-----:R-:W-:Y:S01]  /*1250*/  DFMA R18, R10, -R18, R12 ;  /* 0x800000120a12722b */ /* 0x001fe2000000000c */
[----:B------:R-:W-:Y:S01]  /*1260*/  IMAD.MOV.U32 R12, RZ, RZ, 0x3f800000 ;  /* 0x3f800000ff0c7424 */ /* 0x000fe200078e00ff */
[----:B------:R-:W-:Y:S09]  /*1270*/  BRA `(.L_x_837) ;  /* 0x00000004003c7947 */ /* 0x000ff20003800000 */
.L_x_832:
[----:B------:R-:W0:Y:S01]  /*1280*/  LDCU UR4, c[0x0][0x3bc] ;  /* 0x00007780ff0477ac */ /* 0x000e220008000800 */
[----:B------:R-:W-:Y:S01]  /*1290*/  I2F.F64 R12, UR11 ;  /* 0x0000000b000c7d12 */ /* 0x000fe20008201c00 */
[----:B------:R-:W-:Y:S01]  /*12a0*/  BSSY.RECONVERGENT B1, `(.L_x_838) ;  /* 0x000002a000017945 */ /* 0x000fe20003800200 */
[----:B------:R-:W3:Y:S06]  /*12b0*/  LDCU UR5, c[0x0][0x3d8] ;  /* 0x00007b00ff0577ac */ /* 0x000eec0008000800 */
[----:B------:R-:W4:Y:S08]  /*12c0*/  I2F.F64.U32 R10, R20 ;  /* 0x00000014000a7312 */ /* 0x000f300000201800 */
[----:B------:R-:W-:Y:S01]  /*12d0*/  F2F.F64.F32 R24, R15 ;  /* 0x0000000f00187310 */ /* 0x000fe20000201800 */
[----:B----4-:R-:W-:-:S07]  /*12e0*/  DFMA R16, R12, 0.5, -R10 ;  /* 0x3fe000000c10782b */ /* 0x010fce000000080a */
[----:B0-----:R-:W-:Y:S01]  /*12f0*/  F2F.F64.F32 R8, UR4 ;  /* 0x0000000400087d10 */ /* 0x001fe20008201800 */
[----:B------:R-:W-:-:S07]  /*1300*/  DADD R16, R16, -1 ;  /* 0xbff0000010107429 */ /* 0x000fce0000000000 */
[----:B---3--:R-:W0:Y:S08]  /*1310*/  F2F.F64.F32 R10, UR5 ;  /* 0x00000005000a7d10 */ /* 0x008e300008201800 */
[----:B------:R-:W3:Y:S01]  /*1320*/  I2F.F64.U32 R18, UR6 ;  /* 0x0000000600127d12 */ /* 0x000ee20008201800 */
[----:B0-----:R-:W-:-:S08]  /*1330*/  DFMA R16, R8, R16, R10 ;  /* 0x000000100810722b */ /* 0x001fd0000000000a */
[----:B------:R-:W-:Y:S02]  /*1340*/  DADD R16, R24, R16 ;  /* 0x0000000018107229 */ /* 0x000fe40000000010 */
[----:B---3--:R-:W-:-:S04]  /*1350*/  DFMA R12, R12, 0.5, -R18 ;  /* 0x3fe000000c0c782b */ /* 0x008fc80000000812 */
[----:B------:R-:W0:Y:S04]  /*1360*/  F2F.F32.F64 R26, R16 ;  /* 0x00000010001a7310 */ /* 0x000e280000301000 */
[----:B------:R-:W-:-:S08]  /*1370*/  DFMA R12, R8, R12, R10 ;  /* 0x0000000c080c722b */ /* 0x000fd0000000000a */
[----:B------:R-:W-:Y:S01]  /*1380*/  DADD R24, R24, R12 ;  /* 0x0000000018187229 */ /* 0x000fe2000000000c */
[----:B0-----:R-:W0:Y:S02]  /*1390*/  F2F.F64.F32 R30, R26 ;  /* 0x0000001a001e7310 */ /* 0x001e240000201800 */
        /* <DEDUP_REMOVED lines=24> */
.L_x_841:
[----:B------:R-:W-:Y:S05]  /*1520*/  BSYNC.RECONVERGENT B2 ;  /* 0x0000000000027941 */ /* 0x000fea0003800200 */
.L_x_840:
[----:B------:R-:W-:-:S07]  /*1530*/  IADD3 R2, PT, PT, R2, 0x1, RZ ;  /* 0x0000000102027810 */ /* 0x000fce0007ffe0ff */
.L_x_839:
[----:B------:R-:W-:Y:S05]  /*1540*/  BSYNC.RECONVERGENT B1 ;  /* 0x0000000000017941 */ /* 0x000fea0003800200 */
.L_x_838:
[----:B------:R-:W0:Y:S01]  /*1550*/  LDCU.64 UR4, c[0x4][0x10] ;  /* 0x01000200ff0477ac */ /* 0x000e220008000a00 */
[----:B------:R-:W-:-:S05]  /*1560*/  IMAD.SHL.U32 R8, R2, 0x40, RZ ;  /* 0x0000004002087824 */ /* 0x000fca00078e00ff */
[----:B------:R-:W-:-:S04]  /*1570*/  LOP3.LUT R8, R8, 0x40, RZ, 0xc0, !PT ;  /* 0x0000004008087812 */ /* 0x000fc800078ec0ff */
[----:B0-----:R-:W-:Y:S02]  /*1580*/  IADD3 R32, P0, PT, R8, UR4, RZ ;  /* 0x0000000408207c10 */ /* 0x001fe4000ff1e0ff */
[----:B------:R-:W-:Y:S02]  /*1590*/  LOP3.LUT R27, R2, 0x1, RZ, 0xc0, !PT ;  /* 0x00000001021b7812 */ /* 0x000fe400078ec0ff */
[----:B------:R-:W-:Y:S01]  /*15a0*/  MOV R34, 0x20fd8164 ;  /* 0x20fd816400227802 */ /* 0x000fe20000000f00 */
[----:B------:R-:W-:Y:S01]  /*15b0*/  IMAD.X R33, RZ, RZ, UR5, P0 ;  /* 0x00000005ff217e24 */ /* 0x000fe200080e06ff */
[----:B------:R-:W-:Y:S01]  /*15c0*/  DMUL R30, R28, R28 ;  /* 0x0000001c1c1e7228 */ /* 0x000fe20000000000 */
[----:B------:R-:W0:Y:S03]  /*15d0*/  LDCU UR4, c[0x0][0x3c8] ;  /* 0x00007900ff0477ac */ /* 0x000e260008000800 */
        /* <DEDUP_REMOVED lines=24> */
[----:B------:R-:W-:-:S10]  /*1760*/  IMAD.MOV.U32 R12, RZ, RZ, -0x40800000 ;  /* 0xbf800000ff0c7424 */ /* 0x000fd400078e00ff */
.L_x_837:
[----:B------:R-:W-:Y:S05]  /*1770*/  BSYNC.RECONVERGENT B0 ;  /* 0x0000000000007941 */ /* 0x000fea0003800200 */
.L_x_831:
        /* <DEDUP_REMOVED lines=22> */
.L_x_844:
        /* <DEDUP_REMOVED lines=43> */
[----:B0-2---:R-:W-:-:S07]  /*1b90*/  FSEL R8, -R10, R10, !P1 ;  /* 0x0000000a0a087208 */ /* 0x005fce0004800100 */
.L_x_843:
[----:B------:R-:W-:Y:S05]  /*1ba0*/  BSYNC.RECONVERGENT B0 ;  /* 0x0000000000007941 */ /* 0x000fea0003800200 */
.L_x_842:
        /* <DEDUP_REMOVED lines=34> */
.L_x_847:
[----:B0-----:R-:W-:-:S06]  /*1dd0*/  IMAD.WIDE.U32 R16, R9, 0x4, R10 ;  /* 0x0000000409107825 */ /* 0x001fcc00078e000a */
        /* <DEDUP_REMOVED lines=34> */
[----:B------:R-:W0:Y:S01]  /*2000*/  I2F.F64.S64 R16, R16 ;  /* 0x0000001000107312 */ /* 0x000e220000301c00 */
[----:B------:R-:W-:-:S05]  /*2010*/  IADD3 R2, PT, PT, -R10, RZ, RZ ;  /* 0x000000ff0a027210 */ /* 0x000fca0007ffe1ff */
[----:B------:R-:W-:Y:S01]  /*2020*/  @!P0 IMAD.MOV.U32 R10, RZ, RZ, R2 ;  /* 0x000000ffff0a8224 */ /* 0x000fe200078e0002 */
[----:B0-----:R-:W-:-:S10]  /*2030*/  DMUL R14, R16, UR4 ;  /* 0x00000004100e7c28 */ /* 0x001fd40008000000 */
[----:B------:R-:W0:Y:S02]  /*2040*/  F2F.F32.F64 R14, R14 ;  /* 0x0000000e000e7310 */ /* 0x000e240000301000 */
[----:B0-----:R-:W-:-:S07]  /*2050*/  FSEL R2, -R14, R14, !P1 ;  /* 0x0000000e0e027208 */ /* 0x001fce0004800100 */
.L_x_846:
[----:B------:R-:W-:Y:S05]  /*2060*/  BSYNC.RECONVERGENT B0 ;  /* 0x0000000000007941 */ /* 0x000fea0003800200 */
.L_x_845:
        /* <DEDUP_REMOVED lines=24> */
[----:B------:R-:W-:Y:S01]  /*21f0*/  MOV R2, R18 ;  /* 0x0000001200027202 */ /* 0x000fe20000000f00 */
[----:B------:R-:W-:Y:S01]  /*2200*/  IMAD.MOV.U32 R41, RZ, RZ, R3 ;  /* 0x000000ffff297224 */ /* 0x000fe200078e0003 */
[----:B------:R-:W-:-:S07]  /*2210*/  MOV R10, 0x2230 ;  /* 0x00002230000a7802 */ /* 0x000fce0000000f00 */
[----:B-1----:R-:W-:Y:S05]  /*2220*/  CALL.REL.NOINC `($__internal_7_$__cuda_sm3x_div_rn_noftz_f32_slowpath) ;  /* 0x0000006000987944 */ /* 0x002fea0003c00000 */
[----:B------:R-:W-:-:S07]  /*2230*/  IMAD.MOV.U32 R10, RZ, RZ, R2 ;  /* 0x000000ffff0a7224 */ /* 0x000fce00078e0002 */
.L_x_849:
[----:B------:R-:W-:Y:S05]  /*2240*/  BSYNC.RECONVERGENT B2 ;  /* 0x0000000000027941 */ /* 0x000fea0003800200 */
.L_x_848:
[----:B------:R-:W0:Y:S01]  /*2250*/  S2R R24, SR_CgaCtaId ;  /* 0x0000000000187919 */ /* 0x000e220000008800 */
[----:B------:R-:W2:Y:S01]  /*2260*/  LDCU UR4, c[0x0][0x3c0] ;  /* 0x00007800ff0477ac */ /* 0x000ea20008000800 */
[----:B------:R-:W-:Y:S02]  /*2270*/  ISETP.NE.AND P0, PT, R7, RZ, PT ;  /* 0x000000ff0700720c */ /* 0x000fe40003f05270 */
[----:B------:R-:W-:-:S04]  /*2280*/  MOV R14, 0x400 ;  /* 0x00000400000e7802 */ /* 0x000fc80000000f00 */
[C---:B------:R-:W-:Y:S01]  /*2290*/  IADD3 R2, PT, PT, R14.reuse, 0xc00, RZ ;  /* 0x00000c000e027810 */ /* 0x040fe20007ffe0ff */
[C---:B------:R-:W-:Y:S02]  /*22a0*/  VIADD R9, R14.reuse, 0x400 ;  /* 0x000004000e097836 */ /* 0x040fe40000000000 */
[----:B------:R-:W-:-:S04]  /*22b0*/  VIADD R13, R14, 0x800 ;  /* 0x000008000e0d7836 */ /* 0x000fc80000000000 */
[C---:B0-----:R-:W-:Y:S02]  /*22c0*/  @!P0 LEA R17, R24.reuse, R14, 0x18 ;  /* 0x0000000e18118211 */ /* 0x041fe400078ec0ff */
[C---:B------:R-:W-:Y:S01]  /*22d0*/  LEA R14, R24.reuse, R2, 0x18 ;  /* 0x00000002180e7211 */ /* 0x040fe200078ec0ff */
[C---:B-1----:R-:W-:Y:S01]  /*22e0*/  FMUL R2, R21.reuse, R10 ;  /* 0x0000000a15027220 */ /* 0x042fe20000400000 */
[C---:B------:R-:W-:Y:S01]  /*22f0*/  LEA R18, R24.reuse, R9, 0x18 ;  /* 0x0000000918127211 */ /* 0x040fe200078ec0ff */
[----:B--2---:R-:W-:Y:S01]  /*2300*/  FADD R21, R21, UR4 ;  /* 0x0000000415157e21 */ /* 0x004fe20008000000 */
[----:B------:R-:W-:Y:S01]  /*2310*/  LEA R24, R24, R13, 0x18 ;  /* 0x0000000d18187211 */ /* 0x000fe200078ec0ff */
[----:B------:R-:W-:Y:S01]  /*2320*/  @!P0 STS [R17+0xc00], R8 ;  /* 0x000c000811008388 */ /* 0x000fe20000000800 */
[C---:B------:R-:W-:Y:S01]  /*2330*/  LEA R16, R7.reuse, R14, 0x2 ;  /* 0x0000000e07107211 */ /* 0x040fe200078e10ff */
[----:B------:R-:W-:Y:S02]  /*2340*/  IMAD R13, R7, 0x4, R18 ;  /* 0x00000004070d7824 */ /* 0x000fe400078e0212 */
[----:B------:R-:W-:Y:S01]  /*2350*/  FMUL R27, R21, R10 ;  /* 0x0000000a151b7220 */ /* 0x000fe20000400000 */
[----:B------:R-:W-:Y:S01]  /*2360*/  IMAD R24, R7, 0x4, R24 ;  /* 0x0000000407187824 */ /* 0x000fe200078e0218 */
[----:B------:R-:W-:Y:S05]  /*2370*/  WARPSYNC.ALL ;  /* 0x0000000000007948 */ /* 0x000fea0003800000 */
[----:B------:R-:W-:Y:S01]  /*2380*/  STS [R16+0x4], R11 ;  /* 0x0000040b10007388 */ /* 0x000fe20000000800 */
[----:B------:R-:W0:Y:S01]  /*2390*/  LDCU.64 UR12, c[0x0][0x398] ;  /* 0x00007300ff0c77ac */ /* 0x000e220008000a00 */
[----:B------:R-:W-:Y:S02]  /*23a0*/  F2F.F64.F32 R14, R0 ;  /* 0x00000000000e7310 */ /* 0x000fe40000201800 */
[----:B------:R1:W-:Y:S01]  /*23b0*/  STS [R13], R2 ;  /* 0x000000020d007388 */ /* 0x0003e20000000800 */
[----:B------:R-:W2:Y:S03]  /*23c0*/  LDCU UR5, c[0x0][0x3b0] ;  /* 0x00007600ff0577ac */ /* 0x000ea60008000800 */
[----:B------:R3:W-:Y:S01]  /*23d0*/  STS [R24], R27 ;  /* 0x0000001b18007388 */ /* 0x0007e20000000800 */
[----:B------:R-:W4:Y:S01]  /*23e0*/  LDCU UR7, c[0x0][0x3cc] ;  /* 0x00007980ff0777ac */ /* 0x000f220008000800 */
[----:B------:R-:W-:Y:S01]  /*23f0*/  BAR.SYNC.DEFER_BLOCKING 0x0 ;  /* 0x0000000000007b1d */ /* 0x000fe20000010000 */
[----:B-1----:R-:W-:Y:S01]  /*2400*/  FADD R13, R2, R27 ;  /* 0x0000001b020d7221 */ /* 0x002fe20000000000 */
[----:B0-----:R-:W-:-:S04]  /*2410*/  UIADD3 UR4, UPT, UPT, -UR12, URZ, URZ ;  /* 0x000000ff0c047290 */ /* 0x001fc8000fffe1ff */
[----:B---3--:R-:W0:Y:S01]  /*2420*/  I2F.F64 R24, UR12 ;  /* 0x0000000c00187d12 */ /* 0x008e220008201c00 */
[----:B------:R-:W-:Y:S01]  /*2430*/  UISETP.NE.AND UP0, UPT, UR13, URZ, UPT ;  /* 0x000000ff0d00728c */ /* 0x000fe2000bf05270 */
[----:B0-----:R-:W-:Y:S01]  /*2440*/  DMUL R24, R24, 0.5 ;  /* 0x3fe0000018187828 */ /* 0x001fe20000000000 */
[----:B------:R0:W1:Y:S05]  /*2450*/  LDS R10, [R16] ;  /* 0x00000000100a7984 */ /* 0x00006a0000000800 */
[----:B0-----:R-:W0:Y:S02]  /*2460*/  I2F.F64 R16, UR4 ;  /* 0x0000000400107d12 */ /* 0x001e240008201c00 */
[----:B0-----:R-:W-:Y:S01]  /*2470*/  DMUL R16, R16, 0.5 ;  /* 0x3fe0000010107828 */ /* 0x001fe20000000000 */
[----:B-1----:R-:W-:-:S05]  /*2480*/  FADD R21, R11, R10 ;  /* 0x0000000a0b157221 */ /* 0x002fca0000000000 */
[----:B------:R0:W1:Y:S02]  /*2490*/  F2F.F64.F32 R8, R21 ;  /* 0x0000001500087310 */ /* 0x0000640000201800 */
[----:B0-----:R-:W-:Y:S01]  /*24a0*/  FMUL R21, R13, 0.5 ;  /* 0x3f0000000d157820 */ /* 0x001fe20000400000 */
[----:B------:R-:W-:Y:S01]  /*24b0*/  FADD R13, -R2, R27 ;  /* 0x0000001b020d7221 */ /* 0x000fe20000000100 */
[----:B-1----:R-:W-:-:S04]  /*24c0*/  DFMA R18, R8, 0.5, -R14 ;  /* 0x3fe000000812782b */ /* 0x002fc8000000080e */
[----:B--2---:R-:W-:Y:S08]  /*24d0*/  F2F.F64.F32 R14, UR5 ;  /* 0x00000005000e7d10 */ /* 0x004ff00008201800 */
[----:B------:R-:W0:Y:S08]  /*24e0*/  F2F.F32.F64 R18, R18 ;  /* 0x0000001200127310 */ /* 0x000e300000301000 */
[----:B----4-:R-:W1:Y:S01]  /*24f0*/  F2F.F64.F32 R8, UR7 ;  /* 0x0000000700087d10 */ /* 0x010e620008201800 */
[----:B0-----:R-:W-:Y:S01]  /*2500*/  FMUL R26, R18, R18 ;  /* 0x00000012121a7220 */ /* 0x001fe20000400000 */
[----:B------:R-:W-:-:S03]  /*2510*/  FADD R18, R11, -R10 ;  /* 0x8000000a0b127221 */ /* 0x000fc60000000000 */
[----:B------:R-:W-:Y:S01]  /*2520*/  FFMA R26, R21, R21, R26 ;  /* 0x00000015151a7223 */ /* 0x000fe2000000001a */
[----:B------:R-:W-:Y:S01]  /*2530*/  FMUL R18, R18, R13 ;  /* 0x0000000d12127220 */ /* 0x000fe20000400000 */
[--C-:B-1----:R-:W-:Y:S02]  /*2540*/  DFMA R24, R14, R24, R8.reuse ;  /* 0x000000180e18722b */ /* 0x102fe40000000008 */
[----:B------:R-:W-:Y:S01]  /*2550*/  DFMA R28, R16, R14, R8 ;  /* 0x0000000e101c722b */ /* 0x000fe20000000008 */
[----:B------:R-:W-:Y:S01]  /*2560*/  FFMA R17, R3, R3, R26 ;  /* 0x0000000303117223 */ /* 0x000fe2000000001a */
[----:B------:R-:W-:Y:S09]  /*2570*/  BRA.U !UP0, `(.L_x_850) ;  /* 0x0000001d08787547 */ /* 0x000ff2000b800000 */
[----:B------:R-:W0:Y:S01]  /*2580*/  LDCU UR4, c[0x0][0x3a0] ;  /* 0x00007400ff0477ac */ /* 0x000e220008000800 */
[----:B------:R-:W-:Y:S01]  /*2590*/  F2F.F32.F64 R2, R24 ;  /* 0x0000001800027310 */ /* 0x000fe20000301000 */
[----:B------:R-:W1:Y:S01]  /*25a0*/  LDCU UR5, c[0x0][0x3b8] ;  /* 0x00007700ff0577ac */ /* 0x000e620008000800 */
[----:B------:R-:W2:Y:S06]  /*25b0*/  LDCU UR7, c[0x0][0x3d4] ;  /* 0x00007a80ff0777ac */ /* 0x000eac0008000800 */
[----:B------:R-:W-:Y:S08]  /*25c0*/  I2F.F64.U32 R42, UR6 ;  /* 0x00000006002a7d12 */ /* 0x000ff00008201800 */
[----:B------:R-:W3:Y:S08]  /*25d0*/  F2F.F32.F64 R16, R28 ;  /* 0x0000001c00107310 */ /* 0x000ef00000301000 */
[----:B0-----:R-:W0:Y:S01]  /*25e0*/  I2F.F64 R8, UR4 ;  /* 0x0000000400087d12 */ /* 0x001e220008201c00 */
[----:B------:R-:W-:Y:S01]  /*25f0*/  UIADD3 UR4, UPT, UPT, -UR4, URZ, URZ ;  /* 0x000000ff04047290 */ /* 0x000fe2000fffe1ff */
[----:B---3--:R-:W-:-:S06]  /*2600*/  FMUL R16, R3, R16 ;  /* 0x0000001003107220 */ /* 0x008fcc0000400000 */
        /* <DEDUP_REMOVED lines=9> */
[----:B------:R-:W-:Y:S02]  /*26a0*/  IMAD.MOV.U32 R30, RZ, RZ, RZ ;  /* 0x000000ffff1e7224 */ /* 0x000fe400078e00ff */
[----:B------:R-:W-:Y:S02]  /*26b0*/  FMUL R15, R3, R2 ;  /* 0x00000002030f7220 */ /* 0x000fe40000400000 */
[----:B------:R1:W2:Y:S01]  /*26c0*/  F2F.F32.F64 R21, R24 ;  /* 0x0000001800157310 */ /* 0x0002a20000301000 */
[----:B0-----:R-:W-:Y:S01]  /*26d0*/  DFMA R42, R8, 0.5, -R42 ;  /* 0x3fe00000082a782b */ /* 0x001fe2000000082a */
[----:B------:R-:W-:-:S06]  /*26e0*/  MOV R8, RZ ;  /* 0x000000ff00087202 */ /* 0x000fcc0000000f00 */
[----:B------:R1:W0:Y:S04]  /*26f0*/  F2F.F32.F64 R19, R32 ;  /* 0x0000002000137310 */ /* 0x0002280000301000 */
.L_x_897:
[----:B0-----:R-:W3:Y:S01]  /*2700*/  LDC R2, c[0x0][0x39c] ;  /* 0x0000e700ff027b82 */ /* 0x001ee20000000800 */
[----:B------:R-:W-:Y:S01]  /*2710*/  IMAD.IADD R9, R7, 0x1, R8 ;  /* 0x0000000107097824 */ /* 0x000fe200078e0208 */
[----:B------:R-:W-:Y:S05]  /*2720*/  YIELD ;  /* 0x0000000000007946 */ /* 0x000fea0003800000 */
[----:B------:R-:W-:Y:S01]  /*2730*/  BSSY B2, `(.L_x_851) ;  /* 0x00001bc000027945 */ /* 0x000fe20003800000 */
[----:B---3--:R-:W-:-:S13]  /*2740*/  ISETP.GE.AND P0, PT, R9, R2, PT ;  /* 0x000000020900720c */ /* 0x008fda0003f06270 */
[----:B-1----:R-:W-:Y:S05]  /*2750*/  @P0 BRA `(.L_x_852) ;  /* 0x0000001800e40947 */ /* 0x002fea0003800000 */
[----:B------:R-:W1:Y:S01]  /*2760*/  LDCU UR4, c[0x0][0x3b4] ;  /* 0x00007680ff0477ac */ /* 0x000e620008000800 */
[----:B------:R-:W-:Y:S01]  /*2770*/  I2F.F64 R28, R2 ;  /* 0x00000002001c7312 */ /* 0x000fe20000201c00 */
[----:B------:R-:W-:Y:S01]  /*2780*/  BSSY.RECONVERGENT B3, `(.L_x_853) ;  /* 0x0000018000037945 */ /* 0x000fe20003800200 */
[----:B------:R-:W3:Y:S06]  /*2790*/  LDCU UR5, c[0x0][0x3d0] ;  /* 0x00007a00ff0577ac */ /* 0x000eec0008000800 */
[----:B------:R-:W4:Y:S08]  /*27a0*/  I2F.F64 R26, R9 ;  /* 0x00000009001a7312 */ /* 0x000f300000201c00 */
[----:B-1----:R-:W-:Y:S01]  /*27b0*/  F2F.F64.F32 R24, UR4 ;  /* 0x0000000400187d10 */ /* 0x002fe20008201800 */
[----:B----4-:R-:W-:-:S07]  /*27c0*/  DFMA R28, R28, 0.5, -R26 ;  /* 0x3fe000001c1c782b */ /* 0x010fce000000081a */
[----:B---3--:R-:W1:Y:S01]  /*27d0*/  F2F.F64.F32 R26, UR5 ;  /* 0x00000005001a7d10 */ /* 0x008e620008201800 */
        /* <DEDUP_REMOVED lines=16> */
[----:B0-2---:R-:W-:Y:S05]  /*28e0*/  CALL.REL.NOINC `($__internal_7_$__cuda_sm3x_div_rn_noftz_f32_slowpath) ;  /* 0x0000005800e87944 */ /* 0x005fea0003c00000 */
[----:B------:R-:W-:-:S07]  /*28f0*/  IMAD.MOV.U32 R25, RZ, RZ, R2 ;  /* 0x000000ffff197224 */ /* 0x000fce00078e0002 */
.L_x_854:
[----:B------:R-:W-:Y:S05]  /*2900*/  BSYNC.RECONVERGENT B3 ;  /* 0x0000000000037941 */ /* 0x000fea0003800200 */
.L_x_853:
        /* <DEDUP_REMOVED lines=12> */
[----:B0-2---:R-:W-:Y:S05]  /*29d0*/  CALL.REL.NOINC `($__internal_7_$__cuda_sm3x_div_rn_noftz_f32_slowpath) ;  /* 0x0000005800ac7944 */ /* 0x005fea0003c00000 */
[----:B------:R-:W-:-:S07]  /*29e0*/  MOV R8, R2 ;  /* 0x0000000200087202 */ /* 0x000fce0000000f00 */
.L_x_856:
[----:B------:R-:W-:Y:S05]  /*29f0*/  BSYNC.RECONVERGENT B3 ;  /* 0x0000000000037941 */ /* 0x000fea0003800200 */
.L_x_855:
        /* <DEDUP_REMOVED lines=13> */
[----:B0-2---:R-:W-:Y:S05]  /*2ad0*/  CALL.REL.NOINC `($__internal_7_$__cuda_sm3x_div_rn_noftz_f32_slowpath) ;  /* 0x00000058006c7944 */ /* 0x005fea0003c00000 */
.L_x_858:
[----:B------:R-:W-:Y:S05]  /*2ae0*/  BSYNC.RECONVERGENT B3 ;  /* 0x0000000000037941 */ /* 0x000fea0003800200 */
.L_x_857:
[----:B------:R-:W1:Y:S01]  /*2af0*/  LDCU UR4, c[0x0][0x398] ;  /* 0x00007300ff0477ac */ /* 0x000e620008000800 */
[----:B------:R-:W-:Y:S01]  /*2b00*/  FADD R41, R8, -R25 ;  /* 0x8000001908297221 */ /* 0x000fe20000000000 */
[----:B------:R-:W-:Y:S01]  /*2b10*/  BSSY.RECONVERGENT B3, `(.L_x_859) ;  /* 0x0000010000037945 */ /* 0x000fe20003800200 */
[----:B-1----:R-:W-:-:S04]  /*2b20*/  I2FP.F32.S32 R10, UR4 ;  /* 0x00000004000a7c45 */ /* 0x002fc80008201400 */
[----:B------:R-:W1:Y:S08]  /*2b30*/  MUFU.RCP R13, R10 ;  /* 0x0000000a000d7308 */ /* 0x000e700000001000 */
[----:B------:R-:W3:Y:S01]  /*2b40*/  FCHK P0, R41, R10 ;  /* 0x0000000a29007302 */ /* 0x000ee20000000000 */
[----:B-1----:R-:W-:-:S04]  /*2b50*/  FFMA R14, -R10, R13, 1 ;  /* 0x3f8000000a0e7423 */ /* 0x002fc8000000010d */
[----:B------:R-:W-:Y:S01]  /*2b60*/  FFMA R8, R13, R14, R13 ;  /* 0x0000000e0d087223 */ /* 0x000fe2000000000d */
[----:B0-----:R-:W-:-:S03]  /*2b70*/  FMUL R14, R2, R19 ;  /* 0x00000013020e7220 */ /* 0x001fc60000400000 */
[----:B------:R-:W-:-:S04]  /*2b80*/  FFMA R33, R41, R8, RZ ;  /* 0x0000000829217223 */ /* 0x000fc800000000ff */
[----:B------:R-:W-:-:S04]  /*2b90*/  FFMA R13, -R10, R33, R41 ;  /* 0x000000210a0d7223 */ /* 0x000fc80000000129 */
[----:B------:R-:W-:Y:S01]  /*2ba0*/  FFMA R33, R8, R13, R33 ;  /* 0x0000000d08217223 */ /* 0x000fe20000000021 */
[----:B--2---:R-:W-:Y:S01]  /*2bb0*/  FMUL R13, R2, R21 ;  /* 0x00000015020d7220 */ /* 0x004fe20000400000 */
[----:B---3--:R-:W-:Y:S06]  /*2bc0*/  @!P0 BRA `(.L_x_860) ;  /* 0x0000000000108947 */ /* 0x008fec0003800000 */
[----:B------:R-:W-:Y:S02]  /*2bd0*/  MOV R2, R10 ;  /* 0x0000000a00027202 */ /* 0x000fe40000000f00 */
[----:B------:R-:W-:-:S07]  /*2be0*/  MOV R10, 0x2c00 ;  /* 0x00002c00000a7802 */ /* 0x000fce0000000f00 */
[----:B------:R-:W-:Y:S05]  /*2bf0*/  CALL.REL.NOINC `($__internal_7_$__cuda_sm3x_div_rn_noftz_f32_slowpath) ;  /* 0x0000005800247944 */ /* 0x000fea0003c00000 */
[----:B------:R-:W-:-:S07]  /*2c00*/  IMAD.MOV.U32 R33, RZ, RZ, R2 ;  /* 0x000000ffff217224 */ /* 0x000fce00078e0002 */
.L_x_860:
[----:B------:R-:W-:Y:S05]  /*2c10*/  BSYNC.RECONVERGENT B3 ;  /* 0x0000000000037941 */ /* 0x000fea0003800200 */
.L_x_859:
        /* <DEDUP_REMOVED lines=13> */
[----:B------:R-:W-:Y:S05]  /*2cf0*/  CALL.REL.NOINC `($__internal_7_$__cuda_sm3x_div_rn_noftz_f32_slowpath) ;  /* 0x0000005400e47944 */ /* 0x000fea0003c00000 */
[----:B------:R-:W-:-:S07]  /*2d00*/  IMAD.MOV.U32 R31, RZ, RZ, R2 ;  /* 0x000000ffff1f7224 */ /* 0x000fce00078e0002 */
.L_x_862:
[----:B------:R-:W-:Y:S05]  /*2d10*/  BSYNC.RECONVERGENT B3 ;  /* 0x0000000000037941 */ /* 0x000fea0003800200 */
.L_x_861:
[----:B------:R-:W2:Y:S01]  /*2d20*/  LDG.E.CONSTANT R37, desc[UR8][R4.64] ;  /* 0x0000000804257981 */ /* 0x000ea2000c1e9900 */
[----:B------:R-:W2:Y:S01]  /*2d30*/  LDCU UR4, c[0x0][0x3d8] ;  /* 0x00007b00ff0477ac */ /* 0x000ea20008000800 */
[----:B------:R-:W-:Y:S02]  /*2d40*/  HFMA2 R8, -RZ, RZ, 32.65625, 4.5359134674072265625e-05 ;  /* 0x501502f9ff087431 */ /* 0x000fe400000001ff */
[----:B--2---:R-:W-:-:S05]  /*2d50*/  FADD R37, R37, UR4 ;  /* 0x0000000425257e21 */ /* 0x004fca0008000000 */
        /* <DEDUP_REMOVED lines=24> */
.L_x_866:
        /* <DEDUP_REMOVED lines=12> */
.L_x_865:
        /* <DEDUP_REMOVED lines=26> */
[----:B------:R-:W-:-:S05]  /*3140*/  IADD3 R8, PT, PT, -R2, RZ, RZ ;  /* 0x000000ff02087210 */ /* 0x000fca0007ffe1ff */
[----:B------:R-:W-:Y:S01]  /*3150*/  @!P0 IMAD.MOV.U32 R2, RZ, RZ, R8 ;  /* 0x000000ffff028224 */ /* 0x000fe200078e0008 */
[----:B-1----:R-:W-:-:S10]  /*3160*/  DMUL R28, R26, UR4 ;  /* 0x000000041a1c7c28 */ /* 0x002fd40008000000 */
[----:B------:R-:W1:Y:S02]  /*3170*/  F2F.F32.F64 R28, R28 ;  /* 0x0000001c001c7310 */ /* 0x000e640000301000 */
[----:B01----:R-:W-:-:S07]  /*3180*/  FSEL R8, -R28, R28, !P1 ;  /* 0x0000001c1c087208 */ /* 0x003fce0004800100 */
.L_x_864:
        /* <DEDUP_REMOVED lines=28> */
[----:B------:R-:W-:Y:S05]  /*3350*/  CALL.REL.NOINC `($__internal_7_$__cuda_sm3x_div_rn_noftz_f32_slowpath) ;  /* 0x00000050004c7944 */ /* 0x000fea0003c00000 */
[----:B------:R-:W-:-:S07]  /*3360*/  IMAD.MOV.U32 R8, RZ, RZ, R2 ;  /* 0x000000ffff087224 */ /* 0x000fce00078e0002 */
.L_x_867:
[----:B------:R-:W-:Y:S05]  /*3370*/  BSYNC.RECONVERGENT B3 ;  /* 0x0000000000037941 */ /* 0x000fea0003800200 */
.L_x_863:
        /* <DEDUP_REMOVED lines=13> */
[----:B------:R-:W-:Y:S05]  /*3450*/  CALL.REL.NOINC `($__internal_7_$__cuda_sm3x_div_rn_noftz_f32_slowpath) ;  /* 0x00000050000c7944 */ /* 0x000fea0003c00000 */
.L_x_869:
[----:B------:R-:W-:Y:S05]  /*3460*/  BSYNC.RECONVERGENT B3 ;  /* 0x0000000000037941 */ /* 0x000fea0003800200 */
.L_x_868:
        /* <DEDUP_REMOVED lines=15> */
[----:B------:R-:W-:Y:S05]  /*3560*/  CALL.REL.NOINC `($__internal_7_$__cuda_sm3x_div_rn_noftz_f32_slowpath) ;  /* 0x0000004c00c87944 */ /* 0x000fea0003c00000 */
[----:B------:R-:W-:-:S07]  /*3570*/  IMAD.MOV.U32 R8, RZ, RZ, R2 ;  /* 0x000000ffff087224 */ /* 0x000fce00078e0002 */
.L_x_871:
[----:B------:R-:W-:Y:S05]  /*3580*/  BSYNC.RECONVERGENT B3 ;  /* 0x0000000000037941 */ /* 0x000fea0003800200 */
.L_x_870:
        /* <DEDUP_REMOVED lines=33> */
[----:B------:R-:W-:Y:S05]  /*37a0*/  CALL.REL.NOINC `($__internal_7_$__cuda_sm3x_div_rn_noftz_f32_slowpath) ;  /* 0x0000004c00387944 */ /* 0x000fea0003c00000 */
[----:B------:R-:W-:-:S07]  /*37b0*/  MOV R10, R2 ;  /* 0x00000002000a7202 */ /* 0x000fce0000000f00 */
.L_x_873:
[----:B------:R-:W-:Y:S05]  /*37c0*/  BSYNC.RECONVERGENT B3 ;  /* 0x0000000000037941 */ /* 0x000fea0003800200 */
.L_x_872:
        /* <DEDUP_REMOVED lines=24> */
[----:B------:R-:W-:Y:S05]  /*3950*/  CALL.REL.NOINC `($__internal_7_$__cuda_sm3x_div_rn_noftz_f32_slowpath) ;  /* 0x0000004800cc7944 */ /* 0x000fea0003c00000 */
.L_x_877:
[----:B------:R-:W-:Y:S05]  /*3960*/  BSYNC.RECONVERGENT B4 ;  /* 0x0000000000047941 */ /* 0x000fea0003800200 */
.L_x_876:
[----:B------:R0:W1:Y:S01]  /*3970*/  F2I.FLOOR.NTZ R28, R2 ;  /* 0x00000002001c7305 */ /* 0x0000620000207100 */
[----:B------:R-:W-:-:S07]  /*3980*/  IMAD.MOV.U32 R29, RZ, RZ, RZ ;  /* 0x000000ffff1d7224 */ /* 0x000fce00078e00ff */
.L_x_875:
[----:B------:R-:W-:Y:S05]  /*3990*/  BSYNC.RECONVERGENT B3 ;  /* 0x0000000000037941 */ /* 0x000fea0003800200 */
.L_x_874:
[----:B------:R-:W-:Y:S01]  /*39a0*/  ISETP.GE.AND P0, PT, R29, UR10, PT ;  /* 0x0000000a1d007c0c */ /* 0x000fe2000bf06270 */
[----:B------:R-:W2:Y:S01]  /*39b0*/  LDCU UR4, c[0x0][0x398] ;  /* 0x00007300ff0477ac */ /* 0x000ea20008000800 */
[----:B------:R-:W-:Y:S11]  /*39c0*/  BSSY B3, `(.L_x_878) ;  /* 0x0000088000037945 */ /* 0x000ff60003800000 */
[----:B------:R-:W3:Y:S01]  /*39d0*/  @!P0 S2R R27, SR_CgaCtaId ;  /* 0x00000000001b8919 */ /* 0x000ee20000008800 */
[----:B0-----:R-:W-:-:S05]  /*39e0*/  @!P0 MOV R2, 0x400 ;  /* 0x0000040000028802 */ /* 0x001fca0000000f00 */
[----:B------:R-:W-:-:S05]  /*39f0*/  @!P0 VIADD R2, R2, 0xc00 ;  /* 0x00000c0002028836 */ /* 0x000fca0000000000 */
[----:B---3--:R-:W-:-:S04]  /*3a00*/  @!P0 LEA R2, R27, R2, 0x18 ;  /* 0x000000021b028211 */ /* 0x008fc800078ec0ff */
[----:B------:R-:W-:Y:S01]  /*3a10*/  @!P0 LEA R10, R29, R2, 0x2 ;  /* 0x000000021d0a8211 */ /* 0x000fe200078e10ff */
[----:B-1----:R-:W-:-:S04]  /*3a20*/  VIADD R2, R28, 0x1 ;  /* 0x000000011c027836 */ /* 0x002fc80000000000 */
[----:B------:R0:W1:Y:S01]  /*3a30*/  @!P0 LDS R11, [R10+0x4] ;  /* 0x000004000a0b8984 */ /* 0x0000620000000800 */
[----:B--2---:R-:W-:Y:S02]  /*3a40*/  ISETP.GE.OR P0, PT, R28, UR4, P0 ;  /* 0x000000041c007c0c */ /* 0x004fe40008706670 */
[----:B------:R-:W-:-:S05]  /*3a50*/  I2FP.F32.S32 R2, R2 ;  /* 0x0000000200027245 */ /* 0x000fca0000201400 */
[----:B------:R-:W-:Y:S01]  /*3a60*/  FFMA R24, R2, R33, R25 ;  /* 0x0000002102187223 */ /* 0x000fe20000000019 */
[----:B------:R-:W-:-:S05]  /*3a70*/  IMAD.MOV.U32 R25, RZ, RZ, RZ ;  /* 0x000000ffff197224 */ /* 0x000fca00078e00ff */
[----:B0-----:R-:W-:Y:S05]  /*3a80*/  @P0 BRA `(.L_x_879) ;  /* 0x0000000400ec0947 */ /* 0x001fea0003800000 */
[----:B------:R-:W-:Y:S01]  /*3a90*/  HFMA2 R25, -RZ, RZ, 0, 0 ;  /* 0x00000000ff197431 */ /* 0x000fe200000001ff */
[----:B------:R-:W-:-:S07]  /*3aa0*/  I2FP.F32.S32 R9, R9 ;  /* 0x0000000900097245 */ /* 0x000fce0000201400 */
.L_x_895:
[----:B------:R-:W-:Y:S05]  /*3ab0*/  YIELD ;  /* 0x0000000000007946 */ /* 0x000fea0003800000 */
[----:B0-----:R-:W0:Y:S01]  /*3ac0*/  S2UR UR7, SR_CgaCtaId ;  /* 0x00000000000779c3 */ /* 0x001e220000008800 */
[----:B------:R-:W-:Y:S01]  /*3ad0*/  UMOV UR4, 0x400 ;  /* 0x0000040000047882 */ /* 0x000fe20000000000 */
[----:B------:R-:W-:Y:S01]  /*3ae0*/  BSSY.RECONVERGENT B4, `(.L_x_880) ;  /* 0x000001e000047945 */ /* 0x000fe20003800200 */
[----:B------:R-:W-:Y:S01]  /*3af0*/  UIADD3 UR5, UPT, UPT, UR4, 0x400, URZ ;  /* 0x0000040004057890 */ /* 0x000fe2000fffe0ff */
[----:B------:R-:W-:Y:S01]  /*3b00*/  IMAD.MOV.U32 R32, RZ, RZ, R24 ;  /* 0x000000ffff207224 */ /* 0x000fe200078e0018 */
        /* <DEDUP_REMOVED lines=22> */
[----:B------:R-:W-:Y:S02]  /*3c70*/  MOV R2, R31 ;  /* 0x0000001f00027202 */ /* 0x000fe40000000f00 */
[----:B------:R-:W-:-:S07]  /*3c80*/  MOV R10, 0x3ca0 ;  /* 0x00003ca0000a7802 */ /* 0x000fce0000000f00 */
[----:B-1----:R-:W-:Y:S05]  /*3c90*/  CALL.REL.NOINC `($__internal_7_$__cuda_sm3x_div_rn_noftz_f32_slowpath) ;  /* 0x0000004400fc7944 */ /* 0x002fea0003c00000 */
.L_x_883:
[----:B------:R-:W-:Y:S05]  /*3ca0*/  BSYNC.RECONVERGENT B5 ;  /* 0x0000000000057941 */ /* 0x000fea0003800200 */
.L_x_882:
[----:B------:R0:W2:Y:S02]  /*3cb0*/  F2I.FLOOR.NTZ R35, R2 ;  /* 0x0000000200237305 */ /* 0x0000a40000207100 */
.L_x_881:
[----:B------:R-:W-:Y:S05]  /*3cc0*/  BSYNC.RECONVERGENT B4 ;  /* 0x0000000000047941 */ /* 0x000fea0003800200 */
.L_x_880:
[----:B-1----:R-:W-:Y:S01]  /*3cd0*/  FSETP.GEU.AND P0, PT, R24, R11, PT ;  /* 0x0000000b1800720b */ /* 0x002fe20003f0e000 */
[----:B------:R-:W-:-:S12]  /*3ce0*/  BSSY.RECONVERGENT B0, `(.L_x_884) ;  /* 0x0000051000007945 */ /* 0x000fd80003800200 */
[----:B------:R-:W-:Y:S05]  /*3cf0*/  @P0 BRA `(.L_x_885) ;  /* 0x0000000000800947 */ /* 0x000fea0003800000 */
[----:B0-----:R-:W2:Y:S01]  /*3d00*/  LDC R2, c[0x0][0x3a0] ;  /* 0x0000e800ff027b82 */ /* 0x001ea20000000800 */
[----:B------:R-:W-:Y:S01]  /*3d10*/  BSSY.RECONVERGENT B1, `(.L_x_886) ;  /* 0x000001a000017945 */ /* 0x000fe20003800200 */
[----:B--2---:R-:W-:-:S04]  /*3d20*/  ISETP.GE.AND P0, PT, R35, R2, PT ;  /* 0x000000022300720c */ /* 0x004fc80003f06270 */
[----:B------:R-:W-:-:S13]  /*3d30*/  FSETP.GEU.OR P0, PT, R27, R26, P0 ;  /* 0x0000001a1b00720b */ /* 0x000fda000070e400 */
[----:B------:R-:W-:Y:S05]  /*3d40*/  @P0 BRA `(.L_x_887) ;  /* 0x0000000000580947 */ /* 0x000fea0003800000 */
[----:B------:R-:W-:Y:S02]  /*3d50*/  VIADD R10, R35, 0x1 ;  /* 0x00000001230a7836 */ /* 0x000fe40000000000 */
[----:B------:R-:W-:Y:S01]  /*3d60*/  FADD R38, R24, -R8 ;  /* 0x8000000818267221 */ /* 0x000fe20000000000 */
[----:B------:R-:W-:Y:S02]  /*3d70*/  I2FP.F32.S32 R8, R28 ;  /* 0x0000001c00087245 */ /* 0x000fe40000201400 */
[----:B------:R-:W-:-:S05]  /*3d80*/  I2FP.F32.S32 R37, R10 ;  /* 0x0000000a00257245 */ /* 0x000fca0000201400 */
[----:B------:R-:W-:-:S07]  /*3d90*/  FFMA R37, R37, R31, R14 ;  /* 0x0000001f25257223 */ /* 0x000fce000000000e */
.L_x_888:
[----:B------:R-:W0:Y:S01]  /*3da0*/  LDCU UR4, c[0x0][0x388] ;  /* 0x00007100ff0477ac */ /* 0x000e220008000800 */
[----:B------:R-:W-:Y:S02]  /*3db0*/  IMAD R10, R6, R2, R35 ;  /* 0x00000002060a7224 */ /* 0x000fe400078e0223 */
[----:B------:R-:W-:Y:S01]  /*3dc0*/  IMAD.MOV.U32 R39, RZ, RZ, -0x3e000000 ;  /* 0xc2000000ff277424 */ /* 0x000fe200078e00ff */
[----:B------:R-:W-:Y:S02]  /*3dd0*/  UMOV UR5, URZ ;  /* 0x000000ff00057c82 */ /* 0x000fe40008000000 */
[----:B------:R-:W-:-:S06]  /*3de0*/  I2FP.F32.S32 R10, R10 ;  /* 0x0000000a000a7245 */ /* 0x000fcc0000201400 */
[----:B0-----:R-:W5:Y:S01]  /*3df0*/  TEX.LL RZ, R10, R8, R39, UR4, 3D, 0x1 ;  /* 0x48ff0427080a7f60 */ /* 0x001f6200089e01ff */
[----:B------:R-:W-:Y:S02]  /*3e00*/  FSETP.GT.AND P0, PT, R37, R26, PT ;  /* 0x0000001a2500720b */ /* 0x000fe40003f04000 */
[----:B------:R-:W-:Y:S02]  /*3e10*/  IADD3 R35, PT, PT, R35, 0x1, RZ ;  /* 0x0000000123237810 */ /* 0x000fe40007ffe0ff */
[----:B------:R-:W-:Y:S02]  /*3e20*/  FSEL R34, R26, R37, P0 ;  /* 0x000000251a227208 */ /* 0x000fe40000000000 */
[----:B------:R-:W-:Y:S02]  /*3e30*/  ISETP.GE.AND P0, PT, R35, R2, PT ;  /* 0x000000022300720c */ /* 0x000fe40003f06270 */
[C---:B------:R-:W-:Y:S01]  /*3e40*/  FSETP.LT.AND P1, PT, R34.reuse, R26, PT ;  /* 0x0000001a2200720b */ /* 0x040fe20003f21000 */
[C---:B------:R-:W-:Y:S01]  /*3e50*/  FADD R27, R34.reuse, -R27 ;  /* 0x8000001b221b7221 */ /* 0x040fe20000000000 */
[----:B------:R-:W-:-:S03]  /*3e60*/  FADD R37, R34, R31 ;  /* 0x0000001f22257221 */ /* 0x000fc60000000000 */
[----:B------:R-:W-:Y:S01]  /*3e70*/  FMUL R36, R38, R27 ;  /* 0x0000001b26247220 */ /* 0x000fe20000400000 */
[----:B------:R-:W-:-:S03]  /*3e80*/  IMAD.MOV.U32 R27, RZ, RZ, R34 ;  /* 0x000000ffff1b7224 */ /* 0x000fc600078e0022 */
[----:B-----5:R-:W-:-:S04]  /*3e90*/  FFMA R25, R36, R10, R25 ;  /* 0x0000000a24197223 */ /* 0x020fc80000000019 */
[----:B------:R-:W-:Y:S05]  /*3ea0*/  @!P0 BRA P1, `(.L_x_888) ;  /* 0xfffffffc00bc8947 */ /* 0x000fea000083ffff */
.L_x_887:
[----:B------:R-:W-:Y:S05]  /*3eb0*/  BSYNC.RECONVERGENT B1 ;  /* 0x0000000000017941 */ /* 0x000fea0003800200 */
.L_x_886:
[----:B------:R-:W-:Y:S02]  /*3ec0*/  VIADD R28, R28, 0x1 ;  /* 0x000000011c1c7836 */ /* 0x000fe40000000000 */
[----:B------:R-:W-:Y:S01]  /*3ed0*/  FADD R24, R24, R33 ;  /* 0x0000002118187221 */ /* 0x000fe20000000000 */
[----:B------:R-:W-:Y:S01]  /*3ee0*/  MOV R8, R32 ;  /* 0x0000002000087202 */ /* 0x000fe20000000f00 */
[----:B------:R-:W-:Y:S06]  /*3ef0*/  BRA `(.L_x_889) ;  /* 0x0000000000bc7947 */ /* 0x000fec0003800000 */
.L_x_885:
        /* <DEDUP_REMOVED lines=10> */
.L_x_892:
        /* <DEDUP_REMOVED lines=17> */
.L_x_891:
[----:B------:R-:W-:Y:S05]  /*40b0*/  BSYNC.RECONVERGENT B1 ;  /* 0x0000000000017941 */ /* 0x000fea0003800200 */
.L_x_890:
[----:B------:R-:W0:Y:S01]  /*40c0*/  S2R R35, SR_CgaCtaId ;  /* 0x0000000000237919 */ /* 0x000e220000008800 */
[----:B------:R-:W-:Y:S01]  /*40d0*/  MOV R10, 0x400 ;  /* 0x00000400000a7802 */ /* 0x000fe20000000f00 */
[----:B------:R-:W-:Y:S01]  /*40e0*/  BSSY.RECONVERGENT B1, `(.L_x_893) ;  /* 0x0000008000017945 */ /* 0x000fe20003800200 */
[----:B------:R-:W-:Y:S02]  /*40f0*/  IMAD.MOV.U32 R2, RZ, RZ, R29 ;  /* 0x000000ffff027224 */ /* 0x000fe400078e001d */
[----:B0-----:R-:W-:-:S04]  /*4100*/  LEA R8, R35, R10, 0x18 ;  /* 0x0000000a23087211 */ /* 0x001fc800078ec0ff */
[----:B------:R-:W-:-:S07]  /*4110*/  LEA R8, R29, R8, 0x2 ;  /* 0x000000081d087211 */ /* 0x000fce00078e10ff */
.L_x_894:
[----:B------:R-:W0:Y:S02]  /*4120*/  LDS R26, [R8] ;  /* 0x00000000081a7984 */ /* 0x000e240000000800 */
[----:B0-----:R-:W-:-:S05]  /*4130*/  FADD R27, R25, R26 ;  /* 0x0000001a191b7221 */ /* 0x001fca0000000000 */
[----:B------:R-:W0:Y:S02]  /*4140*/  ATOMS.CAST.SPIN P0, [R8], R26, R27 ;  /* 0x0000001a0800758d */ /* 0x000e24000180001b */
[----:B0-----:R-:W-:Y:S05]  /*4150*/  @!P0 BRA `(.L_x_894) ;  /* 0xfffffffc00f08947 */ /* 0x001fea000383ffff */
[----:B------:R-:W-:Y:S05]  /*4160*/  BSYNC.RECONVERGENT B1 ;  /* 0x0000000000017941 */ /* 0x000fea0003800200 */
.L_x_893:
        /* <DEDUP_REMOVED lines=8> */
.L_x_889:
[----:B------:R-:W-:Y:S05]  /*41f0*/  BSYNC.RECONVERGENT B0 ;  /* 0x0000000000007941 */ /* 0x000fea0003800200 */
.L_x_884:
[----:B------:R-:W2:Y:S01]  /*4200*/  LDCU UR4, c[0x0][0x398] ;  /* 0x00007300ff0477ac */ /* 0x000ea20008000800 */
[----:B------:R-:W-:Y:S02]  /*4210*/  ISETP.GE.AND P0, PT, R29, UR10, PT ;  /* 0x0000000a1d007c0c */ /* 0x000fe4000bf06270 */
[----:B--2---:R-:W-:-:S13]  /*4220*/  ISETP.LT.AND P1, PT, R28, UR4, PT ;  /* 0x000000041c007c0c */ /* 0x004fda000bf21270 */
[----:B------:R-:W-:Y:S05]  /*4230*/  @!P0 BRA P1, `(.L_x_895) ;  /* 0xfffffff8001c8947 */ /* 0x000fea000083ffff */
.L_x_879:
[----:B------:R-:W-:Y:S05]  /*4240*/  BSYNC B3 ;  /* 0x0000000000037941 */ /* 0x000fea0003800000 */
.L_x_878:
[----:B------:R-:W-:-:S13]  /*4250*/  FSETP.NEU.AND P0, PT, R25, RZ, PT ;  /* 0x000000ff1900720b */ /* 0x000fda0003f0d000 */
[----:B------:R-:W-:Y:S05]  /*4260*/  @!P0 BRA `(.L_x_852) ;  /* 0x0000000000208947 */ /* 0x000fea0003800000 */
[----:B------:R-:W2:Y:S01]  /*4270*/  S2UR UR5, SR_CgaCtaId ;  /* 0x00000000000579c3 */ /* 0x000ea20000008800 */
[----:B------:R-:W-:Y:S02]  /*4280*/  UMOV UR4, 0x400 ;  /* 0x0000040000047882 */ /* 0x000fe40000000000 */
[----:B--2---:R-:W-:-:S06]  /*4290*/  ULEA UR4, UR5, UR4, 0x18 ;  /* 0x0000000405047291 */ /* 0x004fcc000f8ec0ff */
[----:B------:R-:W-:-:S07]  /*42a0*/  LEA R29, R29, UR4, 0x2 ;  /* 0x000000041d1d7c11 */ /* 0x000fce000f8e10ff */
.L_x_896:
[----:B------:R-:W2:Y:S02]  /*42b0*/  LDS R8, [R29] ;  /* 0x000000001d087984 */ /* 0x000ea40000000800 */
[----:B--2---:R-:W-:-:S05]  /*42c0*/  FADD R9, R25, R8 ;  /* 0x0000000819097221 */ /* 0x004fca0000000000 */
[----:B------:R-:W2:Y:S02]  /*42d0*/  ATOMS.CAST.SPIN P0, [R29], R8, R9 ;  /* 0x000000081d00758d */ /* 0x000ea40001800009 */
[----:B--2---:R-:W-:Y:S05]  /*42e0*/  @!P0 BRA `(.L_x_896) ;  /* 0xfffffffc00f08947 */ /* 0x004fea000383ffff */
.L_x_852:
[----:B------:R-:W-:Y:S05]  /*42f0*/  BSYNC B2 ;  /* 0x0000000000027941 */ /* 0x000fea0003800000 */
.L_x_851:
[----:B------:R-:W3:Y:S01]  /*4300*/  LDC R9, c[0x0][0x360] ;  /* 0x0000d800ff097b82 */ /* 0x000ee20000000800 */
[----:B------:R-:W4:Y:S01]  /*4310*/  LDCU UR4, c[0x0][0x39c] ;  /* 0x00007380ff0477ac */ /* 0x000f220008000800 */
[----:B---3--:R-:W-:Y:S01]  /*4320*/  IMAD R8, R9, R30, R9 ;  /* 0x0000001e09087224 */ /* 0x008fe200078e0209 */
[----:B------:R-:W-:-:S04]  /*4330*/  IADD3 R30, PT, PT, R30, 0x1, RZ ;  /* 0x000000011e1e7810 */ /* 0x000fc80007ffe0ff */
[----:B----4-:R-:W-:-:S13]  /*4340*/  ISETP.GE.U32.AND P0, PT, R8, UR4, PT ;  /* 0x0000000408007c0c */ /* 0x010fda000bf06070 */
[----:B------:R-:W-:Y:S05]  /*4350*/  @!P0 BRA `(.L_x_897) ;  /* 0xffffffe000e88947 */ /* 0x000fea000383ffff */
.L_x_850:
[----:B------:R-:W-:Y:S05]  /*4360*/  WARPSYNC.ALL ;  /* 0x0000000000007948 */ /* 0x000fea0003800000 */
[----:B------:R-:W3:Y:S01]  /*4370*/  LDCU UR4, c[0x0][0x3a8] ;  /* 0x00007500ff0477ac */ /* 0x000ee20008000800 */
[----:B------:R-:W-:Y:S01]  /*4380*/  BAR.SYNC.DEFER_BLOCKING 0x0 ;  /* 0x0000000000007b1d */ /* 0x000fe20000010000 */
[----:B---3--:R-:W-:-:S13]  /*4390*/  ISETP.GE.AND P0, PT, R20, UR4, PT ;  /* 0x0000000414007c0c */ /* 0x008fda000bf06270 */
[----:B------:R-:W-:Y:S05]  /*43a0*/  @P0 EXIT ;  /* 0x000000000000094d */ /* 0x000fea0003800000 */
[----:B0-----:R-:W-:Y:S01]  /*43b0*/  VIADD R2, R17, 0xf3000000 ;  /* 0xf300000011027836 */ /* 0x001fe20000000000 */
[----:B------:R0:W3:Y:S01]  /*43c0*/  MUFU.RSQ R0, R17 ;  /* 0x0000001100007308 */ /* 0x0000e20000001400 */
[----:B------:R-:W-:Y:S03]  /*43d0*/  BSSY.RECONVERGENT B0, `(.L_x_898) ;  /* 0x000000a000007945 */ /* 0x000fe60003800200 */
[----:B------:R-:W-:-:S13]  /*43e0*/  ISETP.GT.U32.AND P0, PT, R2, 0x727fffff, PT ;  /* 0x727fffff0200780c */ /* 0x000fda0003f04070 */
[----:B0--3--:R-:W-:Y:S05]  /*43f0*/  @!P0 BRA `(.L_x_899) ;  /* 0x00000000000c8947 */ /* 0x009fea0003800000 */
[----:B------:R-:W-:-:S07]  /*4400*/  MOV R8, 0x4420 ;  /* 0x0000442000087802 */ /* 0x000fce0000000f00 */
[----:B-12---:R-:W-:Y:S05]  /*4410*/  CALL.REL.NOINC `($__internal_6_$__cuda_sm20_sqrt_rn_f32_slowpath) ;  /* 0x0000003c00c47944 */ /* 0x006fea0003c00000 */
[----:B------:R-:W-:Y:S05]  /*4420*/  BRA `(.L_x_900) ;  /* 0x0000000000107947 */ /* 0x000fea0003800000 */
.L_x_899:
[----:B------:R-:W-:Y:S01]  /*4430*/  FMUL.FTZ R2, R17, R0 ;  /* 0x0000000011027220 */ /* 0x000fe20000410000 */
[----:B------:R-:W-:-:S03]  /*4440*/  FMUL.FTZ R0, R0, 0.5 ;  /* 0x3f00000000007820 */ /* 0x000fc60000410000 */
[----:B------:R-:W-:-:S04]  /*4450*/  FFMA R17, -R2, R2, R17 ;  /* 0x0000000202117223 */ /* 0x000fc80000000111 */
[----:B------:R-:W-:-:S07]  /*4460*/  FFMA R2, R17, R0, R2 ;  /* 0x0000000011027223 */ /* 0x000fce0000000002 */
.L_x_900:
[----:B------:R-:W-:Y:S05]  /*4470*/  BSYNC.RECONVERGENT B0 ;  /* 0x0000000000007941 */ /* 0x000fea0003800200 */
.L_x_898:
[----:B------:R-:W0:Y:S01]  /*4480*/  MUFU.RCP R5, R2 ;  /* 0x0000000200057308 */ /* 0x000e220000001000 */
[----:B------:R-:W-:Y:S07]  /*4490*/  BSSY.RECONVERGENT B2, `(.L_x_901) ;  /* 0x000000c000027945 */ /* 0x000fee0003800200 */
[----:B------:R-:W3:Y:S01]  /*44a0*/  FCHK P0, |R3|, R2 ;  /* 0x0000000203007302 */ /* 0x000ee20000000200 */
[----:B0-----:R-:W-:-:S04]  /*44b0*/  FFMA R0, R5, -R2, 1 ;  /* 0x3f80000005007423 */ /* 0x001fc80000000802 */
[----:B------:R-:W-:-:S04]  /*44c0*/  FFMA R0, R5, R0, R5 ;  /* 0x0000000005007223 */ /* 0x000fc80000000005 */
[----:B------:R-:W-:-:S04]  /*44d0*/  FFMA R5, |R3|, R0, RZ ;  /* 0x0000000003057223 */ /* 0x000fc800000002ff */
[----:B------:R-:W-:-:S04]  /*44e0*/  FFMA R4, R5, -R2, |R3| ;  /* 0x8000000205047223 */ /* 0x000fc80000000403 */
[----:B------:R-:W-:Y:S01]  /*44f0*/  FFMA R5, R0, R4, R5 ;  /* 0x0000000400057223 */ /* 0x000fe20000000005 */
[----:B---3--:R-:W-:Y:S06]  /*4500*/  @!P0 BRA `(.L_x_902) ;  /* 0x0000000000108947 */ /* 0x008fec0003800000 */
[----:B------:R-:W-:Y:S01]  /*4510*/  FADD R41, |R3|, -RZ ;  /* 0x800000ff03297221 */ /* 0x000fe20000000200 */
[----:B------:R-:W-:-:S07]  /*4520*/  MOV R10, 0x4540 ;  /* 0x00004540000a7802 */ /* 0x000fce0000000f00 */
[----:B-12---:R-:W-:Y:S05]  /*4530*/  CALL.REL.NOINC `($__internal_7_$__cuda_sm3x_div_rn_noftz_f32_slowpath) ;  /* 0x0000003c00d47944 */ /* 0x006fea0003c00000 */
[----:B------:R-:W-:-:S07]  /*4540*/  IMAD.MOV.U32 R5, RZ, RZ, R2 ;  /* 0x000000ffff057224 */ /* 0x000fce00078e0002 */
.L_x_902:
[----:B------:R-:W-:Y:S05]  /*4550*/  BSYNC.RECONVERGENT B2 ;  /* 0x0000000000027941 */ /* 0x000fea0003800200 */
.L_x_901:
[----:B------:R-:W0:Y:S01]  /*4560*/  LDCU UR4, c[0x0][0x3b4] ;  /* 0x00007680ff0477ac */ /* 0x000e220008000800 */
[----:B------:R-:W-:Y:S01]  /*4570*/  FMUL R5, R18, R5 ;  /* 0x0000000512057220 */ /* 0x000fe20000400000 */
[----:B------:R-:W-:Y:S03]  /*4580*/  BSSY.RECONVERGENT B2, `(.L_x_903) ;  /* 0x0000010000027945 */ /* 0x000fe60003800200 */
[----:B------:R-:W3:Y:S01]  /*4590*/  MUFU.RCP R0, R5 ;  /* 0x0000000500007308 */ /* 0x000ee20000001000 */
[----:B0-----:R-:W-:-:S07]  /*45a0*/  MOV R4, UR4 ;  /* 0x0000000400047c02 */ /* 0x001fce0008000f00 */
[----:B------:R-:W0:Y:S01]  /*45b0*/  FCHK P0, R4, R5 ;  /* 0x0000000504007302 */ /* 0x000e220000000000 */
[----:B---3--:R-:W-:-:S04]  /*45c0*/  FFMA R3, -R5, R0, 1 ;  /* 0x3f80000005037423 */ /* 0x008fc80000000100 */
[----:B------:R-:W-:-:S04]  /*45d0*/  FFMA R0, R0, R3, R0 ;  /* 0x0000000300007223 */ /* 0x000fc80000000000 */
[----:B------:R-:W-:-:S04]  /*45e0*/  FFMA R3, R0, UR4, RZ ;  /* 0x0000000400037c23 */ /* 0x000fc800080000ff */
[----:B------:R-:W-:-:S04]  /*45f0*/  FFMA R2, -R5, R3, UR4 ;  /* 0x0000000405027e23 */ /* 0x000fc80008000103 */
[----:B------:R-:W-:Y:S01]  /*4600*/  FFMA R0, R0, R2, R3 ;  /* 0x0000000200007223 */ /* 0x000fe20000000003 */
[----:B0-----:R-:W-:Y:S06]  /*4610*/  @!P0 BRA `(.L_x_904) ;  /* 0x0000000000188947 */ /* 0x001fec0003800000 */
[----:B------:R-:W0:Y:S01]  /*4620*/  LDCU UR4, c[0x0][0x3b4] ;  /* 0x00007680ff0477ac */ /* 0x000e220008000800 */
[----:B------:R-:W-:Y:S01]  /*4630*/  IMAD.MOV.U32 R2, RZ, RZ, R5 ;  /* 0x000000ffff027224 */ /* 0x000fe200078e0005 */
[----:B------:R-:W-:Y:S01]  /*4640*/  MOV R10, 0x4670 ;  /* 0x00004670000a7802 */ /* 0x000fe20000000f00 */
[----:B0-----:R-:W-:-:S07]  /*4650*/  IMAD.U32 R41, RZ, RZ, UR4 ;  /* 0x00000004ff297e24 */ /* 0x001fce000f8e00ff */
[----:B-12---:R-:W-:Y:S05]  /*4660*/  CALL.REL.NOINC `($__internal_7_$__cuda_sm3x_div_rn_noftz_f32_slowpath) ;  /* 0x0000003c00887944 */ /* 0x006fea0003c00000 */
[----:B------:R-:W-:-:S07]  /*4670*/  MOV R0, R2 ;  /* 0x0000000200007202 */ /* 0x000fce0000000f00 */
.L_x_904:
[----:B------:R-:W-:Y:S05]  /*4680*/  BSYNC.RECONVERGENT B2 ;  /* 0x0000000000027941 */ /* 0x000fea0003800200 */
.L_x_903:
[----:B------:R-:W0:Y:S01]  /*4690*/  LDS R5, [R22] ;  /* 0x0000000016057984 */ /* 0x000e220000000800 */
[----:B------:R-:W3:Y:S01]  /*46a0*/  LDCU.64 UR4, c[0x0][0x3a8] ;  /* 0x00007500ff0477ac */ /* 0x000ee20008000a00 */
[----:B------:R-:W4:Y:S01]  /*46b0*/  LDC.64 R2, c[0x0][0x380] ;  /* 0x0000e000ff027b82 */ /* 0x000f220000000a00 */
[----:B------:R-:W-:Y:S01]  /*46c0*/  LOP3.LUT R4, RZ, R20, RZ, 0x33, !PT ;  /* 0x00000014ff047212 */ /* 0x000fe200078e33ff */
[----:B------:R-:W1:Y:S01]  /*46d0*/  S2R R6, SR_CTAID.X ;  /* 0x0000000000067919 */ /* 0x000e620000002500 */
[----:B------:R-:W-:Y:S01]  /*46e0*/  FSETP.GE.AND P0, PT, R23, RZ, PT ;  /* 0x000000ff1700720b */ /* 0x000fe20003f06000 */
[----:B------:R-:W1:Y:S02]  /*46f0*/  S2R R9, SR_CTAID.Y ;  /* 0x0000000000097919 */ /* 0x000e640000002600 */
[----:B---3--:R-:W-:-:S05]  /*4700*/  VIADD R7, R4, UR4 ;  /* 0x0000000404077c36 */ /* 0x008fca0008000000 */
[----:B------:R-:W-:Y:S01]  /*4710*/  SEL R7, R20, R7, P0 ;  /* 0x0000000714077207 */ /* 0x000fe20000000000 */
[----:B-1----:R-:W-:Y:S02]  /*4720*/  IMAD R4, R6, UR5, R9 ;  /* 0x0000000506047c24 */ /* 0x002fe4000f8e0209 */
[----:B0-----:R-:W-:Y:S02]  /*4730*/  FMUL R5, R5, R0 ;  /* 0x0000000005057220 */ /* 0x001fe40000400000 */
[----:B------:R-:W-:-:S03]  /*4740*/  IMAD R7, R4, UR4, R7 ;  /* 0x0000000404077c24 */ /* 0x000fc6000f8e0207 */
[----:B------:R-:W-:Y:S01]  /*4750*/  STS [R22], R5 ;  /* 0x0000000516007388 */ /* 0x000fe20000000800 */
[----:B----4-:R-:W-:-:S05]  /*4760*/  IMAD.WIDE.U32 R2, R7, 0x4, R2 ;  /* 0x0000000407027825 */ /* 0x010fca00078e0002 */
[----:B------:R-:W-:Y:S01]  /*4770*/  STG.E desc[UR8][R2.64], R5 ;  /* 0x0000000502007986 */ /* 0x000fe2000c101908 */
[----:B------:R-:W-:Y:S05]  /*4780*/  EXIT ;  /* 0x000000000000794d */ /* 0x000fea0003800000 */
.L_x_830:
        /* <DEDUP_REMOVED lines=49> */
.L_x_908:
[----:B------:R-:W-:Y:S05]  /*4aa0*/  BSYNC.RECONVERGENT B1 ;  /* 0x0000000000017941 */ /* 0x000fea0003800200 */
.L_x_907:
        /* <DEDUP_REMOVED lines=33> */
[----:B------:R-:W-:Y:S01]  /*4cc0*/  IMAD.MOV.U32 R14, RZ, RZ, 0x3f800000 ;  /* 0x3f800000ff0e7424 */ /* 0x000fe200078e00ff */
[----:B------:R-:W-:Y:S09]  /*4cd0*/  BRA `(.L_x_909) ;  /* 0x0000000400307947 */ /* 0x000ff20003800000 */
.L_x_906:
        /* <DEDUP_REMOVED lines=9> */
[----:B---3--:R-:W0:Y:S02]  /*4d70*/  F2F.F64.F32 R10, UR5 ;  /* 0x00000005000a7d10 */ /* 0x008e240008201800 */
        /* <DEDUP_REMOVED lines=31> */
.L_x_911:
[----:B------:R-:W-:Y:S05]  /*4f70*/  BSYNC.RECONVERGENT B1 ;  /* 0x0000000000017941 */ /* 0x000fea0003800200 */
.L_x_910:
        /* <DEDUP_REMOVED lines=33> */
[----:B------:R-:W-:-:S10]  /*5190*/  IMAD.MOV.U32 R14, RZ, RZ, -0x40800000 ;  /* 0xbf800000ff0e7424 */ /* 0x000fd400078e00ff */
.L_x_909:
[----:B------:R-:W-:Y:S05]  /*51a0*/  BSYNC.RECONVERGENT B0 ;  /* 0x0000000000007941 */ /* 0x000fea0003800200 */
.L_x_905:
        /* <DEDUP_REMOVED lines=22> */
.L_x_914:
        /* <DEDUP_REMOVED lines=33> */
[----:B------:R-:W-:Y:S02]  /*5520*/  LEA.HI R2, R8, R13, RZ, 0x1 ;  /* 0x0000000d08027211 */ /* 0x000fe400078f08ff */
[C---:B------:R-:W-:Y:S02]  /*5530*/  LOP3.LUT R16, R10.reuse, R11, RZ, 0x3c, !PT ;  /* 0x0000000b0a107212 */ /* 0x040fe400078e3cff */
[----:B------:R-:W-:Y:S02]  /*5540*/  LOP3.LUT R17, R10, R8, RZ, 0x3c, !PT ;  /* 0x000000080a117212 */ /* 0x000fe400078e3cff */
[----:B------:R-:W-:Y:S02]  /*5550*/  LOP3.LUT R27, R8, R27, RZ, 0x3c, !PT ;  /* 0x0000001b081b7212 */ /* 0x000fe400078e3cff */
[----:B------:R-:W-:Y:S02]  /*5560*/  IADD3 R8, PT, PT, -R2, RZ, RZ ;  /* 0x000000ff02087210 */ /* 0x000fe40007ffe1ff */
[----:B------:R-:W2:Y:S01]  /*5570*/  I2F.F64.S64 R16, R16 ;  /* 0x0000001000107312 */ /* 0x000ea20000301c00 */
[----:B------:R-:W-:-:S02]  /*5580*/  ISETP.GE.AND P1, PT, R27, RZ, PT ;  /* 0x000000ff1b00720c */ /* 0x000fc40003f26270 */
[----:B------:R-:W-:Y:S01]  /*5590*/  @!P0 IMAD.MOV.U32 R2, RZ, RZ, R8 ;  /* 0x000000ffff028224 */ /* 0x000fe200078e0008 */
[----:B--2---:R-:W-:-:S10]  /*55a0*/  DMUL R10, R16, UR4 ;  /* 0x00000004100a7c28 */ /* 0x004fd40008000000 */
[----:B------:R-:W0:Y:S02]  /*55b0*/  F2F.F32.F64 R10, R10 ;  /* 0x0000000a000a7310 */ /* 0x000e240000301000 */
[----:B0-----:R-:W-:-:S07]  /*55c0*/  FSEL R12, -R10, R10, !P1 ;  /* 0x0000000a0a0c7208 */ /* 0x001fce0004800100 */
.L_x_913:
[----:B------:R-:W-:Y:S05]  /*55d0*/  BSYNC.RECONVERGENT B0 ;  /* 0x0000000000007941 */ /* 0x000fea0003800200 */
.L_x_912:
        /* <DEDUP_REMOVED lines=25> */
[----:B-1----:R-:W-:Y:S05]  /*5770*/  CALL.REL.NOINC `($__internal_7_$__cuda_sm3x_div_rn_noftz_f32_slowpath) ;  /* 0x0000002c00447944 */ /* 0x002fea0003c00000 */
.L_x_916:
[----:B------:R-:W-:Y:S05]  /*5780*/  BSYNC.RECONVERGENT B2 ;  /* 0x0000000000027941 */ /* 0x000fea0003800200 */
.L_x_915:
        /* <DEDUP_REMOVED lines=15> */
[----:B------:R-:W-:Y:S02]  /*5880*/  SHF.L.U32 R2, R24, 0x8, RZ ;  /* 0x0000000818027819 */ /* 0x000fe400000006ff */
[----:B------:R-:W-:Y:S01]  /*5890*/  CS2R R12, SRZ ;  /* 0x00000000000c7805 */ /* 0x000fe2000001ff00 */
[----:B------:R-:W-:Y:S01]  /*58a0*/  UMOV UR4, URZ ;  /* 0x000000ff00047c82 */ /* 0x000fe20008000000 */
[----:B------:R-:W-:-:S07]  /*58b0*/  LOP3.LUT R25, R2, 0x80000000, RZ, 0xfc, !PT ;  /* 0x8000000002197812 */ /* 0x000fce00078efcff */
.L_x_919:
        /* <DEDUP_REMOVED lines=36> */
[----:B------:R-:W-:-:S05]  /*5b00*/  IMAD.MOV R2, RZ, RZ, -R13 ;  /* 0x000000ffff027224 */ /* 0x000fca00078e0a0d */
[----:B------:R-:W-:Y:S01]  /*5b10*/  @!P0 MOV R13, R2 ;  /* 0x00000002000d8202 */ /* 0x000fe20000000f00 */
[----:B--2---:R-:W-:-:S10]  /*5b20*/  DMUL R10, R16, UR4 ;  /* 0x00000004100a7c28 */ /* 0x004fd40008000000 */
[----:B------:R-:W0:Y:S02]  /*5b30*/  F2F.F32.F64 R10, R10 ;  /* 0x0000000a000a7310 */ /* 0x000e240000301000 */
[----:B0-----:R-:W-:-:S07]  /*5b40*/  FSEL R12, -R10, R10, !P1 ;  /* 0x0000000a0a0c7208 */ /* 0x001fce0004800100 */
.L_x_918:
[----:B------:R-:W-:Y:S05]  /*5b50*/  BSYNC.RECONVERGENT B0 ;  /* 0x0000000000007941 */ /* 0x000fea0003800200 */
.L_x_917:
        /* <DEDUP_REMOVED lines=25> */
[----:B-1----:R-:W-:Y:S05]  /*5cf0*/  CALL.REL.NOINC `($__internal_7_$__cuda_sm3x_div_rn_noftz_f32_slowpath) ;  /* 0x0000002400e47944 */ /* 0x002fea0003c00000 */
.L_x_921:
[----:B------:R-:W-:Y:S05]  /*5d00*/  BSYNC.RECONVERGENT B2 ;  /* 0x0000000000027941 */ /* 0x000fea0003800200 */
.L_x_920:
[----:B------:R-:W-:Y:S01]  /*5d10*/  FADD R13, R0, -R9 ;  /* 0x80000009000d7221 */ /* 0x000fe20000000000 */
[----:B------:R-:W-:Y:S01]  /*5d20*/  BSSY.RECONVERGENT B2, `(.L_x_922) ;  /* 0x000000f000027945 */ /* 0x000fe20003800200 */
[----:B------:R-:W-:Y:S02]  /*5d30*/  FADD R15, R3, R2 ;  /* 0x00000002030f7221 */ /* 0x000fe40000000000 */
        /* <DEDUP_REMOVED lines=11> */
[----:B-1----:R-:W-:Y:S05]  /*5df0*/  CALL.REL.NOINC `($__internal_7_$__cuda_sm3x_div_rn_noftz_f32_slowpath) ;  /* 0x0000002400a47944 */ /* 0x002fea0003c00000 */
[----:B------:R-:W-:-:S07]  /*5e00*/  MOV R10, R2 ;  /* 0x00000002000a7202 */ /* 0x000fce0000000f00 */
.L_x_923:
[----:B------:R-:W-:Y:S05]  /*5e10*/  BSYNC.RECONVERGENT B2 ;  /* 0x0000000000027941 */ /* 0x000fea0003800200 */
.L_x_922:
[----:B------:R-:W0:Y:S01]  /*5e20*/  S2R R9, SR_CgaCtaId ;  /* 0x0000000000097919 */ /* 0x000e220000008800 */
[----:B------:R-:W1:Y:S01]  /*5e30*/  LDCU UR4, c[0x0][0x3c0] ;  /* 0x00007800ff0477ac */ /* 0x000e620008000800 */
[----:B------:R-:W-:Y:S02]  /*5e40*/  MOV R2, 0x400 ;  /* 0x0000040000027802 */ /* 0x000fe40000000f00 */
[----:B------:R-:W-:Y:S02]  /*5e50*/  ISETP.NE.AND P0, PT, R7, RZ, PT ;  /* 0x000000ff0700720c */ /* 0x000fe40003f05270 */
[C---:B------:R-:W-:Y:S01]  /*5e60*/  IADD3 R18, PT, PT, R2.reuse, 0x800, RZ ;  /* 0x0000080002127810 */ /* 0x040fe20007ffe0ff */
[C---:B------:R-:W-:Y:S02]  /*5e70*/  VIADD R12, R2.reuse, 0xc00 ;  /* 0x00000c00020c7836 */ /* 0x040fe40000000000 */
[----:B------:R-:W-:Y:S02]  /*5e80*/  VIADD R16, R2, 0x400 ;  /* 0x0000040002107836 */ /* 0x000fe40000000000 */
[----:B-1----:R-:W-:Y:S01]  /*5e90*/  FADD R25, R21, UR4 ;  /* 0x0000000415197e21 */ /* 0x002fe20008000000 */
[----:B------:R-:W-:Y:S05]  /*5ea0*/  WARPSYNC.ALL ;  /* 0x0000000000007948 */ /* 0x000fea0003800000 */
[----:B------:R-:W-:Y:S01]  /*5eb0*/  FMUL R25, R25, R10 ;  /* 0x0000000a19197220 */ /* 0x000fe20000400000 */
[----:B------:R-:W1:Y:S01]  /*5ec0*/  LDCU.64 UR12, c[0x0][0x398] ;  /* 0x00007300ff0c77ac */ /* 0x000e620008000a00 */
[----:B------:R-:W2:Y:S01]  /*5ed0*/  LDCU UR5, c[0x0][0x3b4] ;  /* 0x00007680ff0577ac */ /* 0x000ea20008000800 */
[----:B0-----:R-:W-:-:S02]  /*5ee0*/  LEA R12, R9, R12, 0x18 ;  /* 0x0000000c090c7211 */ /* 0x001fc400078ec0ff */
[C---:B------:R-:W-:Y:S01]  /*5ef0*/  LEA R16, R9.reuse, R16, 0x18 ;  /* 0x0000001009107211 */ /* 0x040fe200078ec0ff */
[----:B------:R-:W0:Y:S01]  /*5f00*/  LDCU UR7, c[0x0][0x3d0] ;  /* 0x00007a00ff0777ac */ /* 0x000e220008000800 */
[----:B------:R-:W-:Y:S01]  /*5f10*/  LEA R18, R9, R18, 0x18 ;  /* 0x0000001209127211 */ /* 0x000fe200078ec0ff */
[----:B------:R-:W-:Y:S01]  /*5f20*/  IMAD R12, R7, 0x4, R12 ;  /* 0x00000004070c7824 */ /* 0x000fe200078e020c */
[----:B------:R-:W-:Y:S01]  /*5f30*/  @!P0 LEA R11, R9, R2, 0x18 ;  /* 0x00000002090b8211 */ /* 0x000fe200078ec0ff */
[----:B------:R-:W-:Y:S01]  /*5f40*/  FMUL R2, R21, R10 ;  /* 0x0000000a15027220 */ /* 0x000fe20000400000 */
[C---:B------:R-:W-:Y:S01]  /*5f50*/  IMAD R13, R7.reuse, 0x4, R16 ;  /* 0x00000004070d7824 */ /* 0x040fe200078e0210 */
[----:B------:R-:W-:Y:S01]  /*5f60*/  LEA R18, R7, R18, 0x2 ;  /* 0x0000001207127211 */ /* 0x000fe200078e10ff */
[----:B------:R-:W-:Y:S01]  /*5f70*/  F2F.F64.F32 R16, R3 ;  /* 0x0000000300107310 */ /* 0x000fe20000201800 */
[----:B------:R2:W-:Y:S01]  /*5f80*/  @!P0 STS [R11+0xc00], R8 ;  /* 0x000c00080b008388 */ /* 0x0005e20000000800 */
[----:B-1----:R-:W-:-:S02]  /*5f90*/  UIADD3 UR4, UPT, UPT, -UR13, URZ, URZ ;  /* 0x000000ff0d047290 */ /* 0x002fc4000fffe1ff */
[----:B------:R-:W-:Y:S01]  /*5fa0*/  UISETP.NE.AND UP0, UPT, UR12, URZ, UPT ;  /* 0x000000ff0c00728c */ /* 0x000fe2000bf05270 */
[----:B------:R-:W-:Y:S04]  /*5fb0*/  STS [R12+0x4], R15 ;  /* 0x0000040f0c007388 */ /* 0x000fe80000000800 */
[----:B------:R-:W-:Y:S01]  /*5fc0*/  STS [R13], R2 ;  /* 0x000000020d007388 */ /* 0x000fe20000000800 */
[----:B--2---:R-:W-:Y:S03]  /*5fd0*/  F2F.F64.F32 R10, UR5 ;  /* 0x00000005000a7d10 */ /* 0x004fe60008201800 */
[----:B------:R1:W-:Y:S01]  /*5fe0*/  STS [R18], R25 ;  /* 0x0000001912007388 */ /* 0x0003e20000000800 */
[----:B------:R-:W-:Y:S06]  /*5ff0*/  BAR.SYNC.DEFER_BLOCKING 0x0 ;  /* 0x0000000000007b1d */ /* 0x000fec0000010000 */
[----:B-1----:R-:W1:Y:S02]  /*6000*/  I2F.F64 R18, UR13 ;  /* 0x0000000d00127d12 */ /* 0x002e640008201c00 */
[----:B-1----:R-:W-:Y:S01]  /*6010*/  DMUL R18, R18, 0.5 ;  /* 0x3fe0000012127828 */ /* 0x002fe20000000000 */
[----:B------:R1:W2:Y:S05]  /*6020*/  LDS R24, [R12] ;  /* 0x000000000c187984 */ /* 0x0002aa0000000800 */
[----:B-1----:R-:W1:Y:S02]  /*6030*/  I2F.F64 R12, UR4 ;  /* 0x00000004000c7d12 */ /* 0x002e640008201c00 */
[----:B-1----:R-:W-:Y:S01]  /*6040*/  DMUL R12, R12, 0.5 ;  /* 0x3fe000000c0c7828 */ /* 0x002fe20000000000 */
[----:B--2---:R-:W-:-:S05]  /*6050*/  FADD R21, R15, R24 ;  /* 0x000000180f157221 */ /* 0x004fca0000000000 */
[----:B------:R1:W2:Y:S02]  /*6060*/  F2F.F64.F32 R8, R21 ;  /* 0x0000001500087310 */ /* 0x0002a40000201800 */
[----:B-1----:R-:W-:-:S04]  /*6070*/  FADD R21, R2, R25 ;  /* 0x0000001902157221 */ /* 0x002fc80000000000 */
[----:B------:R-:W-:Y:S01]  /*6080*/  FMUL R21, R21, 0.5 ;  /* 0x3f00000015157820 */ /* 0x000fe20000400000 */
[----:B--2---:R-:W-:Y:S01]  /*6090*/  DFMA R16, R8, 0.5, -R16 ;  /* 0x3fe000000810782b */ /* 0x004fe20000000810 */
[----:B0-----:R-:W0:Y:S09]  /*60a0*/  F2F.F64.F32 R8, UR7 ;  /* 0x0000000700087d10 */ /* 0x001e320008201800 */
[----:B------:R1:W2:Y:S01]  /*60b0*/  F2F.F32.F64 R16, R16 ;  /* 0x0000001000107310 */ /* 0x0002a20000301000 */
[----:B0-----:R-:W-:-:S02]  /*60c0*/  DFMA R18, R10, R18, R8 ;  /* 0x000000120a12722b */ /* 0x001fc40000000008 */
[----:B------:R-:W-:Y:S01]  /*60d0*/  DFMA R26, R10, R12, R8 ;  /* 0x0000000c0a1a722b */ /* 0x000fe20000000008 */
[----:B-1----:R-:W-:Y:S01]  /*60e0*/  FADD R17, -R2, R25 ;  /* 0x0000001902117221 */ /* 0x002fe20000000100 */
[----:B--2---:R-:W-:Y:S01]  /*60f0*/  FMUL R28, R16, R16 ;  /* 0x00000010101c7220 */ /* 0x004fe20000400000 */
[----:B------:R-:W-:-:S03]  /*6100*/  FADD R16, R15, -R24 ;  /* 0x800000180f107221 */ /* 0x000fc60000000000 */
[----:B------:R-:W-:Y:S01]  /*6110*/  FFMA R21, R21, R21, R28 ;  /* 0x0000001515157223 */ /* 0x000fe2000000001c */
[----:B------:R-:W-:-:S03]  /*6120*/  FMUL R16, R16, R17 ;  /* 0x0000001110107220 */ /* 0x000fc60000400000 */
[----:B------:R-:W-:Y:S01]  /*6130*/  FFMA R17, R0, R0, R21 ;  /* 0x0000000000117223 */ /* 0x000fe20000000015 */
[----:B------:R-:W-:Y:S06]  /*6140*/  BRA.U !UP0, `(.L_x_924) ;  /* 0x0000001d08707547 */ /* 0x000fec000b800000 */
[----:B------:R-:W0:Y:S01]  /*6150*/  LDCU UR5, c[0x0][0x3b8] ;  /* 0x00007700ff0577ac */ /* 0x000e220008000800 */
[----:B------:R-:W-:Y:S01]  /*6160*/  I2F.F64.U32 R12, UR6 ;  /* 0x00000006000c7d12 */ /* 0x000fe20008201800 */
[----:B------:R-:W-:Y:S01]  /*6170*/  IMAD.MOV.U32 R21, RZ, RZ, RZ ;  /* 0x000000ffff157224 */ /* 0x000fe200078e00ff */
        /* <DEDUP_REMOVED lines=15> */
[C---:B------:R-:W-:Y:S01]  /*6270*/  FMUL R24, R0.reuse, R27 ;  /* 0x0000001b00187220 */ /* 0x040fe20000400000 */
[----:B------:R-:W-:-:S03]  /*6280*/  FMUL R25, R0, R33 ;  /* 0x0000002100197220 */ /* 0x000fc60000400000 */
[----:B------:R0:W2:Y:S01]  /*6290*/  F2F.F32.F64 R18, R30 ;  /* 0x0000001e00127310 */ /* 0x0000a20000301000 */
[----:B-1----:R-:W-:Y:S01]  /*62a0*/  DFMA R12, R8, 0.5, -R12 ;  /* 0x3fe00000080c782b */ /* 0x002fe2000000080c */
[----:B------:R-:W-:-:S06]  /*62b0*/  IMAD.MOV.U32 R8, RZ, RZ, RZ ;  /* 0x000000ffff087224 */ /* 0x000fcc00078e00ff */
[----:B------:R0:W1:Y:S04]  /*62c0*/  F2F.F32.F64 R19, R28 ;  /* 0x0000001c00137310 */ /* 0x0000680000301000 */
.L_x_971:
[----:B------:R-:W3:Y:S01]  /*62d0*/  LDC R9, c[0x0][0x398] ;  /* 0x0000e600ff097b82 */ /* 0x000ee20000000800 */
[----:B------:R-:W-:Y:S01]  /*62e0*/  IADD3 R8, PT, PT, R7, R8, RZ ;  /* 0x0000000807087210 */ /* 0x000fe20007ffe0ff */
[----:B------:R-:W-:Y:S05]  /*62f0*/  YIELD ;  /* 0x0000000000007946 */ /* 0x000fea0003800000 */
[----:B------:R-:W-:Y:S01]  /*6300*/  BSSY B2, `(.L_x_925) ;  /* 0x00001ba000027945 */ /* 0x000fe20003800000 */
[----:B---3--:R-:W-:-:S13]  /*6310*/  ISETP.GE.AND P0, PT, R8, R9, PT ;  /* 0x000000090800720c */ /* 0x008fda0003f06270 */
[----:B01----:R-:W-:Y:S05]  /*6320*/  @P0 BRA `(.L_x_926) ;  /* 0x0000001800dc0947 */ /* 0x003fea0003800000 */
[----:B------:R-:W3:Y:S01]  /*6330*/  LDCU UR4, c[0x0][0x3b0] ;  /* 0x00007600ff0477ac */ /* 0x000ee20008000800 */
[----:B0-----:R-:W-:Y:S01]  /*6340*/  I2F.F64 R28, R9 ;  /* 0x00000009001c7312 */ /* 0x001fe20000201c00 */
[----:B------:R-:W-:Y:S01]  /*6350*/  BSSY.RECONVERGENT B3, `(.L_x_927) ;  /* 0x0000018000037945 */ /* 0x000fe20003800200 */
[----:B------:R-:W0:Y:S06]  /*6360*/  LDCU UR5, c[0x0][0x3cc] ;  /* 0x00007980ff0577ac */ /* 0x000e2c0008000800 */
[----:B------:R-:W4:Y:S08]  /*6370*/  I2F.F64 R26, R8 ;  /* 0x00000008001a7312 */ /* 0x000f300000201c00 */
[----:B---3--:R-:W-:Y:S01]  /*6380*/  F2F.F64.F32 R10, UR4 ;  /* 0x00000004000a7d10 */ /* 0x008fe20008201800 */
[----:B----4-:R-:W-:-:S07]  /*6390*/  DFMA R28, R28, -0.5, R26 ;  /* 0xbfe000001c1c782b */ /* 0x010fce000000001a */
[----:B0-----:R-:W0:Y:S01]  /*63a0*/  F2F.F64.F32 R26, UR5 ;  /* 0x00000005001a7d10 */ /* 0x001e220008201800 */
[----:B------:R-:W-:-:S08]  /*63b0*/  DADD R28, R28, 0.5 ;  /* 0x3fe000001c1c7429 */ /* 0x000fd00000000000 */
[----:B0-----:R-:W-:-:S10]  /*63c0*/  DFMA R10, R10, R28, R26 ;  /* 0x0000001c0a0a722b */ /* 0x001fd4000000001a */
        /* <DEDUP_REMOVED lines=14> */
[----:B-12---:R-:W-:Y:S05]  /*64b0*/  CALL.REL.NOINC `($__internal_7_$__cuda_sm3x_div_rn_noftz_f32_slowpath) ;  /* 0x0000001c00f47944 */ /* 0x006fea0003c00000 */
[----:B------:R-:W-:-:S07]  /*64c0*/  IMAD.MOV.U32 R32, RZ, RZ, R2 ;  /* 0x000000ffff207224 */ /* 0x000fce00078e0002 */
.L_x_928:
[----:B------:R-:W-:Y:S05]  /*64d0*/  BSYNC.RECONVERGENT B3 ;  /* 0x0000000000037941 */ /* 0x000fea0003800200 */
.L_x_927:
        /* <DEDUP_REMOVED lines=12> */
[----:B-12---:R-:W-:Y:S05]  /*65a0*/  CALL.REL.NOINC `($__internal_7_$__cuda_sm3x_div_rn_noftz_f32_slowpath) ;  /* 0x0000001c00b87944 */ /* 0x006fea0003c00000 */
[----:B------:R-:W-:-:S07]  /*65b0*/  IMAD.MOV.U32 R9, RZ, RZ, R2 ;  /* 0x000000ffff097224 */ /* 0x000fce00078e0002 */
.L_x_930:
[----:B------:R-:W-:Y:S05]  /*65c0*/  BSYNC.RECONVERGENT B3 ;  /* 0x0000000000037941 */ /* 0x000fea0003800200 */
.L_x_929:
        /* <DEDUP_REMOVED lines=13> */
[----:B-12---:R-:W-:Y:S05]  /*66a0*/  CALL.REL.NOINC `($__internal_7_$__cuda_sm3x_div_rn_noftz_f32_slowpath) ;  /* 0x0000001c00787944 */ /* 0x006fea0003c00000 */
.L_x_932:
[----:B------:R-:W-:Y:S05]  /*66b0*/  BSYNC.RECONVERGENT B3 ;  /* 0x0000000000037941 */ /* 0x000fea0003800200 */
.L_x_931:
[----:B------:R-:W0:Y:S01]  /*66c0*/  LDCU UR4, c[0x0][0x39c] ;  /* 0x00007380ff0477ac */ /* 0x000e220008000800 */
[----:B------:R-:W-:Y:S01]  /*66d0*/  FADD R41, R9, -R32 ;  /* 0x8000002009297221 */ /* 0x000fe20000000000 */
[----:B------:R-:W-:Y:S01]  /*66e0*/  BSSY.RECONVERGENT B3, `(.L_x_933) ;  /* 0x0000010000037945 */ /* 0x000fe20003800200 */
[----:B--2---:R-:W-:Y:S01]  /*66f0*/  FMUL R29, R2, R18 ;  /* 0x00000012021d7220 */ /* 0x004fe20000400000 */
[----:B0-----:R-:W-:-:S04]  /*6700*/  I2FP.F32.S32 R10, UR4 ;  /* 0x00000004000a7c45 */ /* 0x001fc80008201400 */
[----:B------:R-:W0:Y:S08]  /*6710*/  MUFU.RCP R11, R10 ;  /* 0x0000000a000b7308 */ /* 0x000e300000001000 */
[----:B------:R-:W2:Y:S01]  /*6720*/  FCHK P0, R41, R10 ;  /* 0x0000000a29007302 */ /* 0x000ea20000000000 */
[----:B0-----:R-:W-:-:S04]  /*6730*/  FFMA R26, -R10, R11, 1 ;  /* 0x3f8000000a1a7423 */ /* 0x001fc8000000010b */
[----:B------:R-:W-:Y:S01]  /*6740*/  FFMA R28, R11, R26, R11 ;  /* 0x0000001a0b1c7223 */ /* 0x000fe2000000000b */
[----:B-1----:R-:W-:-:S03]  /*6750*/  FMUL R26, R2, R19 ;  /* 0x00000013021a7220 */ /* 0x002fc60000400000 */
[----:B------:R-:W-:-:S04]  /*6760*/  FFMA R27, R41, R28, RZ ;  /* 0x0000001c291b7223 */ /* 0x000fc800000000ff */
[----:B------:R-:W-:-:S04]  /*6770*/  FFMA R9, -R10, R27, R41 ;  /* 0x0000001b0a097223 */ /* 0x000fc80000000129 */
[----:B------:R-:W-:Y:S01]  /*6780*/  FFMA R27, R28, R9, R27 ;  /* 0x000000091c1b7223 */ /* 0x000fe2000000001b */
[----:B--2---:R-:W-:Y:S06]  /*6790*/  @!P0 BRA `(.L_x_934) ;  /* 0x0000000000108947 */ /* 0x004fec0003800000 */
[----:B------:R-:W-:Y:S01]  /*67a0*/  IMAD.MOV.U32 R2, RZ, RZ, R10 ;  /* 0x000000ffff027224 */ /* 0x000fe200078e000a */
[----:B------:R-:W-:-:S07]  /*67b0*/  MOV R10, 0x67d0 ;  /* 0x000067d0000a7802 */ /* 0x000fce0000000f00 */
[----:B------:R-:W-:Y:S05]  /*67c0*/  CALL.REL.NOINC `($__internal_7_$__cuda_sm3x_div_rn_noftz_f32_slowpath) ;  /* 0x0000001c00307944 */ /* 0x000fea0003c00000 */
[----:B------:R-:W-:-:S07]  /*67d0*/  IMAD.MOV.U32 R27, RZ, RZ, R2 ;  /* 0x000000ffff1b7224 */ /* 0x000fce00078e0002 */
.L_x_934:
[----:B------:R-:W-:Y:S05]  /*67e0*/  BSYNC.RECONVERGENT B3 ;  /* 0x0000000000037941 */ /* 0x000fea0003800200 */
.L_x_933:
        /* <DEDUP_REMOVED lines=14> */
[----:B------:R-:W-:Y:S05]  /*68d0*/  CALL.REL.NOINC `($__internal_7_$__cuda_sm3x_div_rn_noftz_f32_slowpath) ;  /* 0x0000001800ec7944 */ /* 0x000fea0003c00000 */
[----:B------:R-:W-:-:S07]  /*68e0*/  IMAD.MOV.U32 R31, RZ, RZ, R2 ;  /* 0x000000ffff1f7224 */ /* 0x000fce00078e0002 */
.L_x_936:
[----:B------:R-:W-:Y:S05]  /*68f0*/  BSYNC.RECONVERGENT B3 ;  /* 0x0000000000037941 */ /* 0x000fea0003800200 */
.L_x_935:
[----:B------:R-:W2:Y:S01]  /*6900*/  LDG.E.CONSTANT R33, desc[UR8][R4.64] ;  /* 0x0000000804217981 */ /* 0x000ea2000c1e9900 */
[----:B------:R-:W2:Y:S02]  /*6910*/  LDCU UR4, c[0x0][0x3d8] ;  /* 0x00007b00ff0477ac */ /* 0x000ea40008000800 */
[----:B--2---:R-:W-:-:S04]  /*6920*/  FADD R33, R33, UR4 ;  /* 0x0000000421217e21 */ /* 0x004fc80008000000 */
        /* <DEDUP_REMOVED lines=22> */
.L_x_939:
        /* <DEDUP_REMOVED lines=12> */
.L_x_938:
        /* <DEDUP_REMOVED lines=18> */
[----:B------:R-:W-:Y:S02]  /*6c70*/  SHF.R.S32.HI R11, RZ, 0x1f, R28 ;  /* 0x0000001fff0b7819 */ /* 0x000fe4000001141c */
[----:B------:R-:W-:Y:S02]  /*6c80*/  LOP3.LUT R33, R28, R33, RZ, 0x3c, !PT ;  /* 0x000000211c217212 */ /* 0x000fe400078e3cff */
[C---:B------:R-:W-:Y:S02]  /*6c90*/  LOP3.LUT R10, R11.reuse, R9, RZ, 0x3c, !PT ;  /* 0x000000090b0a7212 */ /* 0x040fe400078e3cff */
[----:B------:R-:W-:-:S02]  /*6ca0*/  LOP3.LUT R11, R11, R28, RZ, 0x3c, !PT ;  /* 0x0000001c0b0b7212 */ /* 0x000fc400078e3cff */
[----:B------:R-:W-:Y:S02]  /*6cb0*/  SHF.R.U32.HI R9, RZ, 0x1e, R2 ;  /* 0x0000001eff097819 */ /* 0x000fe40000011602 */
[----:B------:R-:W-:Y:S02]  /*6cc0*/  ISETP.GE.AND P0, PT, R33, RZ, PT ;  /* 0x000000ff2100720c */ /* 0x000fe40003f06270 */
[----:B------:R-:W1:Y:S01]  /*6cd0*/  I2F.F64.S64 R10, R10 ;  /* 0x0000000a000a7312 */ /* 0x000e620000301c00 */
[----:B------:R-:W-:-:S05]  /*6ce0*/  LEA.HI R28, R28, R9, RZ, 0x1 ;  /* 0x000000091c1c7211 */ /* 0x000fca00078f08ff */
[----:B------:R-:W-:-:S04]  /*6cf0*/  IMAD.MOV R2, RZ, RZ, -R28 ;  /* 0x000000ffff027224 */ /* 0x000fc800078e0a1c */
[----:B------:R-:W-:Y:S01]  /*6d00*/  @!P1 IMAD.MOV.U32 R28, RZ, RZ, R2 ;  /* 0x000000ffff1c9224 */ /* 0x000fe200078e0002 */
[----:B-1----:R-:W-:-:S10]  /*6d10*/  DMUL R34, R10, UR4 ;  /* 0x000000040a227c28 */ /* 0x002fd40008000000 */
[----:B------:R-:W1:Y:S02]  /*6d20*/  F2F.F32.F64 R34, R34 ;  /* 0x0000002200227310 */ /* 0x000e640000301000 */
[----:B01----:R-:W-:-:S07]  /*6d30*/  FSEL R9, -R34, R34, !P0 ;  /* 0x0000002222097208 */ /* 0x003fce0004000100 */
.L_x_937:
        /* <DEDUP_REMOVED lines=14> */
.L_x_941:
[----:B------:R-:W-:Y:S05]  /*6e20*/  BSYNC.RECONVERGENT B3 ;  /* 0x0000000000037941 */ /* 0x000fea0003800200 */
.L_x_940:
[----:B------:R-:W-:Y:S02]  /*6e30*/  IMAD.MOV.U32 R33, RZ, RZ, 0x3c190000 ;  /* 0x3c190000ff217424 */ /* 0x000fe400078e00ff */
[C---:B------:R-:W-:Y:S01]  /*6e40*/  FMUL R2, R9.reuse, R9 ;  /* 0x0000000909027220 */ /* 0x040fe20000400000 */
[----:B------:R-:W-:Y:S01]  /*6e50*/  FSETP.NEU.AND P0, PT, |R9|, 0.00049096695147454738617, PT ;  /* 0x3a00b43c0900780b */ /* 0x000fe20003f0d200 */
[----:B------:R-:W-:Y:S01]  /*6e60*/  UMOV UR4, 0x3f800000 ;  /* 0x3f80000000047882 */ /* 0x000fe20000000000 */
[----:B------:R-:W-:Y:S01]  /*6e70*/  LOP3.LUT R28, R28, 0x1, RZ, 0xc0, !PT ;  /* 0x000000011c1c7812 */ /* 0x000fe200078ec0ff */
[----:B------:R-:W-:Y:S01]  /*6e80*/  FFMA R33, R2, R33, 0.003265380859375 ;  /* 0x3b56000002217423 */ /* 0x000fe20000000021 */
[----:B------:R-:W-:Y:S02]  /*6e90*/  BSSY.RECONVERGENT B3, `(.L_x_942) ;  /* 0x0000016000037945 */ /* 0x000fe40003800200 */
[----:B------:R-:W-:Y:S01]  /*6ea0*/  ISETP.NE.U32.AND P1, PT, R28, 0x1, PT ;  /* 0x000000011c00780c */ /* 0x000fe20003f25070 */
[----:B------:R-:W-:Y:S01]  /*6eb0*/  FFMA R33, R2, R33, 0.0242919921875 ;  /* 0x3cc7000002217423 */ /* 0x000fe20000000021 */
[----:B------:R-:W-:-:S03]  /*6ec0*/  MOV R28, UR4 ;  /* 0x00000004001c7c02 */ /* 0x000fc60008000f00 */
        /* <DEDUP_REMOVED lines=17> */
[----:B------:R-:W-:Y:S05]  /*6fe0*/  CALL.REL.NOINC `($__internal_7_$__cuda_sm3x_div_rn_noftz_f32_slowpath) ;  /* 0x0000001400287944 */ /* 0x000fea0003c00000 */
.L_x_943:
[----:B------:R-:W-:Y:S05]  /*6ff0*/  BSYNC.RECONVERGENT B3 ;  /* 0x0000000000037941 */ /* 0x000fea0003800200 */
.L_x_942:
        /* <DEDUP_REMOVED lines=14> */
.L_x_945:
[----:B------:R-:W-:Y:S05]  /*70e0*/  BSYNC.RECONVERGENT B3 ;  /* 0x0000000000037941 */ /* 0x000fea0003800200 */
.L_x_944:
[----:B------:R-:W0:Y:S01]  /*70f0*/  MUFU.RCP R9, |R2| ;  /* 0x4000000200097308 */ /* 0x000e220000001000 */
[----:B------:R-:W-:Y:S01]  /*7100*/  FSETP.GT.AND P0, PT, |R2|, 1, PT ;  /* 0x3f8000000200780b */ /* 0x000fe20003f04200 */
[----:B------:R-:W-:Y:S01]  /*7110*/  IMAD.MOV.U32 R28, RZ, RZ, 0x3b2090aa ;  /* 0x3b2090aaff1c7424 */ /* 0x000fe200078e00ff */
[----:B------:R-:W-:Y:S02]  /*7120*/  BSSY.RECONVERGENT B3, `(.L_x_946) ;  /* 0x000001f000037945 */ /* 0x000fe40003800200 */
[----:B0-----:R-:W-:Y:S02]  /*7130*/  FSEL R10, R9, |R2|, P0 ;  /* 0x40000002090a7208 */ /* 0x001fe40000000000 */
[----:B------:R-:W0:Y:S03]  /*7140*/  LDC R9, c[0x0][0x3bc] ;  /* 0x0000ef00ff097b82 */ /* 0x000e260000000800 */
[----:B------:R-:W-:-:S04]  /*7150*/  FMUL R11, R10, R10 ;  /* 0x0000000a0a0b7220 */ /* 0x000fc80000400000 */
[----:B------:R-:W-:-:S04]  /*7160*/  FFMA R28, R11, R28, -0.014396979473531246185 ;  /* 0xbc6be14f0b1c7423 */ /* 0x000fc8000000001c */
[----:B------:R-:W-:-:S04]  /*7170*/  FFMA R28, R11, R28, 0.039849750697612762451 ;  /* 0x3d23397e0b1c7423 */ /* 0x000fc8000000001c */
[----:B------:R-:W-:-:S04]  /*7180*/  FFMA R28, R11, R28, -0.072529748082160949707 ;  /* 0xbd948a7a0b1c7423 */ /* 0x000fc8000000001c */
[----:B------:R-:W-:-:S04]  /*7190*/  FFMA R28, R11, R28, 0.10518480092287063599 ;  /* 0x3dd76b210b1c7423 */ /* 0x000fc8000000001c */
[C---:B------:R-:W-:Y:S01]  /*71a0*/  FFMA R28, R11.reuse, R28, -0.14171802997589111328 ;  /* 0xbe111e880b1c7423 */ /* 0x040fe2000000001c */
[----:B0-----:R-:W0:Y:S03]  /*71b0*/  MUFU.RCP R30, R9 ;  /* 0x00000009001e7308 */ /* 0x001e260000001000 */
[----:B------:R-:W-:-:S04]  /*71c0*/  FFMA R28, R11, R28, 0.19988775253295898438 ;  /* 0x3e4caf600b1c7423 */ /* 0x000fc8000000001c */
[----:B------:R-:W-:-:S04]  /*71d0*/  FFMA R28, R11, R28, -0.33332940936088562012 ;  /* 0xbeaaaa270b1c7423 */ /* 0x000fc8000000001c */
[----:B------:R-:W-:Y:S01]  /*71e0*/  FMUL R11, R11, R28 ;  /* 0x0000001c0b0b7220 */ /* 0x000fe20000400000 */
[----:B------:R-:W-:-:S03]  /*71f0*/  IMAD.MOV.U32 R28, RZ, RZ, 0x3f6ee581 ;  /* 0x3f6ee581ff1c7424 */ /* 0x000fc600078e00ff */
[----:B------:R-:W-:Y:S01]  /*7200*/  FFMA R11, R10, R11, R10 ;  /* 0x0000000b0a0b7223 */ /* 0x000fe2000000000a */
[----:B0-----:R-:W-:-:S03]  /*7210*/  FFMA R33, R30, -R9, 1 ;  /* 0x3f8000001e217423 */ /* 0x001fc60000000809 */
[----:B------:R-:W-:Y:S01]  /*7220*/  @P0 FFMA R11, R28, 1.6832555532455444336, -R11 ;  /* 0x3fd774eb1c0b0823 */ /* 0x000fe2000000080b */
[----:B------:R-:W-:-:S04]  /*7230*/  FSETP.NAN.AND P0, PT, |R2|, |R2|, PT ;  /* 0x400000020200720b */ /* 0x000fc80003f08200 */
[----:B------:R-:W-:-:S04]  /*7240*/  LOP3.LUT R2, R11, 0x80000000, R2, 0xb8, !PT ;  /* 0x800000000b027812 */ /* 0x000fc800078eb802 */
[----:B------:R-:W-:Y:S01]  /*7250*/  FSEL R11, R2, R11, !P0 ;  /* 0x0000000b020b7208 */ /* 0x000fe20004000000 */
[----:B------:R-:W-:-:S04]  /*7260*/  FFMA R2, R30, R33, R30 ;  /* 0x000000211e027223 */ /* 0x000fc8000000001e */
[----:B------:R-:W-:-:S04]  /*7270*/  FMUL R41, R11, R14 ;  /* 0x0000000e0b297220 */ /* 0x000fc80000400000 */
        /* <DEDUP_REMOVED lines=8> */
[----:B------:R-:W-:Y:S05]  /*7300*/  CALL.REL.NOINC `($__internal_7_$__cuda_sm3x_div_rn_noftz_f32_slowpath) ;  /* 0x0000001000607944 */ /* 0x000fea0003c00000 */
.L_x_947:
[----:B------:R-:W-:Y:S05]  /*7310*/  BSYNC.RECONVERGENT B3 ;  /* 0x0000000000037941 */ /* 0x000fea0003800200 */
.L_x_946:
        /* <DEDUP_REMOVED lines=25> */
.L_x_951:
[----:B------:R-:W-:Y:S05]  /*74b0*/  BSYNC.RECONVERGENT B4 ;  /* 0x0000000000047941 */ /* 0x000fea0003800200 */
.L_x_950:
[----:B------:R0:W1:Y:S01]  /*74c0*/  F2I.FLOOR.NTZ R30, R2 ;  /* 0x00000002001e7305 */ /* 0x0000620000207100 */
[----:B------:R-:W-:-:S07]  /*74d0*/  IMAD.MOV.U32 R28, RZ, RZ, RZ ;  /* 0x000000ffff1c7224 */ /* 0x000fce00078e00ff */
.L_x_949:
[----:B------:R-:W-:Y:S05]  /*74e0*/  BSYNC.RECONVERGENT B3 ;  /* 0x0000000000037941 */ /* 0x000fea0003800200 */
.L_x_948:
[----:B------:R-:W-:Y:S01]  /*74f0*/  ISETP.GE.AND P0, PT, R28, UR10, PT ;  /* 0x0000000a1c007c0c */ /* 0x000fe2000bf06270 */
[----:B------:R-:W2:Y:S01]  /*7500*/  LDCU UR4, c[0x0][0x39c] ;  /* 0x00007380ff0477ac */ /* 0x000ea20008000800 */
[----:B------:R-:W-:Y:S01]  /*7510*/  BSSY B3, `(.L_x_952) ;  /* 0x000008e000037945 */ /* 0x000fe20003800000 */
[----:B------:R-:W-:-:S10]  /*7520*/  IMAD.MOV.U32 R33, RZ, RZ, RZ ;  /* 0x000000ffff217224 */ /* 0x000fd400078e00ff */
[----:B------:R-:W3:Y:S01]  /*7530*/  @!P0 S2R R11, SR_CgaCtaId ;  /* 0x00000000000b8919 */ /* 0x000ee20000008800 */
[----:B0-----:R-:W-:-:S05]  /*7540*/  @!P0 MOV R2, 0x400 ;  /* 0x0000040000028802 */ /* 0x001fca0000000f00 */
[----:B------:R-:W-:-:S05]  /*7550*/  @!P0 VIADD R2, R2, 0xc00 ;  /* 0x00000c0002028836 */ /* 0x000fca0000000000 */
[----:B---3--:R-:W-:Y:S01]  /*7560*/  @!P0 LEA R11, R11, R2, 0x18 ;  /* 0x000000020b0b8211 */ /* 0x008fe200078ec0ff */
[----:B-1----:R-:W-:-:S03]  /*7570*/  VIADD R2, R30, 0x1 ;  /* 0x000000011e027836 */ /* 0x002fc60000000000 */
[----:B------:R-:W-:Y:S02]  /*7580*/  @!P0 LEA R10, R28, R11, 0x2 ;  /* 0x0000000b1c0a8211 */ /* 0x000fe400078e10ff */
[----:B------:R-:W-:-:S03]  /*7590*/  I2FP.F32.S32 R11, R2 ;  /* 0x00000002000b7245 */ /* 0x000fc60000201400 */
[----:B------:R0:W1:Y:S01]  /*75a0*/  @!P0 LDS R15, [R10+0x4] ;  /* 0x000004000a0f8984 */ /* 0x0000620000000800 */
[----:B--2---:R-:W-:Y:S01]  /*75b0*/  ISETP.GE.OR P0, PT, R30, UR4, P0 ;  /* 0x000000041e007c0c */ /* 0x004fe20008706670 */
[----:B------:R-:W-:-:S12]  /*75c0*/  FFMA R32, R11, R27, R32 ;  /* 0x0000001b0b207223 */ /* 0x000fd80000000020 */
[----:B0-----:R-:W-:Y:S05]  /*75d0*/  @P0 BRA `(.L_x_953) ;  /* 0x0000000800040947 */ /* 0x001fea0003800000 */
[----:B------:R-:W-:Y:S01]  /*75e0*/  HFMA2 R33, -RZ, RZ, 0, 0 ;  /* 0x00000000ff217431 */ /* 0x000fe200000001ff */
[----:B------:R-:W-:-:S07]  /*75f0*/  I2FP.F32.S32 R8, R8 ;  /* 0x0000000800087245 */ /* 0x000fce0000201400 */
.L_x_969:
        /* <DEDUP_REMOVED lines=31> */
.L_x_957:
[----:B------:R-:W-:Y:S05]  /*77f0*/  BSYNC.RECONVERGENT B5 ;  /* 0x0000000000057941 */ /* 0x000fea0003800200 */
.L_x_956:
[----:B------:R0:W2:Y:S02]  /*7800*/  F2I.FLOOR.NTZ R35, R2 ;  /* 0x0000000200237305 */ /* 0x0000a40000207100 */
.L_x_955:
[----:B------:R-:W-:Y:S05]  /*7810*/  BSYNC.RECONVERGENT B4 ;  /* 0x0000000000047941 */ /* 0x000fea0003800200 */
.L_x_954:
        /* <DEDUP_REMOVED lines=8> */
[----:B------:R-:W0:Y:S01]  /*78a0*/  LDCU UR4, c[0x0][0x39c] ;  /* 0x00007380ff0477ac */ /* 0x000e220008000800 */
[----:B------:R-:W-:Y:S01]  /*78b0*/  VIADD R10, R35, 0x1 ;  /* 0x00000001230a7836 */ /* 0x000fe20000000000 */
[----:B------:R-:W-:-:S04]  /*78c0*/  LOP3.LUT R36, RZ, R30, RZ, 0x33, !PT ;  /* 0x0000001eff247212 */ /* 0x000fc800078e33ff */
[----:B------:R-:W-:-:S05]  /*78d0*/  I2FP.F32.S32 R37, R10 ;  /* 0x0000000a00257245 */ /* 0x000fca0000201400 */
[----:B------:R-:W-:Y:S01]  /*78e0*/  FFMA R37, R37, R31, R26 ;  /* 0x0000001f25257223 */ /* 0x000fe2000000001a */
[----:B0-----:R-:W-:Y:S02]  /*78f0*/  VIADD R10, R36, UR4 ;  /* 0x00000004240a7c36 */ /* 0x001fe40008000000 */
[----:B------:R-:W-:-:S03]  /*7900*/  FADD R36, R32, -R9 ;  /* 0x8000000920247221 */ /* 0x000fc60000000000 */
[----:B------:R-:W-:-:S07]  /*7910*/  I2FP.F32.S32 R9, R10 ;  /* 0x0000000a00097245 */ /* 0x000fce0000201400 */
.L_x_962:
[----:B------:R-:W0:Y:S01]  /*7920*/  LDCU UR4, c[0x0][0x388] ;  /* 0x00007100ff0477ac */ /* 0x000e220008000800 */
[----:B------:R-:W-:Y:S02]  /*7930*/  IMAD R10, R6, R2, R35 ;  /* 0x00000002060a7224 */ /* 0x000fe400078e0223 */
        /* <DEDUP_REMOVED lines=15> */
.L_x_961:
[----:B------:R-:W-:Y:S05]  /*7a30*/  BSYNC.RECONVERGENT B1 ;  /* 0x0000000000017941 */ /* 0x000fea0003800200 */
.L_x_960:
[----:B------:R-:W-:Y:S01]  /*7a40*/  IADD3 R30, PT, PT, R30, 0x1, RZ ;  /* 0x000000011e1e7810 */ /* 0x000fe20007ffe0ff */
[----:B------:R-:W-:Y:S01]  /*7a50*/  FADD R32, R32, R27 ;  /* 0x0000001b20207221 */ /* 0x000fe20000000000 */
[----:B------:R-:W-:Y:S01]  /*7a60*/  IMAD.MOV.U32 R9, RZ, RZ, R42 ;  /* 0x000000ffff097224 */ /* 0x000fe200078e002a */
[----:B------:R-:W-:Y:S06]  /*7a70*/  BRA `(.L_x_963) ;  /* 0x0000000000c87947 */ /* 0x000fec0003800000 */
.L_x_959:
        /* <DEDUP_REMOVED lines=10> */
[----:B0-----:R-:W-:Y:S01]  /*7b20*/  IADD3 R10, PT, PT, R36, UR4, RZ ;  /* 0x00000004240a7c10 */ /* 0x001fe2000fffe0ff */
[----:B------:R-:W-:-:S03]  /*7b30*/  FADD R36, R15, -R9 ;  /* 0x800000090f247221 */ /* 0x000fc60000000000 */
[----:B------:R-:W-:-:S07]  /*7b40*/  I2FP.F32.S32 R9, R10 ;  /* 0x0000000a00097245 */ /* 0x000fce0000201400 */
.L_x_966:
[----:B------:R-:W0:Y:S01]  /*7b50*/  LDCU UR4, c[0x0][0x388] ;  /* 0x00007100ff0477ac */ /* 0x000e220008000800 */
[----:B------:R-:W-:Y:S02]  /*7b60*/  IMAD R10, R6, R2, R35 ;  /* 0x00000002060a7224 */ /* 0x000fe400078e0223 */
        /* <DEDUP_REMOVED lines=12> */
[----:B------:R-:W-:-:S03]  /*7c30*/  MOV R11, R38 ;  /* 0x00000026000b7202 */ /* 0x000fc60000000f00 */
[----:B-----5:R-:W-:-:S04]  /*7c40*/  FFMA R33, R40, R10, R33 ;  /* 0x0000000a28217223 */ /* 0x020fc80000000021 */
[----:B------:R-:W-:Y:S05]  /*7c50*/  @!P0 BRA P1, `(.L_x_966) ;  /* 0xfffffffc00bc8947 */ /* 0x000fea000083ffff */
.L_x_965:
[----:B------:R-:W-:Y:S05]  /*7c60*/  BSYNC.RECONVERGENT B1 ;  /* 0x0000000000017941 */ /* 0x000fea0003800200 */
.L_x_964:
[----:B------:R-:W0:Y:S01]  /*7c70*/  S2R R35, SR_CgaCtaId ;  /* 0x0000000000237919 */ /* 0x000e220000008800 */
[----:B------:R-:W-:Y:S01]  /*7c80*/  MOV R34, 0x400 ;  /* 0x0000040000227802 */ /* 0x000fe20000000f00 */
[----:B------:R-:W-:Y:S01]  /*7c90*/  BSSY.RECONVERGENT B1, `(.L_x_967) ;  /* 0x0000008000017945 */ /* 0x000fe20003800200 */
[----:B------:R-:W-:Y:S02]  /*7ca0*/  IMAD.MOV.U32 R2, RZ, RZ, R28 ;  /* 0x000000ffff027224 */ /* 0x000fe400078e001c */
[----:B0-----:R-:W-:-:S05]  /*7cb0*/  LEA R9, R35, R34, 0x18 ;  /* 0x0000002223097211 */ /* 0x001fca00078ec0ff */
[----:B------:R-:W-:-:S07]  /*7cc0*/  IMAD R9, R28, 0x4, R9 ;  /* 0x000000041c097824 */ /* 0x000fce00078e0209 */
.L_x_968:
[----:B------:R-:W0:Y:S02]  /*7cd0*/  LDS R10, [R9] ;  /* 0x00000000090a7984 */ /* 0x000e240000000800 */
[----:B0-----:R-:W-:-:S05]  /*7ce0*/  FADD R11, R33, R10 ;  /* 0x0000000a210b7221 */ /* 0x001fca0000000000 */
[----:B------:R-:W0:Y:S02]  /*7cf0*/  ATOMS.CAST.SPIN P0, [R9], R10, R11 ;  /* 0x0000000a0900758d */ /* 0x000e24000180000b */
[----:B0-----:R-:W-:Y:S05]  /*7d00*/  @!P0 BRA `(.L_x_968) ;  /* 0xfffffffc00f08947 */ /* 0x001fea000383ffff */
[----:B------:R-:W-:Y:S05]  /*7d10*/  BSYNC.RECONVERGENT B1 ;  /* 0x0000000000017941 */ /* 0x000fea0003800200 */
.L_x_967:
        /* <DEDUP_REMOVED lines=8> */
.L_x_963:
[----:B------:R-:W-:Y:S05]  /*7da0*/  BSYNC.RECONVERGENT B0 ;  /* 0x0000000000007941 */ /* 0x000fea0003800200 */
.L_x_958:
[----:B------:R-:W2:Y:S01]  /*7db0*/  LDCU UR4, c[0x0][0x39c] ;  /* 0x00007380ff0477ac */ /* 0x000ea20008000800 */
[----:B------:R-:W-:Y:S02]  /*7dc0*/  ISETP.GE.AND P0, PT, R28, UR10, PT ;  /* 0x0000000a1c007c0c */ /* 0x000fe4000bf06270 */
[----:B--2---:R-:W-:-:S13]  /*7dd0*/  ISETP.LT.AND P1, PT, R30, UR4, PT ;  /* 0x000000041e007c0c */ /* 0x004fda000bf21270 */
[----:B------:R-:W-:Y:S05]  /*7de0*/  @!P0 BRA P1, `(.L_x_969) ;  /* 0xfffffff800048947 */ /* 0x000fea000083ffff */
.L_x_953:
[----:B------:R-:W-:Y:S05]  /*7df0*/  BSYNC B3 ;  /* 0x0000000000037941 */ /* 0x000fea0003800000 */
.L_x_952:
[----:B------:R-:W-:-:S13]  /*7e00*/  FSETP.NEU.AND P0, PT, R33, RZ, PT ;  /* 0x000000ff2100720b */ /* 0x000fda0003f0d000 */
[----:B------:R-:W-:Y:S05]  /*7e10*/  @!P0 BRA `(.L_x_926) ;  /* 0x0000000000208947 */ /* 0x000fea0003800000 */
[----:B------:R-:W2:Y:S01]  /*7e20*/  S2UR UR5, SR_CgaCtaId ;  /* 0x00000000000579c3 */ /* 0x000ea20000008800 */
[----:B------:R-:W-:Y:S02]  /*7e30*/  UMOV UR4, 0x400 ;  /* 0x0000040000047882 */ /* 0x000fe40000000000 */
[----:B--2---:R-:W-:-:S06]  /*7e40*/  ULEA UR4, UR5, UR4, 0x18 ;  /* 0x0000000405047291 */ /* 0x004fcc000f8ec0ff */
[----:B------:R-:W-:-:S07]  /*7e50*/  LEA R28, R28, UR4, 0x2 ;  /* 0x000000041c1c7c11 */ /* 0x000fce000f8e10ff */
.L_x_970:
[----:B------:R-:W2:Y:S02]  /*7e60*/  LDS R8, [R28] ;  /* 0x000000001c087984 */ /* 0x000ea40000000800 */
[----:B--2---:R-:W-:-:S05]  /*7e70*/  FADD R9, R33, R8 ;  /* 0x0000000821097221 */ /* 0x004fca0000000000 */
[----:B------:R-:W2:Y:S02]  /*7e80*/  ATOMS.CAST.SPIN P0, [R28], R8, R9 ;  /* 0x000000081c00758d */ /* 0x000ea40001800009 */
[----:B--2---:R-:W-:Y:S05]  /*7e90*/  @!P0 BRA `(.L_x_970) ;  /* 0xfffffffc00f08947 */ /* 0x004fea000383ffff */
.L_x_926:
[----:B------:R-:W-:Y:S05]  /*7ea0*/  BSYNC B2 ;  /* 0x0000000000027941 */ /* 0x000fea0003800000 */
.L_x_925:
[----:B------:R-:W3:Y:S01]  /*7eb0*/  LDC R8, c[0x0][0x360] ;  /* 0x0000d800ff087b82 */ /* 0x000ee20000000800 */
[----:B------:R-:W4:Y:S01]  /*7ec0*/  LDCU UR4, c[0x0][0x398] ;  /* 0x00007300ff0477ac */ /* 0x000f220008000800 */
[----:B---3--:R-:W-:Y:S02]  /*7ed0*/  IMAD R8, R8, R21, R8 ;  /* 0x0000001508087224 */ /* 0x008fe400078e0208 */
[----:B------:R-:W-:-:S03]  /*7ee0*/  VIADD R21, R21, 0x1 ;  /* 0x0000000115157836 */ /* 0x000fc60000000000 */
[----:B----4-:R-:W-:-:S13]  /*7ef0*/  ISETP.GE.U32.AND P0, PT, R8, UR4, PT ;  /* 0x0000000408007c0c */ /* 0x010fda000bf06070 */
[----:B------:R-:W-:Y:S05]  /*7f00*/  @!P0 BRA `(.L_x_971) ;  /* 0xffffffe000f08947 */ /* 0x000fea000383ffff */
.L_x_924:
[----:B------:R-:W-:Y:S05]  /*7f10*/  WARPSYNC.ALL ;  /* 0x0000000000007948 */ /* 0x000fea0003800000 */
[----:B------:R-:W3:Y:S01]  /*7f20*/  LDCU UR4, c[0x0][0x3a8] ;  /* 0x00007500ff0477ac */ /* 0x000ee20008000800 */
[----:B------:R-:W-:Y:S01]  /*7f30*/  BAR.SYNC.DEFER_BLOCKING 0x0 ;  /* 0x0000000000007b1d */ /* 0x000fe20000010000 */
[----:B---3--:R-:W-:-:S13]  /*7f40*/  ISETP.GE.AND P0, PT, R20, UR4, PT ;  /* 0x0000000414007c0c */ /* 0x008fda000bf06270 */
[----:B------:R-:W-:Y:S05]  /*7f50*/  @P0 EXIT ;  /* 0x000000000000094d */ /* 0x000fea0003800000 */
[----:B0-----:R-:W-:Y:S01]  /*7f60*/  IADD3 R2, PT, PT, R17, -0xd000000, RZ ;  /* 0xf300000011027810 */ /* 0x001fe20007ffe0ff */
[----:B------:R0:W3:Y:S01]  /*7f70*/  MUFU.RSQ R4, R17 ;  /* 0x0000001100047308 */ /* 0x0000e20000001400 */
[----:B------:R-:W-:Y:S02]  /*7f80*/  BSSY.RECONVERGENT B0, `(.L_x_972) ;  /* 0x000000a000007945 */ /* 0x000fe40003800200 */
[----:B------:R-:W-:-:S13]  /*7f90*/  ISETP.GT.U32.AND P0, PT, R2, 0x727fffff, PT ;  /* 0x727fffff0200780c */ /* 0x000fda0003f04070 */
[----:B0-----:R-:W-:Y:S05]  /*7fa0*/  @!P0 BRA `(.L_x_973) ;  /* 0x00000000000c8947 */ /* 0x001fea0003800000 */
[----:B------:R-:W-:-:S07]  /*7fb0*/  MOV R8, 0x7fd0 ;  /* 0x00007fd000087802 */ /* 0x000fce0000000f00 */
[----:B-123--:R-:W-:Y:S05]  /*7fc0*/  CALL.REL.NOINC `($__internal_6_$__cuda_sm20_sqrt_rn_f32_slowpath) ;  /* 0x0000000000d87944 */ /* 0x00efea0003c00000 */
[----:B------:R-:W-:Y:S05]  /*7fd0*/  BRA `(.L_x_974) ;  /* 0x0000000000107947 */ /* 0x000fea0003800000 */
.L_x_973:
[----:B---3--:R-:W-:Y:S01]  /*7fe0*/  FMUL.FTZ R2, R17, R4 ;  /* 0x0000000411027220 */ /* 0x008fe20000410000 */
[----:B------:R-:W-:-:S03]  /*7ff0*/  FMUL.FTZ R3, R4, 0.5 ;  /* 0x3f00000004037820 */ /* 0x000fc60000410000 */
[----:B------:R-:W-:-:S04]  /*8000*/  FFMA R17, -R2, R2, R17 ;  /* 0x0000000202117223 */ /* 0x000fc80000000111 */
[----:B------:R-:W-:-:S07]  /*8010*/  FFMA R2, R17, R3, R2 ;  /* 0x0000000311027223 */ /* 0x000fce0000000002 */
.L_x_974:
[----:B------:R-:W-:Y:S05]  /*8020*/  BSYNC.RECONVERGENT B0 ;  /* 0x0000000000007941 */ /* 0x000fea0003800200 */
.L_x_972:
        /* <DEDUP_REMOVED lines=13> */
.L_x_976:
[----:B------:R-:W-:Y:S05]  /*8100*/  BSYNC.RECONVERGENT B2 ;  /* 0x0000000000027941 */ /* 0x000fea0003800200 */
.L_x_975:
[----:B------:R-:W0:Y:S01]  /*8110*/  LDCU UR4, c[0x0][0x3b0] ;  /* 0x00007600ff0477ac */ /* 0x000e220008000800 */
[----:B------:R-:W-:Y:S01]  /*8120*/  FMUL R16, R16, R3 ;  /* 0x0000000310107220 */ /* 0x000fe20000400000 */
[----:B------:R-:W-:Y:S03]  /*8130*/  BSSY.RECONVERGENT B2, `(.L_x_977) ;  /* 0x0000010000027945 */ /* 0x000fe60003800200 */
[----:B------:R-:W3:Y:S01]  /*8140*/  MUFU.RCP R0, R16 ;  /* 0x0000001000007308 */ /* 0x000ee20000001000 */
[----:B0-----:R-:W-:-:S07]  /*8150*/  IMAD.U32 R5, RZ, RZ, UR4 ;  /* 0x00000004ff057e24 */ /* 0x001fce000f8e00ff */
        /* <DEDUP_REMOVED lines=11> */
[----:B-12---:R-:W-:Y:S05]  /*8210*/  CALL.REL.NOINC `($__internal_7_$__cuda_sm3x_div_rn_noftz_f32_slowpath) ;  /* 0x00000000009c7944 */ /* 0x006fea0003c00000 */
[----:B------:R-:W-:-:S07]  /*8220*/  IMAD.MOV.U32 R0, RZ, RZ, R2 ;  /* 0x000000ffff007224 */ /* 0x000fce00078e0002 */
.L_x_978:
[----:B------:R-:W-:Y:S05]  /*8230*/  BSYNC.RECONVERGENT B2 ;  /* 0x0000000000027941 */ /* 0x000fea0003800200 */
.L_x_977:
[----:B------:R-:W0:Y:S01]  /*8240*/  LDS R5, [R23] ;  /* 0x0000000017057984 */ /* 0x000e220000000800 */
[----:B------:R-:W3:Y:S01]  /*8250*/  LDCU.64 UR4, c[0x0][0x3a8] ;  /* 0x00007500ff0477ac */ /* 0x000ee20008000a00 */
[----:B------:R-:W4:Y:S01]  /*8260*/  LDC.64 R2, c[0x0][0x380] ;  /* 0x0000e000ff027b82 */ /* 0x000f220000000a00 */
[----:B------:R-:W-:Y:S01]  /*8270*/  FSETP.GE.AND P0, PT, R22, RZ, PT ;  /* 0x000000ff1600720b */ /* 0x000fe20003f06000 */
[----:B------:R-:W1:Y:S01]  /*8280*/  S2R R6, SR_CTAID.X ;  /* 0x0000000000067919 */ /* 0x000e620000002500 */
[----:B------:R-:W-:Y:S01]  /*8290*/  LOP3.LUT R4, RZ, R20, RZ, 0x33, !PT ;  /* 0x00000014ff047212 */ /* 0x000fe200078e33ff */
[----:B------:R-:W1:Y:S10]  /*82a0*/  S2R R7, SR_CTAID.Y ;  /* 0x0000000000077919 */ /* 0x000e740000002600 */
[----:B---3--:R-:W-:Y:S01]  /*82b0*/  @!P0 IADD3 R20, PT, PT, R4, UR4, RZ ;  /* 0x0000000404148c10 */ /* 0x008fe2000fffe0ff */
[----:B-1----:R-:W-:-:S02]  /*82c0*/  IMAD R7, R6, UR5, R7 ;  /* 0x0000000506077c24 */ /* 0x002fc4000f8e0207 */
[----:B0-----:R-:W-:Y:S02]  /*82d0*/  FMUL R0, R5, R0 ;  /* 0x0000000005007220 */ /* 0x001fe40000400000 */
[----:B------:R-:W-:-:S03]  /*82e0*/  IMAD R7, R7, UR4, R20 ;  /* 0x0000000407077c24 */ /* 0x000fc6000f8e0214 */
[----:B------:R-:W-:Y:S01]  /*82f0*/  STS [R23], R0 ;  /* 0x0000000017007388 */ /* 0x000fe20000000800 */
[----:B----4-:R-:W-:-:S05]  /*8300*/  IMAD.WIDE.U32 R2, R7, 0x4, R2 ;  /* 0x0000000407027825 */ /* 0x010fca00078e0002 */
[----:B------:R-:W-:Y:S01]  /*8310*/  STG.E desc[UR8][R2.64], R0 ;  /* 0x0000000002007986 */ /* 0x000fe2000c101908 */
[----:B------:R-:W-:Y:S05]  /*8320*/  EXIT ;  /* 0x000000000000794d */ /* 0x000fea0003800000 */
        .weak           $__internal_6_$__cuda_sm20_sqrt_rn_f32_slowpath
        .type           $__internal_6_$__cuda_sm20_sqrt_rn_f32_slowpath,@function
        .size           $__internal_6_$__cuda_sm20_sqrt_rn_f32_slowpath,($__internal_7_$__cuda_sm3x_div_rn_noftz_f32_slowpath - $__internal_6_$__cuda_sm20_sqrt_rn_f32_slowpath)
$__internal_6_$__cuda_sm20_sqrt_rn_f32_slowpath:
[----:B------:R-:W-:-:S13]  /*8330*/  LOP3.LUT P0, RZ, R17, 0x7fffffff, RZ, 0xc0, !PT ;  /* 0x7fffffff11ff7812 */ /* 0x000fda000780c0ff */
[----:B------:R-:W-:Y:S01]  /*8340*/  @!P0 IMAD.MOV.U32 R2, RZ, RZ, R17 ;  /* 0x000000ffff028224 */ /* 0x000fe200078e0011 */
        /* <DEDUP_REMOVED lines=11> */
[----:B------:R-:W-:-:S03]  /*8400*/  @P0 FMUL.FTZ R5, R5, 0.5 ;  /* 0x3f00000005050820 */ /* 0x000fc60000410000 */
[----:B------:R-:W-:-:S04]  /*8410*/  @P0 FADD.FTZ R2, -R7, -RZ ;  /* 0x800000ff07020221 */ /* 0x000fc80000010100 */
[----:B------:R-:W-:Y:S01]  /*8420*/  @P0 FFMA R6, R7, R2, R4 ;  /* 0x0000000207060223 */ /* 0x000fe20000000004 */
[----:B------:R-:W-:-:S03]  /*8430*/  @!P0 MOV R2, R17 ;  /* 0x0000001100028202 */ /* 0x000fc60000000f00 */
[----:B------:R-:W-:-:S04]  /*8440*/  @P0 FFMA R5, R6, R5, R7 ;  /* 0x0000000506050223 */ /* 0x000fc80000000007 */
[----:B------:R-:W-:-:S07]  /*8450*/  @P0 FMUL.FTZ R2, R5, 2.3283064365386962891e-10 ;  /* 0x2f80000005020820 */ /* 0x000fce0000410000 */
.L_x_979:
[----:B------:R-:W-:Y:S02]  /*8460*/  IMAD.MOV.U32 R4, RZ, RZ, R8 ;  /* 0x000000ffff047224 */ /* 0x000fe400078e0008 */
[----:B------:R-:W-:-:S04]  /*8470*/  IMAD.MOV.U32 R5, RZ, RZ, 0x0 ;  /* 0x00000000ff057424 */ /* 0x000fc800078e00ff */
[----:B------:R-:W-:Y:S05]  /*8480*/  RET.REL.NODEC R4 `(_Z26ProjConeArcDisCUDA3dKernelPfyPKfiiiiiiffffffffffff) ;  /* 0xffffff7804dc7950 */ /* 0x000fea0003c3ffff */
        .weak           $__internal_7_$__cuda_sm3x_div_rn_noftz_f32_slowpath
        .type           $__internal_7_$__cuda_sm3x_div_rn_noftz_f32_slowpath,@function
        .size           $__internal_7_$__cuda_sm3x_div_rn_noftz_f32_slowpath,($_Z26ProjConeArcDisCUDA3dKernelPfyPKfiiiiiiffffffffffff$__internal_trig_reduction_slowpathd - $__internal_7_$__cuda_sm3x_div_rn_noftz_f32_slowpath)
$__internal_7_$__cuda_sm3x_div_rn_noftz_f32_slowpath:
        /* <DEDUP_REMOVED lines=34> */
.L_x_981:
[----:B------:R-:W-:Y:S01]  /*86b0*/  LEA R37, R35, 0xc0800000, 0x17 ;  /* 0xc080000023257811 */ /* 0x000fe200078eb8ff */
[----:B------:R-:W-:Y:S01]  /*86c0*/  VIADD R38, R38, 0xffffff81 ;  /* 0xffffff8126267836 */ /* 0x000fe20000000000 */
[----:B------:R-:W-:Y:S02]  /*86d0*/  BSSY.RECONVERGENT B1, `(.L_x_986) ;  /* 0x0000035000017945 */ /* 0x000fe40003800200 */
[----:B------:R-:W-:-:S04]  /*86e0*/  IADD3 R44, PT, PT, -R37, R2, RZ ;  /* 0x00000002252c7210 */ /* 0x000fc80007ffe1ff */
[----:B------:R-:W0:Y:S01]  /*86f0*/  MUFU.RCP R2, R44 ;  /* 0x0000002c00027308 */ /* 0x000e220000001000 */
[----:B------:R-:W-:-:S04]  /*8700*/  FADD.FTZ R39, -R44, -RZ ;  /* 0x800000ff2c277221 */ /* 0x000fc80000010100 */
[----:B0-----:R-:W-:-:S04]  /*8710*/  FFMA R37, R2, R39, 1 ;  /* 0x3f80000002257423 */ /* 0x001fc80000000027 */
[----:B------:R-:W-:Y:S01]  /*8720*/  FFMA R37, R2, R37, R2 ;  /* 0x0000002502257223 */ /* 0x000fe20000000002 */
[----:B------:R-:W-:-:S04]  /*8730*/  IMAD R2, R38, -0x800000, R41 ;  /* 0xff80000026027824 */ /* 0x000fc800078e0229 */
        /* <DEDUP_REMOVED lines=42> */
.L_x_988:
[----:B------:R-:W-:-:S04]  /*89e0*/  LOP3.LUT R2, R2, 0x80000000, RZ, 0xc0, !PT ;  /* 0x8000000002027812 */ /* 0x000fc800078ec0ff */
[----:B------:R-:W-:Y:S01]  /*89f0*/  LOP3.LUT R2, R2, 0x7f800000, RZ, 0xfc, !PT ;  /* 0x7f80000002027812 */ /* 0x000fe200078efcff */
[----:B------:R-:W-:Y:S06]  /*8a00*/  BRA `(.L_x_989) ;  /* 0x0000000000047947 */ /* 0x000fec0003800000 */
.L_x_987:
[----:B------:R-:W-:-:S07]  /*8a10*/  IMAD R2, R41, 0x800000, R2 ;  /* 0x0080000029027824 */ /* 0x000fce00078e0202 */
.L_x_989:
[----:B------:R-:W-:Y:S05]  /*8a20*/  BSYNC.RECONVERGENT B1 ;  /* 0x0000000000017941 */ /* 0x000fea0003800200 */
.L_x_986:
[----:B------:R-:W-:Y:S05]  /*8a30*/  BRA `(.L_x_990) ;  /* 0x0000000000207947 */ /* 0x000fea0003800000 */
.L_x_985:
[----:B------:R-:W-:-:S04]  /*8a40*/  LOP3.LUT R2, R2, 0x80000000, R41, 0x48, !PT ;  /* 0x8000000002027812 */ /* 0x000fc800078e4829 */
[----:B------:R-:W-:Y:S01]  /*8a50*/  LOP3.LUT R2, R2, 0x7f800000, RZ, 0xfc, !PT ;  /* 0x7f80000002027812 */ /* 0x000fe200078efcff */
[----:B------:R-:W-:Y:S06]  /*8a60*/  BRA `(.L_x_990) ;  /* 0x0000000000147947 */ /* 0x000fec0003800000 */
.L_x_984:
[----:B------:R-:W-:Y:S01]  /*8a70*/  LOP3.LUT R2, R2, 0x80000000, R41, 0x48, !PT ;  /* 0x8000000002027812 */ /* 0x000fe200078e4829 */
[----:B------:R-:W-:Y:S06]  /*8a80*/  BRA `(.L_x_990) ;  /* 0x00000000000c7947 */ /* 0x000fec0003800000 */
.L_x_983:
[----:B------:R-:W0:Y:S01]  /*8a90*/  MUFU.RSQ R2, -QNAN ;  /* 0xffc0000000027908 */ /* 0x000e220000001400 */
[----:B------:R-:W-:Y:S05]  /*8aa0*/  BRA `(.L_x_990) ;  /* 0x0000000000047947 */ /* 0x000fea0003800000 */
.L_x_982:
[----:B------:R-:W-:-:S07]  /*8ab0*/  FADD.FTZ R2, R41, R2 ;  /* 0x0000000229027221 */ /* 0x000fce0000010000 */
.L_x_990:
[----:B------:R-:W-:Y:S05]  /*8ac0*/  BSYNC.RECONVERGENT B0 ;  /* 0x0000000000007941 */ /* 0x000fea0003800200 */
.L_x_980:
[----:B------:R-:W-:Y:S01]  /*8ad0*/  MOV R36, R10 ;  /* 0x0000000a00247202 */ /* 0x000fe20000000f00 */
[----:B------:R-:W-:-:S04]  /*8ae0*/  IMAD.MOV.U32 R37, RZ, RZ, 0x0 ;  /* 0x00000000ff257424 */ /* 0x000fc800078e00ff */
[----:B0-----:R-:W-:Y:S05]  /*8af0*/  RET.REL.NODEC R36 `(_Z26ProjConeArcDisCUDA3dKernelPfyPKfiiiiiiffffffffffff) ;  /* 0xffffff7424407950 */ /* 0x001fea0003c3ffff */
        .type           $_Z26ProjConeArcDisCUDA3dKernelPfyPKfiiiiiiffffffffffff$__internal_trig_reduction_slowpathd,@function
        .size           $_Z26ProjConeArcDisCUDA3dKernelPfyPKfiiiiiiffffffffffff$__internal_trig_reduction_slowpathd,(.L_x_1012 - $_Z26ProjConeArcDisCUDA3dKernelPfyPKfiiiiiiffffffffffff$__internal_trig_reduction_slowpathd)
$_Z26ProjConeArcDisCUDA3dKernelPfyPKfiiiiiiffffffffffff$__internal_trig_reduction_slowpathd:
[----:B------:R-:W-:Y:S01]  /*8b00*/  SHF.R.U32.HI R2, RZ, 0x14, R31 ;  /* 0x00000014ff027819 */ /* 0x000fe2000001161f */
[----:B------:R-:W-:Y:S02]  /*8b10*/  HFMA2 R8, -RZ, RZ, 0, 0 ;  /* 0x00000000ff087431 */ /* 0x000fe400000001ff */
[----:B------:R-:W-:Y:S01]  /*8b20*/  IMAD.MOV.U32 R28, RZ, RZ, R30 ;  /* 0x000000ffff1c7224 */ /* 0x000fe200078e001e */
[----:B------:R-:W-:-:S04]  /*8b30*/  LOP3.LUT R9, R2, 0x7ff, RZ, 0xc0, !PT ;  /* 0x000007ff02097812 */ /* 0x000fc800078ec0ff */
[----:B------:R-:W-:-:S13]  /*8b40*/  ISETP.NE.AND P0, PT, R9, 0x7ff, PT ;  /* 0x000007ff0900780c */ /* 0x000fda0003f05270 */
[----:B------:R-:W-:Y:S05]  /*8b50*/  @!P0 BRA `(.L_x_991) ;  /* 0x00000008004c8947 */ /* 0x000fea0003800000 */
[----:B------:R-:W-:Y:S01]  /*8b60*/  VIADD R8, R9, 0xfffffc00 ;  /* 0xfffffc0009087836 */ /* 0x000fe20000000000 */
        /* <DEDUP_REMOVED lines=18> */
.L_x_995:
[----:B------:R-:W1:Y:S01]  /*8c90*/  LDC.64 R8, c[0x4][0x8] ;  /* 0x01000200ff087b82 */ /* 0x000e620000000a00 */
[----:B0-----:R-:W-:Y:S02]  /*8ca0*/  R2UR UR4, R10 ;  /* 0x000000000a0472ca */ /* 0x001fe400000e0000 */
[----:B------:R-:W-:Y:S01]  /*8cb0*/  R2UR UR5, R11 ;  /* 0x000000000b0572ca */ /* 0x000fe200000e0000 */
[----:B-1----:R-:W-:-:S12]  /*8cc0*/  IMAD.WIDE R8, R29, 0x8, R8 ;  /* 0x000000081d087825 */ /* 0x002fd800078e0208 */
[----:B------:R-:W2:Y:S01]  /*8cd0*/  LDG.E.64.CONSTANT R8, desc[UR4][R8.64] ;  /* 0x0000000408087981 */ /* 0x000ea2000c1e9b00 */
[----:B------:R-:W-:Y:S02]  /*8ce0*/  VIADD R18, R18, 0x1 ;  /* 0x0000000112127836 */ /* 0x000fe40000000000 */
        /* <DEDUP_REMOVED lines=8> */
[----:B------:R-:W-:-:S04]  /*8d70*/  IMAD.HI.U32 R28, R8, R17, RZ ;  /* 0x00000011081c7227 */ /* 0x000fc800078e00ff */
[----:B------:R0:W-:Y:S01]  /*8d80*/  STL.64 [R35], R32 ;  /* 0x0000002023007387 */ /* 0x0001e20000100a00 */
[----:B------:R-:W-:Y:S01]  /*8d90*/  IADD3.X R8, PT, PT, R28, RZ, RZ, P2, !PT ;  /* 0x000000ff1c087210 */ /* 0x000fe200017fe4ff */
[----:B------:R-:W-:-:S03]  /*8da0*/  IMAD.HI.U32 R28, R9, R17, RZ ;  /* 0x00000011091c7227 */ /* 0x000fc600078e00ff */
[----:B------:R-:W-:Y:S01]  /*8db0*/  IADD3.X R8, P0, PT, R37, R8, RZ, P0, !PT ;  /* 0x0000000825087210 */ /* 0x000fe2000071e4ff */
[----:B------:R-:W-:Y:S02]  /*8dc0*/  IMAD R9, R9, R17, RZ ;  /* 0x0000001109097224 */ /* 0x000fe400078e02ff */
[----:B------:R-:W-:-:S03]  /*8dd0*/  VIADD R19, R19, 0x1 ;  /* 0x0000000113137836 */ /* 0x000fc60000000000 */
[----:B------:R-:W-:Y:S01]  /*8de0*/  IADD3.X R9, P1, PT, R9, R8, RZ, P1, !PT ;  /* 0x0000000809097210 */ /* 0x000fe20000f3e4ff */
[----:B------:R-:W-:Y:S01]  /*8df0*/  IMAD.X R8, RZ, RZ, R28, P0 ;  /* 0x000000ffff087224 */ /* 0x000fe200000e061c */
[----:B------:R-:W-:Y:S02]  /*8e00*/  ISETP.NE.AND P0, PT, R18, -0xf, PT ;  /* 0xfffffff11200780c */ /* 0x000fe40003f05270 */
[----:B0-----:R-:W-:Y:S02]  /*8e10*/  MOV R32, R9 ;  /* 0x0000000900207202 */ /* 0x001fe40000000f00 */
[----:B------:R-:W-:-:S05]  /*8e20*/  IADD3.X R8, PT, PT, RZ, R8, RZ, P1, !PT ;  /* 0x00000008ff087210 */ /* 0x000fca0000ffe4ff */
[----:B------:R-:W-:-:S04]  /*8e30*/  IMAD.MOV.U32 R33, RZ, RZ, R8 ;  /* 0x000000ffff217224 */ /* 0x000fc800078e0008 */
[----:B------:R-:W-:Y:S05]  /*8e40*/  @P0 BRA `(.L_x_995) ;  /* 0xfffffffc00900947 */ /* 0x000fea000383ffff */
[----:B------:R-:W-:Y:S05]  /*8e50*/  BSYNC.RECONVERGENT B4 ;  /* 0x0000000000047941 */ /* 0x000fea0003800200 */
.L_x_994:
[----:B------:R-:W-:-:S07]  /*8e60*/  MOV R29, R13 ;  /* 0x0000000d001d7202 */ /* 0x000fce0000000f00 */
.L_x_993:
[----:B------:R-:W-:Y:S05]  /*8e70*/  BSYNC.RECONVERGENT B3 ;  /* 0x0000000000037941 */ /* 0x000fea0003800200 */
.L_x_992:
        /* <DEDUP_REMOVED lines=16> */
[----:B------:R-:W-:Y:S02]  /*8f80*/  @P0 SHF.R.U32.HI R13, RZ, R2, R15 ;  /* 0x00000002ff0d0219 */ /* 0x000fe4000001160f */
[----:B------:R-:W-:Y:S02]  /*8f90*/  @P0 LOP3.LUT R10, R17, R12, RZ, 0xfc, !PT ;  /* 0x0000000c110a0212 */ /* 0x000fe400078efcff */
[----:B----4-:R-:W-:Y:S02]  /*8fa0*/  @P0 SHF.L.U32 R15, R8, R37, RZ ;  /* 0x00000025080f0219 */ /* 0x010fe400000006ff */
[----:B------:R-:W-:Y:S02]  /*8fb0*/  @P0 SHF.R.U64 R18, R19, R2, R29 ;  /* 0x0000000213120219 */ /* 0x000fe4000000121d */
[----:B------:R-:W-:Y:S01]  /*8fc0*/  @P0 LOP3.LUT R11, R14, R13, RZ, 0xfc, !PT ;  /* 0x0000000d0e0b0212 */ /* 0x000fe200078efcff */
[----:B------:R-:W-:Y:S01]  /*8fd0*/  IMAD.SHL.U32 R13, R10, 0x4, RZ ;  /* 0x000000040a0d7824 */ /* 0x000fe200078e00ff */
[----:B------:R-:W-:-:S02]  /*8fe0*/  @P0 SHF.L.U64.HI R17, R8, R37, R9 ;  /* 0x0000002508110219 */ /* 0x000fc40000010209 */
[----:B------:R-:W-:Y:S02]  /*8ff0*/  @P0 SHF.R.U32.HI R2, RZ, R2, R29 ;  /* 0x00000002ff020219 */ /* 0x000fe4000001161d */
[----:B------:R-:W-:Y:S02]  /*9000*/  @P0 LOP3.LUT R8, R15, R18, RZ, 0xfc, !PT ;  /* 0x000000120f080212 */ /* 0x000fe400078efcff */
        /* <DEDUP_REMOVED lines=9> */
[----:B------:R-:W-:-:S02]  /*90a0*/  ISETP.GT.U32.AND P2, PT, R11, -0x1, PT ;  /* 0xffffffff0b00780c */ /* 0x000fc40003f44070 */
[----:B------:R-:W-:Y:S02]  /*90b0*/  IADD3.X R12, P1, PT, RZ, R12, RZ, P0, !PT ;  /* 0x0000000cff0c7210 */ /* 0x000fe4000073e4ff */
[C---:B------:R-:W-:Y:S02]  /*90c0*/  ISETP.GT.AND.EX P0, PT, R8.reuse, -0x1, PT, P2 ;  /* 0xffffffff0800780c */ /* 0x040fe40003f04320 */
[----:B------:R-:W-:Y:S02]  /*90d0*/  IADD3.X R15, PT, PT, RZ, R2, RZ, P1, !PT ;  /* 0x00000002ff0f7210 */ /* 0x000fe40000ffe4ff */
[----:B------:R-:W-:Y:S02]  /*90e0*/  SEL R17, R11, R12, P0 ;  /* 0x0000000c0b117207 */ /* 0x000fe40000000000 */
[----:B------:R-:W-:Y:S02]  /*90f0*/  SEL R15, R8, R15, P0 ;  /* 0x0000000f080f7207 */ /* 0x000fe40000000000 */
[----:B------:R-:W-:-:S02]  /*9100*/  SEL R14, R19, R10, P0 ;  /* 0x0000000a130e7207 */ /* 0x000fc40000000000 */
[----:B------:R-:W-:-:S03]  /*9110*/  ISETP.NE.U32.AND P1, PT, R15, RZ, PT ;  /* 0x000000ff0f00720c */ /* 0x000fc60003f25070 */
[----:B------:R-:W-:Y:S02]  /*9120*/  @!P0 IADD3 R13, PT, PT, -R13, RZ, RZ ;  /* 0x000000ff0d0d8210 */ /* 0x000fe40007ffe1ff */
[----:B------:R-:W-:-:S06]  /*9130*/  SEL R11, R17, R15, !P1 ;  /* 0x0000000f110b7207 */ /* 0x000fcc0004800000 */
        /* <DEDUP_REMOVED lines=16> */
.L_x_997:
[----:B------:R-:W-:Y:S05]  /*9240*/  BSYNC.RECONVERGENT B3 ;  /* 0x0000000000037941 */ /* 0x000fea0003800200 */
.L_x_996:
[----:B------:R-:W-:Y:S02]  /*9250*/  HFMA2 R11, -RZ, RZ, 0, 0 ;  /* 0x00000000ff0b7431 */ /* 0x000fe400000001ff */
[----:B------:R-:W-:-:S04]  /*9260*/  IMAD.WIDE.U32 R12, R17, 0x2168c235, RZ ;  /* 0x2168c235110c7825 */ /* 0x000fc800078e00ff */
[----:B------:R-:W-:Y:S01]  /*9270*/  IMAD.MOV.U32 R10, RZ, RZ, R13 ;  /* 0x000000ffff0a7224 */ /* 0x000fe200078e000d */
[----:B------:R-:W-:Y:S01]  /*9280*/  IADD3 RZ, P1, PT, R12, R12, RZ ;  /* 0x0000000c0cff7210 */ /* 0x000fe20007f3e0ff */
[----:B------:R-:W-:-:S04]  /*9290*/  IMAD.HI.U32 R13, R15, -0x36f0255e, RZ ;  /* 0xc90fdaa20f0d7827 */ /* 0x000fc800078e00ff */
[----:B------:R-:W-:-:S04]  /*92a0*/  IMAD.WIDE.U32 R10, R17, -0x36f0255e, R10 ;  /* 0xc90fdaa2110a7825 */ /* 0x000fc800078e000a */
[----:B------:R-:W-:-:S04]  /*92b0*/  IMAD.WIDE.U32 R10, P2, R15, 0x2168c235, R10 ;  /* 0x2168c2350f0a7825 */ /* 0x000fc8000784000a */
[----:B------:R-:W-:Y:S01]  /*92c0*/  IMAD R15, R15, -0x36f0255e, RZ ;  /* 0xc90fdaa20f0f7824 */ /* 0x000fe200078e02ff */
[----:B------:R-:W-:Y:S01]  /*92d0*/  IADD3.X RZ, P1, PT, R10, R10, RZ, P1, !PT ;  /* 0x0000000a0aff7210 */ /* 0x000fe20000f3e4ff */
[----:B------:R-:W-:-:S03]  /*92e0*/  IMAD.X R12, RZ, RZ, R13, P2 ;  /* 0x000000ffff0c7224 */ /* 0x000fc600010e060d */
[----:B------:R-:W-:-:S04]  /*92f0*/  IADD3 R11, P2, PT, R15, R11, RZ ;  /* 0x0000000b0f0b7210 */ /* 0x000fc80007f5e0ff */
[----:B------:R-:W-:Y:S02]  /*9300*/  IADD3.X R12, PT, PT, RZ, R12, RZ, P2, !PT ;  /* 0x0000000cff0c7210 */ /* 0x000fe400017fe4ff */
[C---:B------:R-:W-:Y:S02]  /*9310*/  ISETP.GT.U32.AND P3, PT, R11.reuse, RZ, PT ;  /* 0x000000ff0b00720c */ /* 0x040fe40003f64070 */
[----:B------:R-:W-:Y:S02]  /*9320*/  IADD3.X R10, P2, PT, R11, R11, RZ, P1, !PT ;  /* 0x0000000b0b0a7210 */ /* 0x000fe40000f5e4ff */
[----:B------:R-:W-:-:S03]  /*9330*/  ISETP.GT.AND.EX P1, PT, R12, RZ, PT, P3 ;  /* 0x000000ff0c00720c */ /* 0x000fc60003f24330 */
[----:B------:R-:W-:Y:S01]  /*9340*/  IMAD.X R13, R12, 0x1, R12, P2 ;  /* 0x000000010c0d7824 */ /* 0x000fe200010e060c */
[----:B------:R-:W-:-:S04]  /*9350*/  SEL R10, R10, R11, P1 ;  /* 0x0000000b0a0a7207 */ /* 0x000fc80000800000 */
[----:B------:R-:W-:Y:S02]  /*9360*/  SEL R11, R13, R12, P1 ;  /* 0x0000000c0d0b7207 */ /* 0x000fe40000800000 */
[----:B------:R-:W-:Y:S02]  /*9370*/  IADD3 R10, P2, PT, R10, 0x1, RZ ;  /* 0x000000010a0a7810 */ /* 0x000fe40007f5e0ff */
[----:B------:R-:W-:Y:S02]  /*9380*/  SEL R13, RZ, 0xffffffff, !P1 ;  /* 0xffffffffff0d7807 */ /* 0x000fe40004800000 */
[----:B------:R-:W-:Y:S02]  /*9390*/  IADD3.X R11, PT, PT, RZ, R11, RZ, P2, !PT ;  /* 0x0000000bff0b7210 */ /* 0x000fe400017fe4ff */
[----:B------:R-:W-:Y:S01]  /*93a0*/  LOP3.LUT P1, R31, R31, 0x80000000, RZ, 0xc0, !PT ;  /* 0x800000001f1f7812 */ /* 0x000fe2000782c0ff */
[----:B------:R-:W-:Y:S01]  /*93b0*/  IMAD.IADD R2, R13, 0x1, -R2 ;  /* 0x000000010d027824 */ /* 0x000fe200078e0a02 */
[----:B------:R-:W-:-:S02]  /*93c0*/  SHF.R.U64 R10, R10, 0xa, R11 ;  /* 0x0000000a0a0a7819 */ /* 0x000fc4000000120b */
[----:B------:R-:W-:Y:S02]  /*93d0*/  SHF.R.U32.HI R13, RZ, 0x1e, R9 ;  /* 0x0000001eff0d7819 */ /* 0x000fe40000011609 */
[----:B------:R-:W-:Y:S02]  /*93e0*/  IADD3 R10, P2, PT, R10, 0x1, RZ ;  /* 0x000000010a0a7810 */ /* 0x000fe40007f5e0ff */
[----:B------:R-:W-:Y:S02]  /*93f0*/  SHF.L.U32 R2, R2, 0x14, RZ ;  /* 0x0000001402027819 */ /* 0x000fe400000006ff */
[----:B------:R-:W-:Y:S02]  /*9400*/  LEA.HI.X R11, R11, RZ, RZ, 0x16, P2 ;  /* 0x000000ff0b0b7211 */ /* 0x000fe400010fb4ff */
[----:B------:R-:W-:Y:S02]  /*9410*/  LEA.HI R8, R8, R13, RZ, 0x1 ;  /* 0x0000000d08087211 */ /* 0x000fe400078f08ff */
[----:B------:R-:W-:-:S02]  /*9420*/  SHF.R.U64 R10, R10, 0x1, R11 ;  /* 0x000000010a0a7819 */ /* 0x000fc4000000120b */
[----:B------:R-:W-:Y:S01]  /*9430*/  SHF.R.U32.HI R9, RZ, 0x1, R11 ;  /* 0x00000001ff097819 */ /* 0x000fe2000001160b */
[----:B------:R-:W-:Y:S01]  /*9440*/  @P1 IMAD.MOV R8, RZ, RZ, -R8 ;  /* 0x000000ffff081224 */ /* 0x000fe200078e0a08 */
[----:B------:R-:W-:Y:S02]  /*9450*/  IADD3 R28, P2, P3, RZ, RZ, R10 ;  /* 0x000000ffff1c7210 */ /* 0x000fe40007b5e00a */
[----:B------:R-:W-:Y:S02]  /*9460*/  @!P0 LOP3.LUT R31, R31, 0x80000000, RZ, 0x3c, !PT ;  /* 0x800000001f1f8812 */ /* 0x000fe400078e3cff */
[----:B------:R-:W-:-:S04]  /*9470*/  IADD3.X R2, PT, PT, R2, 0x3fe00000, R9, P2, P3 ;  /* 0x3fe0000002027810 */ /* 0x000fc800017e6409 */
[----:B------:R-:W-:-:S07]  /*9480*/  LOP3.LUT R31, R2, R31, RZ, 0xfc, !PT ;  /* 0x0000001f021f7212 */ /* 0x000fce00078efcff */
.L_x_991:
[----:B------:R-:W-:Y:S01]  /*9490*/  MOV R17, 0x0 ;  /* 0x0000000000117802 */ /* 0x000fe20000000f00 */
[----:B------:R-:W-:Y:S01]  /*94a0*/  IMAD.MOV.U32 R29, RZ, RZ, R31 ;  /* 0x000000ffff1d7224 */ /* 0x000fe200078e001f */
[----:B------:R-:W-:Y:S02]  /*94b0*/  MOV R2, R8 ;  /* 0x0000000800027202 */ /* 0x000fe40000000f00 */
[----:B------:R-:W-:Y:S05]  /*94c0*/  RET.REL.NODEC R16 `(_Z26ProjConeArcDisCUDA3dKernelPfyPKfiiiiiiffffffffffff) ;  /* 0xffffff6810cc7950 */ /* 0x000fea0003c3ffff */
.L_x_998:
        /* <DEDUP_REMOVED lines=11> */
.L_x_1012:


//--------------------- .nv.global.init           --------------------------
	.section	.nv.global.init,"aw",@progbits
	.align	16
.nv.global.init:
	.type		__cudart_sin_cos_coeffs,@object
	.size		__cudart_sin_cos_coeffs,(__cudart_i2opi_d - __cudart_sin_cos_coeffs)
__cudart_sin_cos_coeffs:
        /*0000*/ 	.byte	0x46, 0xd2, 0xb0, 0x2c, 0xf1, 0xe5, 0x5a, 0xbe, 0x92, 0xe3, 0xac, 0x69, 0xe3, 0x1d, 0xc7, 0x3e
        /*0010*/ 	.byte	0xa1, 0x62, 0xdb, 0x19, 0xa0, 0x01, 0x2a, 0xbf, 0x18, 0x08, 0x11, 0x11, 0x11, 0x11, 0x81, 0x3f
        /*0020*/ 	.byte	0x54, 0x55, 0x55, 0x55, 0x55, 0x55, 0xc5, 0xbf, 0x00, 0x00, 0x00, 0x00, 0x00, 0x00, 0x00, 0x00
        /*0030*/ 	.byte	0x00, 0x00, 0x00, 0x00, 0x00, 0x00, 0x00, 0x00, 0x64, 0x81, 0xfd, 0x20, 0x83, 0xff, 0xa8, 0xbd
        /*0040*/ 	.byte	0x28, 0x85, 0xef, 0xc1, 0xa7, 0xee, 0x21, 0x3e, 0xd9, 0xe6, 0x06, 0x8e, 0x4f, 0x7e, 0x92, 0xbe
        /*0050*/ 	.byte	0xe9, 0xbc, 0xdd, 0x19, 0xa0, 0x01, 0xfa, 0x3e, 0x47, 0x5d, 0xc1, 0x16, 0x6c, 0xc1, 0x56, 0xbf
        /*0060*/ 	.byte	0x51, 0x55, 0x55, 0x55, 0x55, 0x55, 0xa5, 0x3f, 0x00, 0x00, 0x00, 0x00, 0x00, 0x00, 0xe0, 0xbf
        /*0070*/ 	.byte	0x00, 0x00, 0x00, 0x00, 0x00, 0x00, 0xf0, 0x3f, 0x00, 0x00, 0x00, 0x00, 0x00, 0x00, 0x00, 0x00
	.type		__cudart_i2opi_d,@object
	.size		__cudart_i2opi_d,(__cudart_i2opi_f - __cudart_i2opi_d)
__cudart_i2opi_d:
        /* <DEDUP_REMOVED lines=9> */
	.type		__cudart_i2opi_f,@object
	.size		__cudart_i2opi_f,(.L_0 - __cudart_i2opi_f)
__cudart_i2opi_f:
        /*0110*/ 	.byte	0x41, 0x90, 0x43, 0x3c, 0x99, 0x95, 0x62, 0xdb, 0xc0, 0xdd, 0x34, 0xf5, 0xd1, 0x57, 0x27, 0xfc
        /*0120*/ 	.byte	0x29, 0x15, 0x44, 0x4e, 0x6e, 0x83, 0xf9, 0xa2
.L_0:


//--------------------- .nv.shared._Z35BackProjTransConeArcDisCUDA3dKernelILb1EEvPfyPKfiiiiiiffffffffffff --------------------------
	.section	.nv.shared._Z35BackProjTransConeArcDisCUDA3dKernelILb1EEvPfyPKfiiiiiiffffffffffff,"aw",@nobits
	.sectionflags	@""
	.align	4
.nv.shared._Z35BackProjTransConeArcDisCUDA3dKernelILb1EEvPfyPKfiiiiiiffffffffffff:
	.zero		5124


//--------------------- .nv.shared.reserved.0     --------------------------
	.section	.nv.shared.reserved.0,"aw",@nobits
	.weak		__nv_reservedSMEM_offset_0_alias
	.size		__nv_reservedSMEM_offset_0_alias, 0, 64
	.other		__nv_reservedSMEM_offset_0_alias,@"STO_CUDA_RESERVED_SHARED STV_DEFAULT"
__nv_reservedSMEM_offset_0_alias:
	.zero		0
	.zero		64


//--------------------- .nv.shared._Z30BackProjConeArcDisCUDA3dKernelILb1EEvPfPKfS2_iiiiiiffffffffffff --------------------------
	.section	.nv.shared._Z30BackProjConeArcDisCUDA3dKernelILb1EEvPfPKfS2_iiiiiiffffffffffff,"aw",@nobits
	.sectionflags	@""
	.align	4
.nv.shared._Z30BackProjConeArcDisCUDA3dKernelILb1EEvPfPKfS2_iiiiiiffffffffffff:
	.zero		5124


//--------------------- .nv.shared._Z35BackProjTransConeArcDisCUDA3dKernelILb0EEvPfyPKfiiiiiiffffffffffff --------------------------
	.section	.nv.shared._Z35BackProjTransConeArcDisCUDA3dKernelILb0EEvPfyPKfiiiiiiffffffffffff,"aw",@nobits
	.sectionflags	@""
	.align	4
.nv.shared._Z35BackProjTransConeArcDisCUDA3dKernelILb0EEvPfyPKfiiiiiiffffffffffff:
	.zero		5124


//--------------------- .nv.shared._Z30BackProjConeArcDisCUDA3dKernelILb0EEvPfPKfS2_iiiiiiffffffffffff --------------------------
	.section	.nv.shared._Z30BackProjConeArcDisCUDA3dKernelILb0EEvPfPKfS2_iiiiiiffffffffffff,"aw",@nobits
	.sectionflags	@""
	.align	4
.nv.shared._Z30BackProjConeArcDisCUDA3dKernelILb0EEvPfPKfS2_iiiiiiffffffffffff:
	.zero		5124


//--------------------- .nv.shared._Z31ProjTransConeArcDisCUDA3dKernelPfPKfS1_iiiiiiffffffffffff --------------------------
	.section	.nv.shared._Z31ProjTransConeArcDisCUDA3dKernelPfPKfS1_iiiiiiffffffffffff,"aw",@nobits
	.sectionflags	@""
	.align	4
.nv.shared._Z31ProjTransConeArcDisCUDA3dKernelPfPKfS1_iiiiiiffffffffffff:
	.zero		5124


//--------------------- .nv.shared._Z26ProjConeArcDisCUDA3dKernelPfyPKfiiiiiiffffffffffff --------------------------
	.section	.nv.shared._Z26ProjConeArcDisCUDA3dKernelPfyPKfiiiiiiffffffffffff,"aw",@nobits
	.sectionflags	@""
	.align	4
.nv.shared._Z26ProjConeArcDisCUDA3dKernelPfyPKfiiiiiiffffffffffff:
	.zero		5124


//--------------------- .nv.constant0._Z35BackProjTransConeArcDisCUDA3dKernelILb1EEvPfyPKfiiiiiiffffffffffff --------------------------
	.section	.nv.constant0._Z35BackProjTransConeArcDisCUDA3dKernelILb1EEvPfyPKfiiiiiiffffffffffff,"a",@progbits
	.sectionflags	@""
	.align	4
.nv.constant0._Z35BackProjTransConeArcDisCUDA3dKernelILb1EEvPfyPKfiiiiiiffffffffffff:
	.zero		992


//--------------------- .nv.constant0._Z30BackProjConeArcDisCUDA3dKernelILb1EEvPfPKfS2_iiiiiiffffffffffff --------------------------
	.section	.nv.constant0._Z30BackProjConeArcDisCUDA3dKernelILb1EEvPfPKfS2_iiiiiiffffffffffff,"a",@progbits
	.sectionflags	@""
	.align	4
.nv.constant0._Z30BackProjConeArcDisCUDA3dKernelILb1EEvPfPKfS2_iiiiiiffffffffffff:
	.zero		992


//--------------------- .nv.constant0._Z35BackProjTransConeArcDisCUDA3dKernelILb0EEvPfyPKfiiiiiiffffffffffff --------------------------
	.section	.nv.constant0._Z35BackProjTransConeArcDisCUDA3dKernelILb0EEvPfyPKfiiiiiiffffffffffff,"a",@progbits
	.sectionflags	@""
	.align	4
.nv.constant0._Z35BackProjTransConeArcDisCUDA3dKernelILb0EEvPfyPKfiiiiiiffffffffffff:
	.zero		992


//--------------------- .nv.constant0._Z30BackProjConeArcDisCUDA3dKernelILb0EEvPfPKfS2_iiiiiiffffffffffff --------------------------
	.section	.nv.constant0._Z30BackProjConeArcDisCUDA3dKernelILb0EEvPfPKfS2_iiiiiiffffffffffff,"a",@progbits
	.sectionflags	@""
	.align	4
.nv.constant0._Z30BackProjConeArcDisCUDA3dKernelILb0EEvPfPKfS2_iiiiiiffffffffffff:
	.zero		992


//--------------------- .nv.constant0._Z31ProjTransConeArcDisCUDA3dKernelPfPKfS1_iiiiiiffffffffffff --------------------------
	.section	.nv.constant0._Z31ProjTransConeArcDisCUDA3dKernelPfPKfS1_iiiiiiffffffffffff,"a",@progbits
	.sectionflags	@""
	.align	4
.nv.constant0._Z31ProjTransConeArcDisCUDA3dKernelPfPKfS1_iiiiiiffffffffffff:
	.zero		992


//--------------------- .nv.constant0._Z26ProjConeArcDisCUDA3dKernelPfyPKfiiiiiiffffffffffff --------------------------
	.section	.nv.constant0._Z26ProjConeArcDisCUDA3dKernelPfyPKfiiiiiiffffffffffff,"a",@progbits
	.sectionflags	@""
	.align	4
.nv.constant0._Z26ProjConeArcDisCUDA3dKernelPfyPKfiiiiiiffffffffffff:
	.zero		992


//--------------------- SYMBOLS --------------------------

	.type		.nv.reservedSmem.offset0,@object
	.size		.nv.reservedSmem.offset0,0x4
	.type		.nv.reservedSmem.cap,@object
	.size		.nv.reservedSmem.cap,0x4
